	.target	sm_90a

	.elftype	@"ET_EXEC"


//--------------------- .note.nv.tkinfo           --------------------------
	.section	.note.nv.tkinfo,"",@"SHT_NOTE"
	.sectionflags	@"SHF_NOTE_NV_TKINFO"
	.tkinfo
        /*0018*/ 	.word	0x00000002
        /*0030*/ 	.string	""
        /*0030*/ 	.string	"ptxas"
        /*0030*/ 	.string	"Cuda compilation tools, release 13.0, V13.0.88"
        /*0030*/ 	.string	"Build cuda_13.0.r13.0/compiler.36424714_0"
        /*0030*/ 	.string	"-arch sm_90a -m 64 "



//--------------------- .note.nv.cuinfo           --------------------------
	.section	.note.nv.cuinfo,"",@"SHT_NOTE"
	.sectionflags	@"SHF_NOTE_NV_CUINFO"
        /*0018*/ 	.short	0x0002
        /*001a*/ 	.short	0x005a
        /*001c*/ 	.short	0x0082
	.zero		2


//--------------------- .nv.info                  --------------------------
	.section	.nv.info,"",@"SHT_CUDA_INFO"
	.align	4


	//----- nvinfo : EIATTR_REGCOUNT
	.align		4
        /*0000*/ 	.byte	0x04, 0x2f
        /*0002*/ 	.short	(.L_21 - .L_20)
	.align		4
.L_20:
        /*0004*/ 	.word	index@(_ZN7cutlass13device_kernelIN5flash11enable_sm90INS1_16FlashAttnFwdSm90INS1_25CollectiveMainloopFwdSm90ILi2EN4cute5tupleIJNS5_1CILi1EEES8_S8_EEENS6_IJNS7_ILi192EEENS7_ILi128EEENS7_ILi96EEEEEELi96ENS_12float_e4m3_tEfNS_4arch4Sm90ELb1ELb0ELb1ELb1ELb0ELb1ELb0ELb1ELb1ELb0ELb0ELb0EEENS1_21CollectiveEpilogueFwdINS6_IJSA_SC_SB_EEES9_NS_10bfloat16_tESG_Li384ELb1ELb0ELb0ELb1EEENS1_36VarlenDynamicPersistentTileSchedulerILi192ELi128ELi384ELi128ELb0ELb0ELb1ELb1ELb1ELb1EEEEEEEEEvNT_6ParamsE)
        /*0008*/ 	.word	0x00000080


	//----- nvinfo : EIATTR_FRAME_SIZE
	.align		4
.L_21:
        /*000c*/ 	.byte	0x04, 0x11
        /*000e*/ 	.short	(.L_23 - .L_22)
	.align		4
.L_22:
        /*0010*/ 	.word	index@(_ZN7cutlass13device_kernelIN5flash11enable_sm90INS1_16FlashAttnFwdSm90INS1_25CollectiveMainloopFwdSm90ILi2EN4cute5tupleIJNS5_1CILi1EEES8_S8_EEENS6_IJNS7_ILi192EEENS7_ILi128EEENS7_ILi96EEEEEELi96ENS_12float_e4m3_tEfNS_4arch4Sm90ELb1ELb0ELb1ELb1ELb0ELb1ELb0ELb1ELb1ELb0ELb0ELb0EEENS1_21CollectiveEpilogueFwdINS6_IJSA_SC_SB_EEES9_NS_10bfloat16_tESG_Li384ELb1ELb0ELb0ELb1EEENS1_36VarlenDynamicPersistentTileSchedulerILi192ELi128ELi384ELi128ELb0ELb0ELb1ELb1ELb1ELb1EEEEEEEEEvNT_6ParamsE)
        /*0014*/ 	.word	0x00000068


	//----- nvinfo : EIATTR_REGCOUNT
	.align		4
.L_23:
        /*0018*/ 	.byte	0x04, 0x2f
        /*001a*/ 	.short	(.L_25 - .L_24)
	.align		4
.L_24:
        /*001c*/ 	.word	index@(_ZN7cutlass13device_kernelIN5flash11enable_sm90INS1_16FlashAttnFwdSm90INS1_25CollectiveMainloopFwdSm90ILi2EN4cute5tupleIJNS5_1CILi1EEES8_S8_EEENS6_IJNS7_ILi192EEENS7_ILi128EEENS7_ILi96EEEEEELi96ENS_12float_e4m3_tEfNS_4arch4Sm90ELb1ELb0ELb1ELb1ELb0ELb0ELb0ELb1ELb1ELb0ELb0ELb0EEENS1_21CollectiveEpilogueFwdINS6_IJSA_SC_SB_EEES9_NS_10bfloat16_tESG_Li384ELb1ELb0ELb0ELb1EEENS1_36VarlenDynamicPersistentTileSchedulerILi192ELi128ELi384ELi128ELb0ELb0ELb1ELb1ELb1ELb1EEEEEEEEEvNT_6ParamsE)
        /*0020*/ 	.word	0x00000080


	//----- nvinfo : EIATTR_FRAME_SIZE
	.align		4
.L_25:
        /*0024*/ 	.byte	0x04, 0x11
        /*0026*/ 	.short	(.L_27 - .L_26)
	.align		4
.L_26:
        /*0028*/ 	.word	index@(_ZN7cutlass13device_kernelIN5flash11enable_sm90INS1_16FlashAttnFwdSm90INS1_25CollectiveMainloopFwdSm90ILi2EN4cute5tupleIJNS5_1CILi1EEES8_S8_EEENS6_IJNS7_ILi192EEENS7_ILi128EEENS7_ILi96EEEEEELi96ENS_12float_e4m3_tEfNS_4arch4Sm90ELb1ELb0ELb1ELb1ELb0ELb0ELb0ELb1ELb1ELb0ELb0ELb0EEENS1_21CollectiveEpilogueFwdINS6_IJSA_SC_SB_EEES9_NS_10bfloat16_tESG_Li384ELb1ELb0ELb0ELb1EEENS1_36VarlenDynamicPersistentTileSchedulerILi192ELi128ELi384ELi128ELb0ELb0ELb1ELb1ELb1ELb1EEEEEEEEEvNT_6ParamsE)
        /*002c*/ 	.word	0x00000008


	//----- nvinfo : EIATTR_REGCOUNT
	.align		4
.L_27:
        /*0030*/ 	.byte	0x04, 0x2f
        /*0032*/ 	.short	(.L_29 - .L_28)
	.align		4
.L_28:
        /*0034*/ 	.word	index@(_ZN7cutlass13device_kernelIN5flash11enable_sm90INS1_16FlashAttnFwdSm90INS1_25CollectiveMainloopFwdSm90ILi2EN4cute5tupleIJNS5_1CILi1EEES8_S8_EEENS6_IJNS7_ILi192EEENS7_ILi128EEENS7_ILi96EEEEEELi96ENS_12float_e4m3_tEfNS_4arch4Sm90ELb1ELb0ELb1ELb0ELb0ELb0ELb0ELb1ELb1ELb0ELb0ELb0EEENS1_21CollectiveEpilogueFwdINS6_IJSA_SC_SB_EEES9_NS_10bfloat16_tESG_Li384ELb0ELb0ELb0ELb1EEENS1_30DynamicPersistentTileSchedulerILi384ELi128ELb0ELb0ELb1EEEEEEEEEvNT_6ParamsE)
        /*0038*/ 	.word	0x00000080


	//----- nvinfo : EIATTR_FRAME_SIZE
	.align		4
.L_29:
        /*003c*/ 	.byte	0x04, 0x11
        /*003e*/ 	.short	(.L_31 - .L_30)
	.align		4
.L_30:
        /*0040*/ 	.word	index@(_ZN7cutlass13device_kernelIN5flash11enable_sm90INS1_16FlashAttnFwdSm90INS1_25CollectiveMainloopFwdSm90ILi2EN4cute5tupleIJNS5_1CILi1EEES8_S8_EEENS6_IJNS7_ILi192EEENS7_ILi128EEENS7_ILi96EEEEEELi96ENS_12float_e4m3_tEfNS_4arch4Sm90ELb1ELb0ELb1ELb0ELb0ELb0ELb0ELb1ELb1ELb0ELb0ELb0EEENS1_21CollectiveEpilogueFwdINS6_IJSA_SC_SB_EEES9_NS_10bfloat16_tESG_Li384ELb0ELb0ELb0ELb1EEENS1_30DynamicPersistentTileSchedulerILi384ELi128ELb0ELb0ELb1EEEEEEEEEvNT_6ParamsE)
        /*0044*/ 	.word	0x00000008


	//----- nvinfo : EIATTR_REGCOUNT
	.align		4
.L_31:
        /*0048*/ 	.byte	0x04, 0x2f
        /*004a*/ 	.short	(.L_33 - .L_32)
	.align		4
.L_32:
        /*004c*/ 	.word	index@(_ZN7cutlass13device_kernelIN5flash11enable_sm90INS1_16FlashAttnFwdSm90INS1_25CollectiveMainloopFwdSm90ILi2EN4cute5tupleIJNS5_1CILi1EEES8_S8_EEENS6_IJNS7_ILi192EEENS7_ILi128EEENS7_ILi96EEEEEELi96ENS_12float_e4m3_tEfNS_4arch4Sm90ELb0ELb1ELb1ELb1ELb0ELb1ELb0ELb1ELb1ELb0ELb0ELb0EEENS1_21CollectiveEpilogueFwdINS6_IJSA_SC_SB_EEES9_NS_10bfloat16_tESG_Li384ELb1ELb0ELb0ELb1EEENS1_36VarlenDynamicPersistentTileSchedulerILi192ELi128ELi384ELi128ELb0ELb0ELb1ELb1ELb0ELb1EEEEEEEEEvNT_6ParamsE)
        /*0050*/ 	.word	0x00000080


	//----- nvinfo : EIATTR_FRAME_SIZE
	.align		4
.L_33:
        /*0054*/ 	.byte	0x04, 0x11
        /*0056*/ 	.short	(.L_35 - .L_34)
	.align		4
.L_34:
        /*0058*/ 	.word	index@(_ZN7cutlass13device_kernelIN5flash11enable_sm90INS1_16FlashAttnFwdSm90INS1_25CollectiveMainloopFwdSm90ILi2EN4cute5tupleIJNS5_1CILi1EEES8_S8_EEENS6_IJNS7_ILi192EEENS7_ILi128EEENS7_ILi96EEEEEELi96ENS_12float_e4m3_tEfNS_4arch4Sm90ELb0ELb1ELb1ELb1ELb0ELb1ELb0ELb1ELb1ELb0ELb0ELb0EEENS1_21CollectiveEpilogueFwdINS6_IJSA_SC_SB_EEES9_NS_10bfloat16_tESG_Li384ELb1ELb0ELb0ELb1EEENS1_36VarlenDynamicPersistentTileSchedulerILi192ELi128ELi384ELi128ELb0ELb0ELb1ELb1ELb0ELb1EEEEEEEEEvNT_6ParamsE)
        /*005c*/ 	.word	0x00000068


	//----- nvinfo : EIATTR_REGCOUNT
	.align		4
.L_35:
        /*0060*/ 	.byte	0x04, 0x2f
        /*0062*/ 	.short	(.L_37 - .L_36)
	.align		4
.L_36:
        /*0064*/ 	.word	index@(_ZN7cutlass13device_kernelIN5flash11enable_sm90INS1_16FlashAttnFwdSm90INS1_25CollectiveMainloopFwdSm90ILi2EN4cute5tupleIJNS5_1CILi1EEES8_S8_EEENS6_IJNS7_ILi192EEENS7_ILi128EEENS7_ILi96EEEEEELi96ENS_12float_e4m3_tEfNS_4arch4Sm90ELb0ELb1ELb1ELb1ELb0ELb0ELb0ELb1ELb1ELb0ELb0ELb0EEENS1_21CollectiveEpilogueFwdINS6_IJSA_SC_SB_EEES9_NS_10bfloat16_tESG_Li384ELb1ELb0ELb0ELb1EEENS1_36VarlenDynamicPersistentTileSchedulerILi192ELi128ELi384ELi128ELb0ELb0ELb1ELb1ELb0ELb1EEEEEEEEEvNT_6ParamsE)
        /*0068*/ 	.word	0x00000080


	//----- nvinfo : EIATTR_FRAME_SIZE
	.align		4
.L_37:
        /*006c*/ 	.byte	0x04, 0x11
        /*006e*/ 	.short	(.L_39 - .L_38)
	.align		4
.L_38:
        /*0070*/ 	.word	index@(_ZN7cutlass13device_kernelIN5flash11enable_sm90INS1_16FlashAttnFwdSm90INS1_25CollectiveMainloopFwdSm90ILi2EN4cute5tupleIJNS5_1CILi1EEES8_S8_EEENS6_IJNS7_ILi192EEENS7_ILi128EEENS7_ILi96EEEEEELi96ENS_12float_e4m3_tEfNS_4arch4Sm90ELb0ELb1ELb1ELb1ELb0ELb0ELb0ELb1ELb1ELb0ELb0ELb0EEENS1_21CollectiveEpilogueFwdINS6_IJSA_SC_SB_EEES9_NS_10bfloat16_tESG_Li384ELb1ELb0ELb0ELb1EEENS1_36VarlenDynamicPersistentTileSchedulerILi192ELi128ELi384ELi128ELb0ELb0ELb1ELb1ELb0ELb1EEEEEEEEEvNT_6ParamsE)
        /*0074*/ 	.word	0x00000008


	//----- nvinfo : EIATTR_REGCOUNT
	.align		4
.L_39:
        /*0078*/ 	.byte	0x04, 0x2f
        /*007a*/ 	.short	(.L_41 - .L_40)
	.align		4
.L_40:
        /*007c*/ 	.word	index@(_ZN7cutlass13device_kernelIN5flash11enable_sm90INS1_16FlashAttnFwdSm90INS1_25CollectiveMainloopFwdSm90ILi2EN4cute5tupleIJNS5_1CILi1EEES8_S8_EEENS6_IJNS7_ILi192EEENS7_ILi128EEENS7_ILi96EEEEEELi96ENS_12float_e4m3_tEfNS_4arch4Sm90ELb0ELb1ELb1ELb0ELb0ELb0ELb0ELb1ELb1ELb0ELb0ELb0EEENS1_21CollectiveEpilogueFwdINS6_IJSA_SC_SB_EEES9_NS_10bfloat16_tESG_Li384ELb0ELb0ELb0ELb1EEENS1_30DynamicPersistentTileSchedulerILi384ELi128ELb0ELb0ELb1EEEEEEEEEvNT_6ParamsE)
        /*0080*/ 	.word	0x00000080


	//----- nvinfo : EIATTR_FRAME_SIZE
	.align		4
.L_41:
        /*0084*/ 	.byte	0x04, 0x11
        /*0086*/ 	.short	(.L_43 - .L_42)
	.align		4
.L_42:
        /*0088*/ 	.word	index@(_ZN7cutlass13device_kernelIN5flash11enable_sm90INS1_16FlashAttnFwdSm90INS1_25CollectiveMainloopFwdSm90ILi2EN4cute5tupleIJNS5_1CILi1EEES8_S8_EEENS6_IJNS7_ILi192EEENS7_ILi128EEENS7_ILi96EEEEEELi96ENS_12float_e4m3_tEfNS_4arch4Sm90ELb0ELb1ELb1ELb0ELb0ELb0ELb0ELb1ELb1ELb0ELb0ELb0EEENS1_21CollectiveEpilogueFwdINS6_IJSA_SC_SB_EEES9_NS_10bfloat16_tESG_Li384ELb0ELb0ELb0ELb1EEENS1_30DynamicPersistentTileSchedulerILi384ELi128ELb0ELb0ELb1EEEEEEEEEvNT_6ParamsE)
        /*008c*/ 	.word	0x00000008


	//----- nvinfo : EIATTR_REGCOUNT
	.align		4
.L_43:
        /*0090*/ 	.byte	0x04, 0x2f
        /*0092*/ 	.short	(.L_45 - .L_44)
	.align		4
.L_44:
        /*0094*/ 	.word	index@(_ZN7cutlass13device_kernelIN5flash11enable_sm90INS1_16FlashAttnFwdSm90INS1_25CollectiveMainloopFwdSm90ILi2EN4cute5tupleIJNS5_1CILi1EEES8_S8_EEENS6_IJNS7_ILi192EEENS7_ILi128EEENS7_ILi96EEEEEELi96ENS_12float_e4m3_tEfNS_4arch4Sm90ELb0ELb0ELb1ELb1ELb0ELb1ELb0ELb1ELb1ELb0ELb0ELb0EEENS1_21CollectiveEpilogueFwdINS6_IJSA_SC_SB_EEES9_NS_10bfloat16_tESG_Li384ELb1ELb0ELb0ELb1EEENS1_36VarlenDynamicPersistentTileSchedulerILi192ELi128ELi384ELi128ELb0ELb0ELb1ELb0ELb1ELb1EEEEEEEEEvNT_6ParamsE)
        /*0098*/ 	.word	0x00000080


	//----- nvinfo : EIATTR_FRAME_SIZE
	.align		4
.L_45:
        /*009c*/ 	.byte	0x04, 0x11
        /*009e*/ 	.short	(.L_47 - .L_46)
	.align		4
.L_46:
        /*00a0*/ 	.word	index@(_ZN7cutlass13device_kernelIN5flash11enable_sm90INS1_16FlashAttnFwdSm90INS1_25CollectiveMainloopFwdSm90ILi2EN4cute5tupleIJNS5_1CILi1EEES8_S8_EEENS6_IJNS7_ILi192EEENS7_ILi128EEENS7_ILi96EEEEEELi96ENS_12float_e4m3_tEfNS_4arch4Sm90ELb0ELb0ELb1ELb1ELb0ELb1ELb0ELb1ELb1ELb0ELb0ELb0EEENS1_21CollectiveEpilogueFwdINS6_IJSA_SC_SB_EEES9_NS_10bfloat16_tESG_Li384ELb1ELb0ELb0ELb1EEENS1_36VarlenDynamicPersistentTileSchedulerILi192ELi128ELi384ELi128ELb0ELb0ELb1ELb0ELb1ELb1EEEEEEEEEvNT_6ParamsE)
        /*00a4*/ 	.word	0x00000060


	//----- nvinfo : EIATTR_REGCOUNT
	.align		4
.L_47:
        /*00a8*/ 	.byte	0x04, 0x2f
        /*00aa*/ 	.short	(.L_49 - .L_48)
	.align		4
.L_48:
        /*00ac*/ 	.word	index@(_ZN7cutlass13device_kernelIN5flash11enable_sm90INS1_16FlashAttnFwdSm90INS1_25CollectiveMainloopFwdSm90ILi2EN4cute5tupleIJNS5_1CILi1EEES8_S8_EEENS6_IJNS7_ILi192EEENS7_ILi128EEENS7_ILi96EEEEEELi96ENS_12float_e4m3_tEfNS_4arch4Sm90ELb0ELb0ELb1ELb1ELb0ELb0ELb0ELb1ELb1ELb0ELb0ELb0EEENS1_21CollectiveEpilogueFwdINS6_IJSA_SC_SB_EEES9_NS_10bfloat16_tESG_Li384ELb1ELb0ELb0ELb1EEENS1_36VarlenDynamicPersistentTileSchedulerILi192ELi128ELi384ELi128ELb0ELb0ELb1ELb0ELb1ELb1EEEEEEEEEvNT_6ParamsE)
        /*00b0*/ 	.word	0x00000080


	//----- nvinfo : EIATTR_FRAME_SIZE
	.align		4
.L_49:
        /*00b4*/ 	.byte	0x04, 0x11
        /*00b6*/ 	.short	(.L_51 - .L_50)
	.align		4
.L_50:
        /*00b8*/ 	.word	index@(_ZN7cutlass13device_kernelIN5flash11enable_sm90INS1_16FlashAttnFwdSm90INS1_25CollectiveMainloopFwdSm90ILi2EN4cute5tupleIJNS5_1CILi1EEES8_S8_EEENS6_IJNS7_ILi192EEENS7_ILi128EEENS7_ILi96EEEEEELi96ENS_12float_e4m3_tEfNS_4arch4Sm90ELb0ELb0ELb1ELb1ELb0ELb0ELb0ELb1ELb1ELb0ELb0ELb0EEENS1_21CollectiveEpilogueFwdINS6_IJSA_SC_SB_EEES9_NS_10bfloat16_tESG_Li384ELb1ELb0ELb0ELb1EEENS1_36VarlenDynamicPersistentTileSchedulerILi192ELi128ELi384ELi128ELb0ELb0ELb1ELb0ELb1ELb1EEEEEEEEEvNT_6ParamsE)
        /*00bc*/ 	.word	0x00000008


	//----- nvinfo : EIATTR_REGCOUNT
	.align		4
.L_51:
        /*00c0*/ 	.byte	0x04, 0x2f
        /*00c2*/ 	.short	(.L_53 - .L_52)
	.align		4
.L_52:
        /*00c4*/ 	.word	index@(_ZN7cutlass13device_kernelIN5flash11enable_sm90INS1_16FlashAttnFwdSm90INS1_25CollectiveMainloopFwdSm90ILi2EN4cute5tupleIJNS5_1CILi1EEES8_S8_EEENS6_IJNS7_ILi192EEENS7_ILi128EEENS7_ILi96EEEEEELi96ENS_12float_e4m3_tEfNS_4arch4Sm90ELb0ELb0ELb1ELb0ELb0ELb0ELb0ELb1ELb1ELb0ELb0ELb0EEENS1_21CollectiveEpilogueFwdINS6_IJSA_SC_SB_EEES9_NS_10bfloat16_tESG_Li384ELb0ELb0ELb0ELb1EEENS1_29StaticPersistentTileSchedulerILb0EEEEEEEEEvNT_6ParamsE)
        /*00c8*/ 	.word	0x00000080


	//----- nvinfo : EIATTR_FRAME_SIZE
	.align		4
.L_53:
        /*00cc*/ 	.byte	0x04, 0x11
        /*00ce*/ 	.short	(.L_55 - .L_54)
	.align		4
.L_54:
        /*00d0*/ 	.word	index@(_ZN7cutlass13device_kernelIN5flash11enable_sm90INS1_16FlashAttnFwdSm90INS1_25CollectiveMainloopFwdSm90ILi2EN4cute5tupleIJNS5_1CILi1EEES8_S8_EEENS6_IJNS7_ILi192EEENS7_ILi128EEENS7_ILi96EEEEEELi96ENS_12float_e4m3_tEfNS_4arch4Sm90ELb0ELb0ELb1ELb0ELb0ELb0ELb0ELb1ELb1ELb0ELb0ELb0EEENS1_21CollectiveEpilogueFwdINS6_IJSA_SC_SB_EEES9_NS_10bfloat16_tESG_Li384ELb0ELb0ELb0ELb1EEENS1_29StaticPersistentTileSchedulerILb0EEEEEEEEEvNT_6ParamsE)
        /*00d4*/ 	.word	0x00000000


	//----- nvinfo : EIATTR_MIN_STACK_SIZE
	.align		4
.L_55:
        /*00d8*/ 	.byte	0x04, 0x12
        /*00da*/ 	.short	(.L_57 - .L_56)
	.align		4
.L_56:
        /*00dc*/ 	.word	index@(_ZN7cutlass13device_kernelIN5flash11enable_sm90INS1_16FlashAttnFwdSm90INS1_25CollectiveMainloopFwdSm90ILi2EN4cute5tupleIJNS5_1CILi1EEES8_S8_EEENS6_IJNS7_ILi192EEENS7_ILi128EEENS7_ILi96EEEEEELi96ENS_12float_e4m3_tEfNS_4arch4Sm90ELb0ELb0ELb1ELb0ELb0ELb0ELb0ELb1ELb1ELb0ELb0ELb0EEENS1_21CollectiveEpilogueFwdINS6_IJSA_SC_SB_EEES9_NS_10bfloat16_tESG_Li384ELb0ELb0ELb0ELb1EEENS1_29StaticPersistentTileSchedulerILb0EEEEEEEEEvNT_6ParamsE)
        /*00e0*/ 	.word	0x00000000


	//----- nvinfo : EIATTR_MIN_STACK_SIZE
	.align		4
.L_57:
        /*00e4*/ 	.byte	0x04, 0x12
        /*00e6*/ 	.short	(.L_59 - .L_58)
	.align		4
.L_58:
        /*00e8*/ 	.word	index@(_ZN7cutlass13device_kernelIN5flash11enable_sm90INS1_16FlashAttnFwdSm90INS1_25CollectiveMainloopFwdSm90ILi2EN4cute5tupleIJNS5_1CILi1EEES8_S8_EEENS6_IJNS7_ILi192EEENS7_ILi128EEENS7_ILi96EEEEEELi96ENS_12float_e4m3_tEfNS_4arch4Sm90ELb0ELb0ELb1ELb1ELb0ELb0ELb0ELb1ELb1ELb0ELb0ELb0EEENS1_21CollectiveEpilogueFwdINS6_IJSA_SC_SB_EEES9_NS_10bfloat16_tESG_Li384ELb1ELb0ELb0ELb1EEENS1_36VarlenDynamicPersistentTileSchedulerILi192ELi128ELi384ELi128ELb0ELb0ELb1ELb0ELb1ELb1EEEEEEEEEvNT_6ParamsE)
        /*00ec*/ 	.word	0x00000008


	//----- nvinfo : EIATTR_MIN_STACK_SIZE
	.align		4
.L_59:
        /*00f0*/ 	.byte	0x04, 0x12
        /*00f2*/ 	.short	(.L_61 - .L_60)
	.align		4
.L_60:
        /*00f4*/ 	.word	index@(_ZN7cutlass13device_kernelIN5flash11enable_sm90INS1_16FlashAttnFwdSm90INS1_25CollectiveMainloopFwdSm90ILi2EN4cute5tupleIJNS5_1CILi1EEES8_S8_EEENS6_IJNS7_ILi192EEENS7_ILi128EEENS7_ILi96EEEEEELi96ENS_12float_e4m3_tEfNS_4arch4Sm90ELb0ELb0ELb1ELb1ELb0ELb1ELb0ELb1ELb1ELb0ELb0ELb0EEENS1_21CollectiveEpilogueFwdINS6_IJSA_SC_SB_EEES9_NS_10bfloat16_tESG_Li384ELb1ELb0ELb0ELb1EEENS1_36VarlenDynamicPersistentTileSchedulerILi192ELi128ELi384ELi128ELb0ELb0ELb1ELb0ELb1ELb1EEEEEEEEEvNT_6ParamsE)
        /*00f8*/ 	.word	0x00000060


	//----- nvinfo : EIATTR_MIN_STACK_SIZE
	.align		4
.L_61:
        /*00fc*/ 	.byte	0x04, 0x12
        /*00fe*/ 	.short	(.L_63 - .L_62)
	.align		4
.L_62:
        /*0100*/ 	.word	index@(_ZN7cutlass13device_kernelIN5flash11enable_sm90INS1_16FlashAttnFwdSm90INS1_25CollectiveMainloopFwdSm90ILi2EN4cute5tupleIJNS5_1CILi1EEES8_S8_EEENS6_IJNS7_ILi192EEENS7_ILi128EEENS7_ILi96EEEEEELi96ENS_12float_e4m3_tEfNS_4arch4Sm90ELb0ELb1ELb1ELb0ELb0ELb0ELb0ELb1ELb1ELb0ELb0ELb0EEENS1_21CollectiveEpilogueFwdINS6_IJSA_SC_SB_EEES9_NS_10bfloat16_tESG_Li384ELb0ELb0ELb0ELb1EEENS1_30DynamicPersistentTileSchedulerILi384ELi128ELb0ELb0ELb1EEEEEEEEEvNT_6ParamsE)
        /*0104*/ 	.word	0x00000008


	//----- nvinfo : EIATTR_MIN_STACK_SIZE
	.align		4
.L_63:
        /*0108*/ 	.byte	0x04, 0x12
        /*010a*/ 	.short	(.L_65 - .L_64)
	.align		4
.L_64:
        /*010c*/ 	.word	index@(_ZN7cutlass13device_kernelIN5flash11enable_sm90INS1_16FlashAttnFwdSm90INS1_25CollectiveMainloopFwdSm90ILi2EN4cute5tupleIJNS5_1CILi1EEES8_S8_EEENS6_IJNS7_ILi192EEENS7_ILi128EEENS7_ILi96EEEEEELi96ENS_12float_e4m3_tEfNS_4arch4Sm90ELb0ELb1ELb1ELb1ELb0ELb0ELb0ELb1ELb1ELb0ELb0ELb0EEENS1_21CollectiveEpilogueFwdINS6_IJSA_SC_SB_EEES9_NS_10bfloat16_tESG_Li384ELb1ELb0ELb0ELb1EEENS1_36VarlenDynamicPersistentTileSchedulerILi192ELi128ELi384ELi128ELb0ELb0ELb1ELb1ELb0ELb1EEEEEEEEEvNT_6ParamsE)
        /*0110*/ 	.word	0x00000008


	//----- nvinfo : EIATTR_MIN_STACK_SIZE
	.align		4
.L_65:
        /*0114*/ 	.byte	0x04, 0x12
        /*0116*/ 	.short	(.L_67 - .L_66)
	.align		4
.L_66:
        /*0118*/ 	.word	index@(_ZN7cutlass13device_kernelIN5flash11enable_sm90INS1_16FlashAttnFwdSm90INS1_25CollectiveMainloopFwdSm90ILi2EN4cute5tupleIJNS5_1CILi1EEES8_S8_EEENS6_IJNS7_ILi192EEENS7_ILi128EEENS7_ILi96EEEEEELi96ENS_12float_e4m3_tEfNS_4arch4Sm90ELb0ELb1ELb1ELb1ELb0ELb1ELb0ELb1ELb1ELb0ELb0ELb0EEENS1_21CollectiveEpilogueFwdINS6_IJSA_SC_SB_EEES9_NS_10bfloat16_tESG_Li384ELb1ELb0ELb0ELb1EEENS1_36VarlenDynamicPersistentTileSchedulerILi192ELi128ELi384ELi128ELb0ELb0ELb1ELb1ELb0ELb1EEEEEEEEEvNT_6ParamsE)
        /*011c*/ 	.word	0x00000068


	//----- nvinfo : EIATTR_MIN_STACK_SIZE
	.align		4
.L_67:
        /*0120*/ 	.byte	0x04, 0x12
        /*0122*/ 	.short	(.L_69 - .L_68)
	.align		4
.L_68:
        /*0124*/ 	.word	index@(_ZN7cutlass13device_kernelIN5flash11enable_sm90INS1_16FlashAttnFwdSm90INS1_25CollectiveMainloopFwdSm90ILi2EN4cute5tupleIJNS5_1CILi1EEES8_S8_EEENS6_IJNS7_ILi192EEENS7_ILi128EEENS7_ILi96EEEEEELi96ENS_12float_e4m3_tEfNS_4arch4Sm90ELb1ELb0ELb1ELb0ELb0ELb0ELb0ELb1ELb1ELb0ELb0ELb0EEENS1_21CollectiveEpilogueFwdINS6_IJSA_SC_SB_EEES9_NS_10bfloat16_tESG_Li384ELb0ELb0ELb0ELb1EEENS1_30DynamicPersistentTileSchedulerILi384ELi128ELb0ELb0ELb1EEEEEEEEEvNT_6ParamsE)
        /*0128*/ 	.word	0x00000008


	//----- nvinfo : EIATTR_MIN_STACK_SIZE
	.align		4
.L_69:
        /*012c*/ 	.byte	0x04, 0x12
        /*012e*/ 	.short	(.L_71 - .L_70)
	.align		4
.L_70:
        /*0130*/ 	.word	index@(_ZN7cutlass13device_kernelIN5flash11enable_sm90INS1_16FlashAttnFwdSm90INS1_25CollectiveMainloopFwdSm90ILi2EN4cute5tupleIJNS5_1CILi1EEES8_S8_EEENS6_IJNS7_ILi192EEENS7_ILi128EEENS7_ILi96EEEEEELi96ENS_12float_e4m3_tEfNS_4arch4Sm90ELb1ELb0ELb1ELb1ELb0ELb0ELb0ELb1ELb1ELb0ELb0ELb0EEENS1_21CollectiveEpilogueFwdINS6_IJSA_SC_SB_EEES9_NS_10bfloat16_tESG_Li384ELb1ELb0ELb0ELb1EEENS1_36VarlenDynamicPersistentTileSchedulerILi192ELi128ELi384ELi128ELb0ELb0ELb1ELb1ELb1ELb1EEEEEEEEEvNT_6ParamsE)
        /*0134*/ 	.word	0x00000008


	//----- nvinfo : EIATTR_MIN_STACK_SIZE
	.align		4
.L_71:
        /*0138*/ 	.byte	0x04, 0x12
        /*013a*/ 	.short	(.L_73 - .L_72)
	.align		4
.L_72:
        /*013c*/ 	.word	index@(_ZN7cutlass13device_kernelIN5flash11enable_sm90INS1_16FlashAttnFwdSm90INS1_25CollectiveMainloopFwdSm90ILi2EN4cute5tupleIJNS5_1CILi1EEES8_S8_EEENS6_IJNS7_ILi192EEENS7_ILi128EEENS7_ILi96EEEEEELi96ENS_12float_e4m3_tEfNS_4arch4Sm90ELb1ELb0ELb1ELb1ELb0ELb1ELb0ELb1ELb1ELb0ELb0ELb0EEENS1_21CollectiveEpilogueFwdINS6_IJSA_SC_SB_EEES9_NS_10bfloat16_tESG_Li384ELb1ELb0ELb0ELb1EEENS1_36VarlenDynamicPersistentTileSchedulerILi192ELi128ELi384ELi128ELb0ELb0ELb1ELb1ELb1ELb1EEEEEEEEEvNT_6ParamsE)
        /*0140*/ 	.word	0x00000068
.L_73:


//--------------------- .nv.compat                --------------------------
	.section	.nv.compat,"",@"SHT_CUDA_COMPAT_INFO"
	.align	4
        /*0000*/ 	.byte	0x02, 0x09, 0x01, 0x00, 0x02, 0x02, 0x04, 0x00, 0x02, 0x05, 0x05, 0x00, 0x03, 0x07, 0x01, 0x01
        /*0010*/ 	.byte	0x02, 0x03, 0x01, 0x00, 0x02, 0x06, 0x01, 0x00, 0x04, 0x0b, 0x08, 0x00, 0x00, 0x00, 0x00, 0x00
        /*0020*/ 	.byte	0x00, 0x00, 0x00, 0x00


//--------------------- .nv.info._ZN7cutlass13device_kernelIN5flash11enable_sm90INS1_16FlashAttnFwdSm90INS1_25CollectiveMainloopFwdSm90ILi2EN4cute5tupleIJNS5_1CILi1EEES8_S8_EEENS6_IJNS7_ILi192EEENS7_ILi128EEENS7_ILi96EEEEEELi96ENS_12float_e4m3_tEfNS_4arch4Sm90ELb0ELb0ELb1ELb0ELb0ELb0ELb0ELb1ELb1ELb0ELb0ELb0EEENS1_21CollectiveEpilogueFwdINS6_IJSA_SC_SB_EEES9_NS_10bfloat16_tESG_Li384ELb0ELb0ELb0ELb1EEENS1_29StaticPersistentTileSchedulerILb0EEEEEEEEEvNT_6ParamsE --------------------------
	.section	.nv.info._ZN7cutlass13device_kernelIN5flash11enable_sm90INS1_16FlashAttnFwdSm90INS1_25CollectiveMainloopFwdSm90ILi2EN4cute5tupleIJNS5_1CILi1EEES8_S8_EEENS6_IJNS7_ILi192EEENS7_ILi128EEENS7_ILi96EEEEEELi96ENS_12float_e4m3_tEfNS_4arch4Sm90ELb0ELb0ELb1ELb0ELb0ELb0ELb0ELb1ELb1ELb0ELb0ELb0EEENS1_21CollectiveEpilogueFwdINS6_IJSA_SC_SB_EEES9_NS_10bfloat16_tESG_Li384ELb0ELb0ELb0ELb1EEENS1_29StaticPersistentTileSchedulerILb0EEEEEEEEEvNT_6ParamsE,"",@"SHT_CUDA_INFO"
	.sectionflags	@""
	.align	4


	//----- nvinfo : EIATTR_CUDA_API_VERSION
	.align		4
        /*0000*/ 	.byte	0x04, 0x37
        /*0002*/ 	.short	(.L_75 - .L_74)
.L_74:
        /*0004*/ 	.word	0x00000082


	//----- nvinfo : EIATTR_KPARAM_INFO
	.align		4
.L_75:
        /*0008*/ 	.byte	0x04, 0x17
        /*000a*/ 	.short	(.L_77 - .L_76)
.L_76:
        /*000c*/ 	.word	0x00000000
        /*0010*/ 	.short	0x0000
        /*0012*/ 	.short	0x0070
        /*0014*/ 	.byte	0x00, 0xf0, 0x01, 0x2e


	//----- nvinfo : EIATTR_SPARSE_MMA_MASK
	.align		4
.L_77:
        /*0018*/ 	.byte	0x03, 0x50
        /*001a*/ 	.short	0x0000


	//----- nvinfo : EIATTR_MAXREG_COUNT
	.align		4
        /*001c*/ 	.byte	0x03, 0x1b
        /*001e*/ 	.short	0x0080


	//----- nvinfo : EIATTR_NUM_BARRIERS
	.align		4
        /*0020*/ 	.byte	0x02, 0x4c
        /*0022*/ 	.byte	0x09
	.zero		1


	//----- nvinfo : EIATTR_EXTERNS
	.align		4
        /*0024*/ 	.byte	0x04, 0x0f
        /*0026*/ 	.short	(.L_79 - .L_78)


	//   ....[0]....
	.align		4
.L_78:
        /*0028*/ 	.word	index@(__assertfail)


	//----- nvinfo : EIATTR_MERCURY_ISA_VERSION
	.align		4
.L_79:
        /*002c*/ 	.byte	0x03, 0x5f
        /*002e*/ 	.short	0x0101


	//----- nvinfo : EIATTR_INT_WARP_WIDE_INSTR_OFFSETS
	.align		4
        /*0030*/ 	.byte	0x04, 0x31
        /*0032*/ 	.short	(.L_81 - .L_80)


	//   ....[0]....
.L_80:
        /*0034*/ 	.word	0x00000180


	//   ....[1]....
        /*0038*/ 	.word	0x000001b0


	//   ....[2]....
        /*003c*/ 	.word	0x000001c0


	//   ....[3]....
        /*0040*/ 	.word	0x00008260


	//----- nvinfo : EIATTR_COOP_GROUP_MASK_REGIDS
	.align		4
.L_81:
        /*0044*/ 	.byte	0x04, 0x29
        /*0046*/ 	.short	(.L_83 - .L_82)


	//   ....[0]....
.L_82:
        /*0048*/ 	.word	0xffffffff


	//   ....[1]....
        /*004c*/ 	.word	0xffffffff


	//   ....[2]....
        /*0050*/ 	.word	0xffffffff


	//   ....[3]....
        /*0054*/ 	.word	0xffffffff


	//   ....[4]....
        /*0058*/ 	.word	0xffffffff


	//   ....[5]....
        /*005c*/ 	.word	0xffffffff


	//   ....[6]....
        /*0060*/ 	.word	0xffffffff


	//   ....[7]....
        /*0064*/ 	.word	0xffffffff


	//   ....[8]....
        /*0068*/ 	.word	0xffffffff


	//   ....[9]....
        /*006c*/ 	.word	0xffffffff


	//   ....[10]....
        /*0070*/ 	.word	0xffffffff


	//   ....[11]....
        /*0074*/ 	.word	0xffffffff


	//   ....[12]....
        /*0078*/ 	.word	0xffffffff


	//   ....[13]....
        /*007c*/ 	.word	0xffffffff


	//   ....[14]....
        /*0080*/ 	.word	0xffffffff


	//   ....[15]....
        /*0084*/ 	.word	0xffffffff


	//   ....[16]....
        /*0088*/ 	.word	0xffffffff


	//   ....[17]....
        /*008c*/ 	.word	0xffffffff


	//   ....[18]....
        /*0090*/ 	.word	0xffffffff


	//   ....[19]....
        /*0094*/ 	.word	0xffffffff


	//   ....[20]....
        /*0098*/ 	.word	0xffffffff


	//   ....[21]....
        /*009c*/ 	.word	0xffffffff


	//   ....[22]....
        /*00a0*/ 	.word	0xffffffff


	//   ....[23]....
        /*00a4*/ 	.word	0xffffffff


	//   ....[24]....
        /*00a8*/ 	.word	0xffffffff


	//   ....[25]....
        /*00ac*/ 	.word	0xffffffff


	//   ....[26]....
        /*00b0*/ 	.word	0xffffffff


	//   ....[27]....
        /*00b4*/ 	.word	0xffffffff


	//   ....[28]....
        /*00b8*/ 	.word	0xffffffff


	//   ....[29]....
        /*00bc*/ 	.word	0xffffffff


	//   ....[30]....
        /*00c0*/ 	.word	0xffffffff


	//   ....[31]....
        /*00c4*/ 	.word	0xffffffff


	//   ....[32]....
        /*00c8*/ 	.word	0xffffffff


	//   ....[33]....
        /*00cc*/ 	.word	0xffffffff


	//   ....[34]....
        /*00d0*/ 	.word	0xffffffff


	//   ....[35]....
        /*00d4*/ 	.word	0xffffffff


	//   ....[36]....
        /*00d8*/ 	.word	0xffffffff


	//   ....[37]....
        /*00dc*/ 	.word	0xffffffff


	//   ....[38]....
        /*00e0*/ 	.word	0xffffffff


	//   ....[39]....
        /*00e4*/ 	.word	0xffffffff


	//   ....[40]....
        /*00e8*/ 	.word	0xffffffff


	//   ....[41]....
        /*00ec*/ 	.word	0xffffffff


	//   ....[42]....
        /*00f0*/ 	.word	0xffffffff


	//   ....[43]....
        /*00f4*/ 	.word	0xffffffff


	//   ....[44]....
        /*00f8*/ 	.word	0xffffffff


	//   ....[45]....
        /*00fc*/ 	.word	0xffffffff


	//   ....[46]....
        /*0100*/ 	.word	0xffffffff


	//   ....[47]....
        /*0104*/ 	.word	0x0500000f


	//----- nvinfo : EIATTR_COOP_GROUP_INSTR_OFFSETS
	.align		4
.L_83:
        /*0108*/ 	.byte	0x04, 0x28
        /*010a*/ 	.short	(.L_85 - .L_84)


	//   ....[0]....
.L_84:
        /*010c*/ 	.word	0x00000050


	//   ....[1]....
        /*0110*/ 	.word	0x00000190


	//   ....[2]....
        /*0114*/ 	.word	0x000001e0


	//   ....[3]....
        /*0118*/ 	.word	0x000003d0


	//   ....[4]....
        /*011c*/ 	.word	0x00000530


	//   ....[5]....
        /*0120*/ 	.word	0x00000650


	//   ....[6]....
        /*0124*/ 	.word	0x000007b0


	//   ....[7]....
        /*0128*/ 	.word	0x00000d40


	//   ....[8]....
        /*012c*/ 	.word	0x000029d0


	//   ....[9]....
        /*0130*/ 	.word	0x00002a10


	//   ....[10]....
        /*0134*/ 	.word	0x00002fb0


	//   ....[11]....
        /*0138*/ 	.word	0x00003020


	//   ....[12]....
        /*013c*/ 	.word	0x00004c30


	//   ....[13]....
        /*0140*/ 	.word	0x00004c70


	//   ....[14]....
        /*0144*/ 	.word	0x00004d10


	//   ....[15]....
        /*0148*/ 	.word	0x00004d20


	//   ....[16]....
        /*014c*/ 	.word	0x000063f0


	//   ....[17]....
        /*0150*/ 	.word	0x00006400


	//   ....[18]....
        /*0154*/ 	.word	0x00006480


	//   ....[19]....
        /*0158*/ 	.word	0x00006490


	//   ....[20]....
        /*015c*/ 	.word	0x00007130


	//   ....[21]....
        /*0160*/ 	.word	0x00007140


	//   ....[22]....
        /*0164*/ 	.word	0x00007150


	//   ....[23]....
        /*0168*/ 	.word	0x00007160


	//   ....[24]....
        /*016c*/ 	.word	0x00007170


	//   ....[25]....
        /*0170*/ 	.word	0x00007190


	//   ....[26]....
        /*0174*/ 	.word	0x000071a0


	//   ....[27]....
        /*0178*/ 	.word	0x000071b0


	//   ....[28]....
        /*017c*/ 	.word	0x000071c0


	//   ....[29]....
        /*0180*/ 	.word	0x000071f0


	//   ....[30]....
        /*0184*/ 	.word	0x00007220


	//   ....[31]....
        /*0188*/ 	.word	0x00007230


	//   ....[32]....
        /*018c*/ 	.word	0x00007240


	//   ....[33]....
        /*0190*/ 	.word	0x00007270


	//   ....[34]....
        /*0194*/ 	.word	0x000072d0


	//   ....[35]....
        /*0198*/ 	.word	0x000072e0


	//   ....[36]....
        /*019c*/ 	.word	0x00007310


	//   ....[37]....
        /*01a0*/ 	.word	0x00007320


	//   ....[38]....
        /*01a4*/ 	.word	0x00007350


	//   ....[39]....
        /*01a8*/ 	.word	0x00007360


	//   ....[40]....
        /*01ac*/ 	.word	0x00007370


	//   ....[41]....
        /*01b0*/ 	.word	0x00007380


	//   ....[42]....
        /*01b4*/ 	.word	0x00007390


	//   ....[43]....
        /*01b8*/ 	.word	0x000073b0


	//   ....[44]....
        /*01bc*/ 	.word	0x00007450


	//   ....[45]....
        /*01c0*/ 	.word	0x000083a0


	//   ....[46]....
        /*01c4*/ 	.word	0x0000a120


	//   ....[47]....
        /*01c8*/ 	.word	0x0000a610


	//----- nvinfo : EIATTR_REG_RECONFIG
	.align		4
.L_85:
        /*01cc*/ 	.byte	0x01, 0x54
	.zero		2


	//----- nvinfo : EIATTR_SYSCALL_OFFSETS
	.align		4
        /*01d0*/ 	.byte	0x04, 0x46
        /*01d2*/ 	.short	(.L_87 - .L_86)


	//   ....[0]....
.L_86:
        /*01d4*/ 	.word	0x00001100


	//   ....[1]....
        /*01d8*/ 	.word	0x00007d30


	//   ....[2]....
        /*01dc*/ 	.word	0x00007e80


	//   ....[3]....
        /*01e0*/ 	.word	0x00007fc0


	//   ....[4]....
        /*01e4*/ 	.word	0x000080e0


	//----- nvinfo : EIATTR_MBARRIER_INSTR_OFFSETS
	.align		4
.L_87:
        /*01e8*/ 	.byte	0x04, 0x39
        /*01ea*/ 	.short	(.L_89 - .L_88)


	//   ....[0]....
.L_88:
        /*01ec*/ 	.word	0x00000280
        /*01f0*/ 	.word	0x000000ff
        /*01f4*/ 	.word	0x00019c00
        /*01f8*/ 	.short	0x0100
        /*01fa*/ 	.byte	0x06
	.zero		1


	//   ....[1]....
        /*01fc*/ 	.word	0x00000290
        /*0200*/ 	.word	0x000000ff
        /*0204*/ 	.word	0x00019c20
        /*0208*/ 	.short	0x0100
        /*020a*/ 	.byte	0x06
	.zero		1


	//   ....[2]....
        /*020c*/ 	.word	0x00000380
        /*0210*/ 	.word	0x000000ff
        /*0214*/ 	.word	0x00019c30
        /*0218*/ 	.short	0x0100
        /*021a*/ 	.byte	0x08
	.zero		1


	//   ....[3]....
        /*021c*/ 	.word	0x00000390
        /*0220*/ 	.word	0x000000ff
        /*0224*/ 	.word	0x00019c40
        /*0228*/ 	.short	0x0100
        /*022a*/ 	.byte	0x08
	.zero		1


	//   ....[4]....
        /*022c*/ 	.word	0x000003a0
        /*0230*/ 	.word	0x000000ff
        /*0234*/ 	.word	0x00019c38
        /*0238*/ 	.short	0x0100
        /*023a*/ 	.byte	0x08
	.zero		1


	//   ....[5]....
        /*023c*/ 	.word	0x000003b0
        /*0240*/ 	.word	0x000000ff
        /*0244*/ 	.word	0x00019c48
        /*0248*/ 	.short	0x0100
        /*024a*/ 	.byte	0x08
	.zero		1


	//   ....[6]....
        /*024c*/ 	.word	0x000004e0
        /*0250*/ 	.word	0x000000ff
        /*0254*/ 	.word	0x00019c50
        /*0258*/ 	.short	0x0100
        /*025a*/ 	.byte	0x08
	.zero		1


	//   ....[7]....
        /*025c*/ 	.word	0x000004f0
        /*0260*/ 	.word	0x000000ff
        /*0264*/ 	.word	0x00019c60
        /*0268*/ 	.short	0x0100
        /*026a*/ 	.byte	0x08
	.zero		1


	//   ....[8]....
        /*026c*/ 	.word	0x00000500
        /*0270*/ 	.word	0x000000ff
        /*0274*/ 	.word	0x00019c58
        /*0278*/ 	.short	0x0100
        /*027a*/ 	.byte	0x08
	.zero		1


	//   ....[9]....
        /*027c*/ 	.word	0x00000510
        /*0280*/ 	.word	0x000000ff
        /*0284*/ 	.word	0x00019c68
        /*0288*/ 	.short	0x0100
        /*028a*/ 	.byte	0x08
	.zero		1


	//   ....[10]....
        /*028c*/ 	.word	0x00000600
        /*0290*/ 	.word	0x000000ff
        /*0294*/ 	.word	0x00019c70
        /*0298*/ 	.short	0x0100
        /*029a*/ 	.byte	0x06
	.zero		1


	//   ....[11]....
        /*029c*/ 	.word	0x00000610
        /*02a0*/ 	.word	0x000000ff
        /*02a4*/ 	.word	0x00019c80
        /*02a8*/ 	.short	0x0100
        /*02aa*/ 	.byte	0x06
	.zero		1


	//   ....[12]....
        /*02ac*/ 	.word	0x00000620
        /*02b0*/ 	.word	0x000000ff
        /*02b4*/ 	.word	0x00019c78
        /*02b8*/ 	.short	0x0100
        /*02ba*/ 	.byte	0x06
	.zero		1


	//   ....[13]....
        /*02bc*/ 	.word	0x00000630
        /*02c0*/ 	.word	0x000000ff
        /*02c4*/ 	.word	0x00019c88
        /*02c8*/ 	.short	0x0100
        /*02ca*/ 	.byte	0x06
	.zero		1


	//   ....[14]....
        /*02cc*/ 	.word	0x00000760
        /*02d0*/ 	.word	0x000000ff
        /*02d4*/ 	.word	0x00019c90
        /*02d8*/ 	.short	0x0100
        /*02da*/ 	.byte	0x08
	.zero		1


	//   ....[15]....
        /*02dc*/ 	.word	0x00000770
        /*02e0*/ 	.word	0x000000ff
        /*02e4*/ 	.word	0x00019ca0
        /*02e8*/ 	.short	0x0100
        /*02ea*/ 	.byte	0x08
	.zero		1


	//   ....[16]....
        /*02ec*/ 	.word	0x00000780
        /*02f0*/ 	.word	0x000000ff
        /*02f4*/ 	.word	0x00019c98
        /*02f8*/ 	.short	0x0100
        /*02fa*/ 	.byte	0x08
	.zero		1


	//   ....[17]....
        /*02fc*/ 	.word	0x00000790
        /*0300*/ 	.word	0x000000ff
        /*0304*/ 	.word	0x00019ca8
        /*0308*/ 	.short	0x0100
        /*030a*/ 	.byte	0x08
	.zero		1


	//   ....[18]....
        /*030c*/ 	.word	0x000008c0
        /*0310*/ 	.word	0x000000ff
        /*0314*/ 	.word	0x00019cb0
        /*0318*/ 	.short	0x0100
        /*031a*/ 	.byte	0x08
	.zero		1


	//   ....[19]....
        /*031c*/ 	.word	0x000008d0
        /*0320*/ 	.word	0x000000ff
        /*0324*/ 	.word	0x00019cc0
        /*0328*/ 	.short	0x0100
        /*032a*/ 	.byte	0x08
	.zero		1


	//   ....[20]....
        /*032c*/ 	.word	0x000008e0
        /*0330*/ 	.word	0x000000ff
        /*0334*/ 	.word	0x00019cb8
        /*0338*/ 	.short	0x0100
        /*033a*/ 	.byte	0x08
	.zero		1


	//   ....[21]....
        /*033c*/ 	.word	0x000008f0
        /*0340*/ 	.word	0x000000ff
        /*0344*/ 	.word	0x00019cc8
        /*0348*/ 	.short	0x0100
        /*034a*/ 	.byte	0x08
	.zero		1


	//   ....[22]....
        /*034c*/ 	.word	0x00001430
        /*0350*/ 	.word	0x000000ff
        /*0354*/ 	.word	0x00019c00
        /*0358*/ 	.short	0x010a
        /*035a*/ 	.byte	0x30
	.zero		1


	//   ....[23]....
        /*035c*/ 	.word	0x000014d0
        /*0360*/ 	.word	0x00000004
        /*0364*/ 	.word	0x00019c30
        /*0368*/ 	.short	0x010a
        /*036a*/ 	.byte	0x3f
	.zero		1


	//   ....[24]....
        /*036c*/ 	.word	0x00001540
        /*0370*/ 	.word	0x00000004
        /*0374*/ 	.word	0x00019c30
        /*0378*/ 	.short	0x010a
        /*037a*/ 	.byte	0x3f
	.zero		1


	//   ....[25]....
        /*037c*/ 	.word	0x000033c0
        /*0380*/ 	.word	0x0000000f
        /*0384*/ 	.word	0x00000000
        /*0388*/ 	.short	0x0101
        /*038a*/ 	.byte	0x3f
	.zero		1


	//   ....[26]....
        /*038c*/ 	.word	0x00003df0
        /*0390*/ 	.word	0x000000ff
        /*0394*/ 	.word	0x00019c30
        /*0398*/ 	.short	0x010a
        /*039a*/ 	.byte	0x14
	.zero		1


	//   ....[27]....
        /*039c*/ 	.word	0x00003e30
        /*03a0*/ 	.word	0x000000ff
        /*03a4*/ 	.word	0x00019c30
        /*03a8*/ 	.short	0x010a
        /*03aa*/ 	.byte	0x14
	.zero		1


	//   ....[28]....
        /*03ac*/ 	.word	0x00003f90
        /*03b0*/ 	.word	0x000000ff
        /*03b4*/ 	.word	0x00019c50
        /*03b8*/ 	.short	0x010a
        /*03ba*/ 	.byte	0x0e
	.zero		1


	//   ....[29]....
        /*03bc*/ 	.word	0x00004bc0
        /*03c0*/ 	.word	0x000000ff
        /*03c4*/ 	.word	0x00019c50
        /*03c8*/ 	.short	0x010a
        /*03ca*/ 	.byte	0x0e
	.zero		1


	//   ....[30]....
        /*03cc*/ 	.word	0x00005970
        /*03d0*/ 	.word	0x00000006
        /*03d4*/ 	.word	0x00000000
        /*03d8*/ 	.short	0x0101
        /*03da*/ 	.byte	0x3f
	.zero		1


	//   ....[31]....
        /*03dc*/ 	.word	0x00005c00
        /*03e0*/ 	.word	0x000000ff
        /*03e4*/ 	.word	0x00000000
        /*03e8*/ 	.short	0x0101
        /*03ea*/ 	.byte	0x06
	.zero		1


	//   ....[32]....
        /*03ec*/ 	.word	0x00006130
        /*03f0*/ 	.word	0x000000ff
        /*03f4*/ 	.word	0x00019c50
        /*03f8*/ 	.short	0x010a
        /*03fa*/ 	.byte	0x05
	.zero		1


	//   ....[33]....
        /*03fc*/ 	.word	0x00006170
        /*0400*/ 	.word	0x000000ff
        /*0404*/ 	.word	0x00019c50
        /*0408*/ 	.short	0x010a
        /*040a*/ 	.byte	0x05
	.zero		1


	//   ....[34]....
        /*040c*/ 	.word	0x00006e60
        /*0410*/ 	.word	0x000000ff
        /*0414*/ 	.word	0x00000000
        /*0418*/ 	.short	0x0101
        /*041a*/ 	.byte	0x05
	.zero		1


	//   ....[35]....
        /*041c*/ 	.word	0x000076f0
        /*0420*/ 	.word	0x000000ff
        /*0424*/ 	.word	0x00000000
        /*0428*/ 	.short	0x0101
        /*042a*/ 	.byte	0x05
	.zero		1


	//   ....[36]....
        /*042c*/ 	.word	0x000085c0
        /*0430*/ 	.word	0x00000007
        /*0434*/ 	.word	0x00019c80
        /*0438*/ 	.short	0x010a
        /*043a*/ 	.byte	0x3f
	.zero		1


	//   ....[37]....
        /*043c*/ 	.word	0x000087e0
        /*0440*/ 	.word	0x00000007
        /*0444*/ 	.word	0x00019c40
        /*0448*/ 	.short	0x010a
        /*044a*/ 	.byte	0x3f
	.zero		1


	//   ....[38]....
        /*044c*/ 	.word	0x00008c00
        /*0450*/ 	.word	0x000000ff
        /*0454*/ 	.word	0x00019c20
        /*0458*/ 	.short	0x010a
        /*045a*/ 	.byte	0x28
	.zero		1


	//   ....[39]....
        /*045c*/ 	.word	0x00008e70
        /*0460*/ 	.word	0x00000008
        /*0464*/ 	.word	0x00019c80
        /*0468*/ 	.short	0x010a
        /*046a*/ 	.byte	0x3f
	.zero		1


	//   ....[40]....
        /*046c*/ 	.word	0x000092a0
        /*0470*/ 	.word	0x00000008
        /*0474*/ 	.word	0x00019c40
        /*0478*/ 	.short	0x010a
        /*047a*/ 	.byte	0x3f
	.zero		1


	//   ....[41]....
        /*047c*/ 	.word	0x00009730
        /*0480*/ 	.word	0x0000000d
        /*0484*/ 	.word	0x00019c70
        /*0488*/ 	.short	0x010a
        /*048a*/ 	.byte	0x3f
	.zero		1


	//   ....[42]....
        /*048c*/ 	.word	0x000097a0
        /*0490*/ 	.word	0x0000000d
        /*0494*/ 	.word	0x00019c60
        /*0498*/ 	.short	0x010a
        /*049a*/ 	.byte	0x3f
	.zero		1


	//   ....[43]....
        /*049c*/ 	.word	0x00009ad0
        /*04a0*/ 	.word	0x0000000d
        /*04a4*/ 	.word	0x00019c50
        /*04a8*/ 	.short	0x0101
        /*04aa*/ 	.byte	0x3f
	.zero		1


	//   ....[44]....
        /*04ac*/ 	.word	0x00009b50
        /*04b0*/ 	.word	0x00000004
        /*04b4*/ 	.word	0x00000000
        /*04b8*/ 	.short	0x0101
        /*04ba*/ 	.byte	0x3f
	.zero		1


	//   ....[45]....
        /*04bc*/ 	.word	0x00009c10
        /*04c0*/ 	.word	0x00000000
        /*04c4*/ 	.word	0x00019c70
        /*04c8*/ 	.short	0x010a
        /*04ca*/ 	.byte	0x3f
	.zero		1


	//   ....[46]....
        /*04cc*/ 	.word	0x00009c80
        /*04d0*/ 	.word	0x00000000
        /*04d4*/ 	.word	0x00019c60
        /*04d8*/ 	.short	0x010a
        /*04da*/ 	.byte	0x3f
	.zero		1


	//   ....[47]....
        /*04dc*/ 	.word	0x0000a010
        /*04e0*/ 	.word	0x00000000
        /*04e4*/ 	.word	0x00019c50
        /*04e8*/ 	.short	0x0101
        /*04ea*/ 	.byte	0x3f
	.zero		1


	//   ....[48]....
        /*04ec*/ 	.word	0x0000a060
        /*04f0*/ 	.word	0x00000003
        /*04f4*/ 	.word	0x00000000
        /*04f8*/ 	.short	0x0101
        /*04fa*/ 	.byte	0x3f
	.zero		1


	//   ....[49]....
        /*04fc*/ 	.word	0x0000a100
        /*0500*/ 	.word	0x00000006
        /*0504*/ 	.word	0x00019c20
        /*0508*/ 	.short	0x010a
        /*050a*/ 	.byte	0x3f
	.zero		1


	//   ....[50]....
        /*050c*/ 	.word	0x0000a220
        /*0510*/ 	.word	0x00000005
        /*0514*/ 	.word	0x00000000
        /*0518*/ 	.short	0x010a
        /*051a*/ 	.byte	0x3f
	.zero		1


	//   ....[51]....
        /*051c*/ 	.word	0x0000a290
        /*0520*/ 	.word	0x00000009
        /*0524*/ 	.word	0x00000000
        /*0528*/ 	.short	0x010a
        /*052a*/ 	.byte	0x3f
	.zero		1


	//   ....[52]....
        /*052c*/ 	.word	0x0000a2e0
        /*0530*/ 	.word	0x00000013
        /*0534*/ 	.word	0x00019c60
        /*0538*/ 	.short	0x010a
        /*053a*/ 	.byte	0x3f
	.zero		1


	//   ....[53]....
        /*053c*/ 	.word	0x0000a330
        /*0540*/ 	.word	0x00000007
        /*0544*/ 	.word	0x00019c60
        /*0548*/ 	.short	0x010a
        /*054a*/ 	.byte	0x3f
	.zero		1


	//   ....[54]....
        /*054c*/ 	.word	0x0000a370
        /*0550*/ 	.word	0x00000013
        /*0554*/ 	.word	0x00019c80
        /*0558*/ 	.short	0x010a
        /*055a*/ 	.byte	0x3f
	.zero		1


	//   ....[55]....
        /*055c*/ 	.word	0x0000a390
        /*0560*/ 	.word	0x00000007
        /*0564*/ 	.word	0x00019c80
        /*0568*/ 	.short	0x010a
        /*056a*/ 	.byte	0x3f
	.zero		1


	//   ....[56]....
        /*056c*/ 	.word	0x0000a400
        /*0570*/ 	.word	0x00000003
        /*0574*/ 	.word	0x00019c00
        /*0578*/ 	.short	0x010a
        /*057a*/ 	.byte	0x3f
	.zero		1


	//   ....[57]....
        /*057c*/ 	.word	0x0000a450
        /*0580*/ 	.word	0x00000004
        /*0584*/ 	.word	0x00019c30
        /*0588*/ 	.short	0x010a
        /*058a*/ 	.byte	0x3f
	.zero		1


	//   ....[58]....
        /*058c*/ 	.word	0x0000a4b0
        /*0590*/ 	.word	0x00000008
        /*0594*/ 	.word	0x00019c30
        /*0598*/ 	.short	0x010a
        /*059a*/ 	.byte	0x3f
	.zero		1


	//   ....[59]....
        /*059c*/ 	.word	0x0000a510
        /*05a0*/ 	.word	0x0000004a
        /*05a4*/ 	.word	0x00019c50
        /*05a8*/ 	.short	0x010a
        /*05aa*/ 	.byte	0x3f
	.zero		1


	//   ....[60]....
        /*05ac*/ 	.word	0x0000a570
        /*05b0*/ 	.word	0x00000005
        /*05b4*/ 	.word	0x00019c50
        /*05b8*/ 	.short	0x010a
        /*05ba*/ 	.byte	0x3f
	.zero		1


	//   ....[61]....
        /*05bc*/ 	.word	0x0000a6c0
        /*05c0*/ 	.word	0x00000007
        /*05c4*/ 	.word	0x00019c80
        /*05c8*/ 	.short	0x010a
        /*05ca*/ 	.byte	0x3f
	.zero		1


	//   ....[62]....
        /*05cc*/ 	.word	0x0000a710
        /*05d0*/ 	.word	0x00000007
        /*05d4*/ 	.word	0x00019c40
        /*05d8*/ 	.short	0x010a
        /*05da*/ 	.byte	0x3f
	.zero		1


	//   ....[63]....
        /*05dc*/ 	.word	0x0000a770
        /*05e0*/ 	.word	0x00000005
        /*05e4*/ 	.word	0x00019c20
        /*05e8*/ 	.short	0x010a
        /*05ea*/ 	.byte	0x3f
	.zero		1


	//   ....[64]....
        /*05ec*/ 	.word	0x0000a7c0
        /*05f0*/ 	.word	0x00000008
        /*05f4*/ 	.word	0x00019c80
        /*05f8*/ 	.short	0x010a
        /*05fa*/ 	.byte	0x3f
	.zero		1


	//   ....[65]....
        /*05fc*/ 	.word	0x0000a810
        /*0600*/ 	.word	0x00000008
        /*0604*/ 	.word	0x00019c40
        /*0608*/ 	.short	0x010a
        /*060a*/ 	.byte	0x3f
	.zero		1


	//   ....[66]....
        /*060c*/ 	.word	0x0000a860
        /*0610*/ 	.word	0x0000000d
        /*0614*/ 	.word	0x00019c70
        /*0618*/ 	.short	0x010a
        /*061a*/ 	.byte	0x3f
	.zero		1


	//   ....[67]....
        /*061c*/ 	.word	0x0000a8b0
        /*0620*/ 	.word	0x0000000d
        /*0624*/ 	.word	0x00019c60
        /*0628*/ 	.short	0x010a
        /*062a*/ 	.byte	0x3f
	.zero		1


	//   ....[68]....
        /*062c*/ 	.word	0x0000a900
        /*0630*/ 	.word	0x00000000
        /*0634*/ 	.word	0x00019c70
        /*0638*/ 	.short	0x010a
        /*063a*/ 	.byte	0x3f
	.zero		1


	//   ....[69]....
        /*063c*/ 	.word	0x0000a950
        /*0640*/ 	.word	0x00000000
        /*0644*/ 	.word	0x00019c60
        /*0648*/ 	.short	0x010a
        /*064a*/ 	.byte	0x3f
	.zero		1


	//   ....[70]....
        /*064c*/ 	.word	0x0000a9a0
        /*0650*/ 	.word	0x00000006
        /*0654*/ 	.word	0x00019c20
        /*0658*/ 	.short	0x010a
        /*065a*/ 	.byte	0x3f
	.zero		1


	//   ....[71]....
        /*065c*/ 	.word	0x0000a9f0
        /*0660*/ 	.word	0x00000005
        /*0664*/ 	.word	0x00000000
        /*0668*/ 	.short	0x010a
        /*066a*/ 	.byte	0x3f
	.zero		1


	//   ....[72]....
        /*066c*/ 	.word	0x0000aa40
        /*0670*/ 	.word	0x00000009
        /*0674*/ 	.word	0x00000000
        /*0678*/ 	.short	0x010a
        /*067a*/ 	.byte	0x3f
	.zero		1


	//   ....[73]....
        /*067c*/ 	.word	0x0000aa90
        /*0680*/ 	.word	0x00000013
        /*0684*/ 	.word	0x00019c60
        /*0688*/ 	.short	0x010a
        /*068a*/ 	.byte	0x3f
	.zero		1


	//   ....[74]....
        /*068c*/ 	.word	0x0000aae0
        /*0690*/ 	.word	0x00000007
        /*0694*/ 	.word	0x00019c60
        /*0698*/ 	.short	0x010a
        /*069a*/ 	.byte	0x3f
	.zero		1


	//   ....[75]....
        /*069c*/ 	.word	0x0000ab30
        /*06a0*/ 	.word	0x00000013
        /*06a4*/ 	.word	0x00019c80
        /*06a8*/ 	.short	0x010a
        /*06aa*/ 	.byte	0x3f
	.zero		1


	//----- nvinfo : EIATTR_NUM_MBARRIERS
	.align		4
.L_89:
        /*06ac*/ 	.byte	0x03, 0x38
        /*06ae*/ 	.short	0x0016


	//----- nvinfo : EIATTR_EXIT_INSTR_OFFSETS
	.align		4
        /*06b0*/ 	.byte	0x04, 0x1c
        /*06b2*/ 	.short	(.L_91 - .L_90)


	//   ....[0]....
.L_90:
        /*06b4*/ 	.word	0x00000a10


	//   ....[1]....
        /*06b8*/ 	.word	0x000077a0


	//   ....[2]....
        /*06bc*/ 	.word	0x0000a140


	//   ....[3]....
        /*06c0*/ 	.word	0x0000a3e0


	//----- nvinfo : EIATTR_MAX_THREADS
	.align		4
.L_91:
        /*06c4*/ 	.byte	0x04, 0x05
        /*06c6*/ 	.short	(.L_93 - .L_92)
.L_92:
        /*06c8*/ 	.word	0x00000200
        /*06cc*/ 	.word	0x00000001
        /*06d0*/ 	.word	0x00000001


	//----- nvinfo : EIATTR_CRS_STACK_SIZE
	.align		4
.L_93:
        /*06d4*/ 	.byte	0x04, 0x1e
        /*06d6*/ 	.short	(.L_95 - .L_94)
.L_94:
        /*06d8*/ 	.word	0x00000000


	//----- nvinfo : EIATTR_CBANK_PARAM_SIZE
	.align		4
.L_95:
        /*06dc*/ 	.byte	0x03, 0x19
        /*06de*/ 	.short	0x0bf0


	//----- nvinfo : EIATTR_PARAM_CBANK
	.align		4
        /*06e0*/ 	.byte	0x04, 0x0a
        /*06e2*/ 	.short	(.L_97 - .L_96)
	.align		4
.L_96:
        /*06e4*/ 	.word	index@(.nv.constant0._ZN7cutlass13device_kernelIN5flash11enable_sm90INS1_16FlashAttnFwdSm90INS1_25CollectiveMainloopFwdSm90ILi2EN4cute5tupleIJNS5_1CILi1EEES8_S8_EEENS6_IJNS7_ILi192EEENS7_ILi128EEENS7_ILi96EEEEEELi96ENS_12float_e4m3_tEfNS_4arch4Sm90ELb0ELb0ELb1ELb0ELb0ELb0ELb0ELb1ELb1ELb0ELb0ELb0EEENS1_21CollectiveEpilogueFwdINS6_IJSA_SC_SB_EEES9_NS_10bfloat16_tESG_Li384ELb0ELb0ELb0ELb1EEENS1_29StaticPersistentTileSchedulerILb0EEEEEEEEEvNT_6ParamsE)
        /*06e8*/ 	.short	0x0210
        /*06ea*/ 	.short	0x0bf0


	//----- nvinfo : EIATTR_SW_WAR
	.align		4
.L_97:
        /*06ec*/ 	.byte	0x04, 0x36
        /*06ee*/ 	.short	(.L_99 - .L_98)
.L_98:
        /*06f0*/ 	.word	0x00000008
.L_99:


//--------------------- .nv.info._ZN7cutlass13device_kernelIN5flash11enable_sm90INS1_16FlashAttnFwdSm90INS1_25CollectiveMainloopFwdSm90ILi2EN4cute5tupleIJNS5_1CILi1EEES8_S8_EEENS6_IJNS7_ILi192EEENS7_ILi128EEENS7_ILi96EEEEEELi96ENS_12float_e4m3_tEfNS_4arch4Sm90ELb0ELb0ELb1ELb1ELb0ELb0ELb0ELb1ELb1ELb0ELb0ELb0EEENS1_21CollectiveEpilogueFwdINS6_IJSA_SC_SB_EEES9_NS_10bfloat16_tESG_Li384ELb1ELb0ELb0ELb1EEENS1_36VarlenDynamicPersistentTileSchedulerILi192ELi128ELi384ELi128ELb0ELb0ELb1ELb0ELb1ELb1EEEEEEEEEvNT_6ParamsE --------------------------
	.section	.nv.info._ZN7cutlass13device_kernelIN5flash11enable_sm90INS1_16FlashAttnFwdSm90INS1_25CollectiveMainloopFwdSm90ILi2EN4cute5tupleIJNS5_1CILi1EEES8_S8_EEENS6_IJNS7_ILi192EEENS7_ILi128EEENS7_ILi96EEEEEELi96ENS_12float_e4m3_tEfNS_4arch4Sm90ELb0ELb0ELb1ELb1ELb0ELb0ELb0ELb1ELb1ELb0ELb0ELb0EEENS1_21CollectiveEpilogueFwdINS6_IJSA_SC_SB_EEES9_NS_10bfloat16_tESG_Li384ELb1ELb0ELb0ELb1EEENS1_36VarlenDynamicPersistentTileSchedulerILi192ELi128ELi384ELi128ELb0ELb0ELb1ELb0ELb1ELb1EEEEEEEEEvNT_6ParamsE,"",@"SHT_CUDA_INFO"
	.sectionflags	@""
	.align	4


	//----- nvinfo : EIATTR_CUDA_API_VERSION
	.align		4
        /*0000*/ 	.byte	0x04, 0x37
        /*0002*/ 	.short	(.L_101 - .L_100)
.L_100:
        /*0004*/ 	.word	0x00000082


	//----- nvinfo : EIATTR_KPARAM_INFO
	.align		4
.L_101:
        /*0008*/ 	.byte	0x04, 0x17
        /*000a*/ 	.short	(.L_103 - .L_102)
.L_102:
        /*000c*/ 	.word	0x00000000
        /*0010*/ 	.short	0x0000
        /*0012*/ 	.short	0x0070
        /*0014*/ 	.byte	0x00, 0xf0, 0x01, 0x28


	//----- nvinfo : EIATTR_SPARSE_MMA_MASK
	.align		4
.L_103:
        /*0018*/ 	.byte	0x03, 0x50
        /*001a*/ 	.short	0x0000


	//----- nvinfo : EIATTR_MAXREG_COUNT
	.align		4
        /*001c*/ 	.byte	0x03, 0x1b
        /*001e*/ 	.short	0x0080


	//----- nvinfo : EIATTR_NUM_BARRIERS
	.align		4
        /*0020*/ 	.byte	0x02, 0x4c
        /*0022*/ 	.byte	0x09
	.zero		1


	//----- nvinfo : EIATTR_EXTERNS
	.align		4
        /*0024*/ 	.byte	0x04, 0x0f
        /*0026*/ 	.short	(.L_105 - .L_104)


	//   ....[0]....
	.align		4
.L_104:
        /*0028*/ 	.word	index@(__assertfail)


	//----- nvinfo : EIATTR_ANNOTATIONS
	.align		4
.L_105:
        /*002c*/ 	.byte	0x04, 0x55
        /*002e*/ 	.short	(.L_107 - .L_106)


	//   ....[0]....
.L_106:
        /*0030*/ 	.word	0x00000001
        /*0034*/ 	.byte	0x60, 0x8d, 0x00, 0x00, 0x01, 0x00, 0x00, 0x00, 0x90, 0xc5, 0x00, 0x00


	//----- nvinfo : EIATTR_MERCURY_ISA_VERSION
	.align		4
.L_107:
        /*0040*/ 	.byte	0x03, 0x5f
        /*0042*/ 	.short	0x0101


	//----- nvinfo : EIATTR_UNUSED_LOAD_BYTE_OFFSET
	.align		4
        /*0044*/ 	.byte	0x04, 0x44
        /*0046*/ 	.short	(.L_109 - .L_108)


	//   ....[0]....
.L_108:
        /*0048*/ 	.word	0x00000a30
        /*004c*/ 	.word	0x0000fff0


	//   ....[1]....
        /*0050*/ 	.word	0x00007020
        /*0054*/ 	.word	0x0000fff0


	//----- nvinfo : EIATTR_INT_WARP_WIDE_INSTR_OFFSETS
	.align		4
.L_109:
        /*0058*/ 	.byte	0x04, 0x31
        /*005a*/ 	.short	(.L_111 - .L_110)


	//   ....[0]....
.L_110:
        /*005c*/ 	.word	0x00000160


	//   ....[1]....
        /*0060*/ 	.word	0x000001a0


	//   ....[2]....
        /*0064*/ 	.word	0x00000210


	//   ....[3]....
        /*0068*/ 	.word	0x00009dc0


	//   ....[4]....
        /*006c*/ 	.word	0x00009e50


	//   ....[5]....
        /*0070*/ 	.word	0x0000a500


	//   ....[6]....
        /*0074*/ 	.word	0x0000bfe0


	//   ....[7]....
        /*0078*/ 	.word	0x0000c070


	//----- nvinfo : EIATTR_COOP_GROUP_MASK_REGIDS
	.align		4
.L_111:
        /*007c*/ 	.byte	0x04, 0x29
        /*007e*/ 	.short	(.L_113 - .L_112)


	//   ....[0]....
.L_112:
        /*0080*/ 	.word	0xffffffff


	//   ....[1]....
        /*0084*/ 	.word	0xffffffff


	//   ....[2]....
        /*0088*/ 	.word	0xffffffff


	//   ....[3]....
        /*008c*/ 	.word	0xffffffff


	//   ....[4]....
        /*0090*/ 	.word	0xffffffff


	//   ....[5]....
        /*0094*/ 	.word	0xffffffff


	//   ....[6]....
        /*0098*/ 	.word	0xffffffff


	//   ....[7]....
        /*009c*/ 	.word	0xffffffff


	//   ....[8]....
        /*00a0*/ 	.word	0xffffffff


	//   ....[9]....
        /*00a4*/ 	.word	0xffffffff


	//   ....[10]....
        /*00a8*/ 	.word	0xffffffff


	//   ....[11]....
        /*00ac*/ 	.word	0xffffffff


	//   ....[12]....
        /*00b0*/ 	.word	0xffffffff


	//   ....[13]....
        /*00b4*/ 	.word	0xffffffff


	//   ....[14]....
        /*00b8*/ 	.word	0xffffffff


	//   ....[15]....
        /*00bc*/ 	.word	0xffffffff


	//   ....[16]....
        /*00c0*/ 	.word	0xffffffff


	//   ....[17]....
        /*00c4*/ 	.word	0xffffffff


	//   ....[18]....
        /*00c8*/ 	.word	0xffffffff


	//   ....[19]....
        /*00cc*/ 	.word	0xffffffff


	//   ....[20]....
        /*00d0*/ 	.word	0xffffffff


	//   ....[21]....
        /*00d4*/ 	.word	0xffffffff


	//   ....[22]....
        /*00d8*/ 	.word	0xffffffff


	//   ....[23]....
        /*00dc*/ 	.word	0xffffffff


	//   ....[24]....
        /*00e0*/ 	.word	0xffffffff


	//   ....[25]....
        /*00e4*/ 	.word	0xffffffff


	//   ....[26]....
        /*00e8*/ 	.word	0xffffffff


	//   ....[27]....
        /*00ec*/ 	.word	0xffffffff


	//   ....[28]....
        /*00f0*/ 	.word	0xffffffff


	//   ....[29]....
        /*00f4*/ 	.word	0xffffffff


	//   ....[30]....
        /*00f8*/ 	.word	0xffffffff


	//   ....[31]....
        /*00fc*/ 	.word	0xffffffff


	//   ....[32]....
        /*0100*/ 	.word	0xffffffff


	//   ....[33]....
        /*0104*/ 	.word	0xffffffff


	//   ....[34]....
        /*0108*/ 	.word	0xffffffff


	//   ....[35]....
        /*010c*/ 	.word	0xffffffff


	//   ....[36]....
        /*0110*/ 	.word	0xffffffff


	//   ....[37]....
        /*0114*/ 	.word	0xffffffff


	//   ....[38]....
        /*0118*/ 	.word	0xffffffff


	//   ....[39]....
        /*011c*/ 	.word	0xffffffff


	//   ....[40]....
        /*0120*/ 	.word	0xffffffff


	//   ....[41]....
        /*0124*/ 	.word	0xffffffff


	//   ....[42]....
        /*0128*/ 	.word	0xffffffff


	//   ....[43]....
        /*012c*/ 	.word	0xffffffff


	//   ....[44]....
        /*0130*/ 	.word	0xffffffff


	//   ....[45]....
        /*0134*/ 	.word	0xffffffff


	//   ....[46]....
        /*0138*/ 	.word	0xffffffff


	//   ....[47]....
        /*013c*/ 	.word	0xffffffff


	//   ....[48]....
        /*0140*/ 	.word	0xffffffff


	//   ....[49]....
        /*0144*/ 	.word	0xffffffff


	//   ....[50]....
        /*0148*/ 	.word	0xffffffff


	//   ....[51]....
        /*014c*/ 	.word	0xffffffff


	//   ....[52]....
        /*0150*/ 	.word	0xffffffff


	//   ....[53]....
        /*0154*/ 	.word	0xffffffff


	//   ....[54]....
        /*0158*/ 	.word	0xffffffff


	//   ....[55]....
        /*015c*/ 	.word	0xffffffff


	//   ....[56]....
        /*0160*/ 	.word	0xffffffff


	//   ....[57]....
        /*0164*/ 	.word	0xffffffff


	//   ....[58]....
        /*0168*/ 	.word	0xffffffff


	//   ....[59]....
        /*016c*/ 	.word	0xffffffff


	//   ....[60]....
        /*0170*/ 	.word	0xffffffff


	//   ....[61]....
        /*0174*/ 	.word	0xffffffff


	//   ....[62]....
        /*0178*/ 	.word	0xffffffff


	//   ....[63]....
        /*017c*/ 	.word	0xffffffff


	//   ....[64]....
        /*0180*/ 	.word	0xffffffff


	//   ....[65]....
        /*0184*/ 	.word	0xffffffff


	//   ....[66]....
        /*0188*/ 	.word	0xffffffff


	//   ....[67]....
        /*018c*/ 	.word	0xffffffff


	//   ....[68]....
        /*0190*/ 	.word	0xffffffff


	//   ....[69]....
        /*0194*/ 	.word	0xffffffff


	//   ....[70]....
        /*0198*/ 	.word	0xffffffff


	//   ....[71]....
        /*019c*/ 	.word	0xffffffff


	//   ....[72]....
        /*01a0*/ 	.word	0xffffffff


	//   ....[73]....
        /*01a4*/ 	.word	0xffffffff


	//   ....[74]....
        /*01a8*/ 	.word	0xffffffff


	//   ....[75]....
        /*01ac*/ 	.word	0xffffffff


	//   ....[76]....
        /*01b0*/ 	.word	0xffffffff


	//   ....[77]....
        /*01b4*/ 	.word	0xffffffff


	//   ....[78]....
        /*01b8*/ 	.word	0xffffffff


	//   ....[79]....
        /*01bc*/ 	.word	0x0500000f


	//   ....[80]....
        /*01c0*/ 	.word	0x0500000f


	//----- nvinfo : EIATTR_COOP_GROUP_INSTR_OFFSETS
	.align		4
.L_113:
        /*01c4*/ 	.byte	0x04, 0x28
        /*01c6*/ 	.short	(.L_115 - .L_114)


	//   ....[0]....
.L_114:
        /*01c8*/ 	.word	0x00000060


	//   ....[1]....
        /*01cc*/ 	.word	0x00000170


	//   ....[2]....
        /*01d0*/ 	.word	0x000001c0


	//   ....[3]....
        /*01d4*/ 	.word	0x000003f0


	//   ....[4]....
        /*01d8*/ 	.word	0x00000550


	//   ....[5]....
        /*01dc*/ 	.word	0x00000670


	//   ....[6]....
        /*01e0*/ 	.word	0x000007d0


	//   ....[7]....
        /*01e4*/ 	.word	0x00001320


	//   ....[8]....
        /*01e8*/ 	.word	0x00002df0


	//   ....[9]....
        /*01ec*/ 	.word	0x00002e70


	//   ....[10]....
        /*01f0*/ 	.word	0x000033d0


	//   ....[11]....
        /*01f4*/ 	.word	0x00003490


	//   ....[12]....
        /*01f8*/ 	.word	0x00005170


	//   ....[13]....
        /*01fc*/ 	.word	0x00005210


	//   ....[14]....
        /*0200*/ 	.word	0x00005240


	//   ....[15]....
        /*0204*/ 	.word	0x00005260


	//   ....[16]....
        /*0208*/ 	.word	0x00006970


	//   ....[17]....
        /*020c*/ 	.word	0x00006990


	//   ....[18]....
        /*0210*/ 	.word	0x00006a10


	//   ....[19]....
        /*0214*/ 	.word	0x00006a20


	//   ....[20]....
        /*0218*/ 	.word	0x000076c0


	//   ....[21]....
        /*021c*/ 	.word	0x000076d0


	//   ....[22]....
        /*0220*/ 	.word	0x000076e0


	//   ....[23]....
        /*0224*/ 	.word	0x000076f0


	//   ....[24]....
        /*0228*/ 	.word	0x00007700


	//   ....[25]....
        /*022c*/ 	.word	0x00007710


	//   ....[26]....
        /*0230*/ 	.word	0x00007720


	//   ....[27]....
        /*0234*/ 	.word	0x00007730


	//   ....[28]....
        /*0238*/ 	.word	0x00007760


	//   ....[29]....
        /*023c*/ 	.word	0x00007770


	//   ....[30]....
        /*0240*/ 	.word	0x000077a0


	//   ....[31]....
        /*0244*/ 	.word	0x000077b0


	//   ....[32]....
        /*0248*/ 	.word	0x000077e0


	//   ....[33]....
        /*024c*/ 	.word	0x000077f0


	//   ....[34]....
        /*0250*/ 	.word	0x00007820


	//   ....[35]....
        /*0254*/ 	.word	0x00007830


	//   ....[36]....
        /*0258*/ 	.word	0x00007840


	//   ....[37]....
        /*025c*/ 	.word	0x00007850


	//   ....[38]....
        /*0260*/ 	.word	0x00007870


	//   ....[39]....
        /*0264*/ 	.word	0x00007880


	//   ....[40]....
        /*0268*/ 	.word	0x000078b0


	//   ....[41]....
        /*026c*/ 	.word	0x000078d0


	//   ....[42]....
        /*0270*/ 	.word	0x00007900


	//   ....[43]....
        /*0274*/ 	.word	0x00007910


	//   ....[44]....
        /*0278*/ 	.word	0x00008d30


	//   ....[45]....
        /*027c*/ 	.word	0x00008f10


	//   ....[46]....
        /*0280*/ 	.word	0x00008f40


	//   ....[47]....
        /*0284*/ 	.word	0x00008f70


	//   ....[48]....
        /*0288*/ 	.word	0x00008fa0


	//   ....[49]....
        /*028c*/ 	.word	0x00008fd0


	//   ....[50]....
        /*0290*/ 	.word	0x00009010


	//   ....[51]....
        /*0294*/ 	.word	0x00009190


	//   ....[52]....
        /*0298*/ 	.word	0x000091c0


	//   ....[53]....
        /*029c*/ 	.word	0x000091f0


	//   ....[54]....
        /*02a0*/ 	.word	0x00009220


	//   ....[55]....
        /*02a4*/ 	.word	0x00009250


	//   ....[56]....
        /*02a8*/ 	.word	0x00009290


	//   ....[57]....
        /*02ac*/ 	.word	0x00009310


	//   ....[58]....
        /*02b0*/ 	.word	0x00009350


	//   ....[59]....
        /*02b4*/ 	.word	0x000093e0


	//   ....[60]....
        /*02b8*/ 	.word	0x0000a6d0


	//   ....[61]....
        /*02bc*/ 	.word	0x0000c750


	//   ....[62]....
        /*02c0*/ 	.word	0x0000c780


	//   ....[63]....
        /*02c4*/ 	.word	0x0000c7b0


	//   ....[64]....
        /*02c8*/ 	.word	0x0000c7c0


	//   ....[65]....
        /*02cc*/ 	.word	0x0000c7f0


	//   ....[66]....
        /*02d0*/ 	.word	0x0000c800


	//   ....[67]....
        /*02d4*/ 	.word	0x0000c830


	//   ....[68]....
        /*02d8*/ 	.word	0x0000c870


	//   ....[69]....
        /*02dc*/ 	.word	0x0000c9b0


	//   ....[70]....
        /*02e0*/ 	.word	0x0000c9e0


	//   ....[71]....
        /*02e4*/ 	.word	0x0000ca10


	//   ....[72]....
        /*02e8*/ 	.word	0x0000ca40


	//   ....[73]....
        /*02ec*/ 	.word	0x0000ca70


	//   ....[74]....
        /*02f0*/ 	.word	0x0000cab0


	//   ....[75]....
        /*02f4*/ 	.word	0x0000cb40


	//   ....[76]....
        /*02f8*/ 	.word	0x0000cb80


	//   ....[77]....
        /*02fc*/ 	.word	0x0000cc10


	//   ....[78]....
        /*0300*/ 	.word	0x0000d030


	//   ....[79]....
        /*0304*/ 	.word	0x0000d510


	//   ....[80]....
        /*0308*/ 	.word	0x0000d980


	//----- nvinfo : EIATTR_REG_RECONFIG
	.align		4
.L_115:
        /*030c*/ 	.byte	0x01, 0x54
	.zero		2


	//----- nvinfo : EIATTR_SYSCALL_OFFSETS
	.align		4
        /*0310*/ 	.byte	0x04, 0x46
        /*0312*/ 	.short	(.L_117 - .L_116)


	//   ....[0]....
.L_116:
        /*0314*/ 	.word	0x00001510


	//   ....[1]....
        /*0318*/ 	.word	0x00009fe0


	//   ....[2]....
        /*031c*/ 	.word	0x0000a120


	//   ....[3]....
        /*0320*/ 	.word	0x0000a260


	//   ....[4]....
        /*0324*/ 	.word	0x0000a380


	//----- nvinfo : EIATTR_MBARRIER_INSTR_OFFSETS
	.align		4
.L_117:
        /*0328*/ 	.byte	0x04, 0x39
        /*032a*/ 	.short	(.L_119 - .L_118)


	//   ....[0]....
.L_118:
        /*032c*/ 	.word	0x000002a0
        /*0330*/ 	.word	0x000000ff
        /*0334*/ 	.word	0x00019c00
        /*0338*/ 	.short	0x0100
        /*033a*/ 	.byte	0x08
	.zero		1


	//   ....[1]....
        /*033c*/ 	.word	0x000002b0
        /*0340*/ 	.word	0x000000ff
        /*0344*/ 	.word	0x00019c20
        /*0348*/ 	.short	0x0100
        /*034a*/ 	.byte	0x08
	.zero		1


	//   ....[2]....
        /*034c*/ 	.word	0x000003a0
        /*0350*/ 	.word	0x000000ff
        /*0354*/ 	.word	0x00019c30
        /*0358*/ 	.short	0x0100
        /*035a*/ 	.byte	0x08
	.zero		1


	//   ....[3]....
        /*035c*/ 	.word	0x000003b0
        /*0360*/ 	.word	0x000000ff
        /*0364*/ 	.word	0x00019c40
        /*0368*/ 	.short	0x0100
        /*036a*/ 	.byte	0x08
	.zero		1


	//   ....[4]....
        /*036c*/ 	.word	0x000003c0
        /*0370*/ 	.word	0x000000ff
        /*0374*/ 	.word	0x00019c38
        /*0378*/ 	.short	0x0100
        /*037a*/ 	.byte	0x08
	.zero		1


	//   ....[5]....
        /*037c*/ 	.word	0x000003d0
        /*0380*/ 	.word	0x000000ff
        /*0384*/ 	.word	0x00019c48
        /*0388*/ 	.short	0x0100
        /*038a*/ 	.byte	0x08
	.zero		1


	//   ....[6]....
        /*038c*/ 	.word	0x00000500
        /*0390*/ 	.word	0x000000ff
        /*0394*/ 	.word	0x00019c50
        /*0398*/ 	.short	0x0100
        /*039a*/ 	.byte	0x08
	.zero		1


	//   ....[7]....
        /*039c*/ 	.word	0x00000510
        /*03a0*/ 	.word	0x000000ff
        /*03a4*/ 	.word	0x00019c60
        /*03a8*/ 	.short	0x0100
        /*03aa*/ 	.byte	0x08
	.zero		1


	//   ....[8]....
        /*03ac*/ 	.word	0x00000520
        /*03b0*/ 	.word	0x000000ff
        /*03b4*/ 	.word	0x00019c58
        /*03b8*/ 	.short	0x0100
        /*03ba*/ 	.byte	0x08
	.zero		1


	//   ....[9]....
        /*03bc*/ 	.word	0x00000530
        /*03c0*/ 	.word	0x000000ff
        /*03c4*/ 	.word	0x00019c68
        /*03c8*/ 	.short	0x0100
        /*03ca*/ 	.byte	0x08
	.zero		1


	//   ....[10]....
        /*03cc*/ 	.word	0x00000620
        /*03d0*/ 	.word	0x000000ff
        /*03d4*/ 	.word	0x00019c70
        /*03d8*/ 	.short	0x0100
        /*03da*/ 	.byte	0x06
	.zero		1


	//   ....[11]....
        /*03dc*/ 	.word	0x00000630
        /*03e0*/ 	.word	0x000000ff
        /*03e4*/ 	.word	0x00019c80
        /*03e8*/ 	.short	0x0100
        /*03ea*/ 	.byte	0x06
	.zero		1


	//   ....[12]....
        /*03ec*/ 	.word	0x00000640
        /*03f0*/ 	.word	0x000000ff
        /*03f4*/ 	.word	0x00019c78
        /*03f8*/ 	.short	0x0100
        /*03fa*/ 	.byte	0x06
	.zero		1


	//   ....[13]....
        /*03fc*/ 	.word	0x00000650
        /*0400*/ 	.word	0x000000ff
        /*0404*/ 	.word	0x00019c88
        /*0408*/ 	.short	0x0100
        /*040a*/ 	.byte	0x06
	.zero		1


	//   ....[14]....
        /*040c*/ 	.word	0x00000780
        /*0410*/ 	.word	0x000000ff
        /*0414*/ 	.word	0x00019c90
        /*0418*/ 	.short	0x0100
        /*041a*/ 	.byte	0x08
	.zero		1


	//   ....[15]....
        /*041c*/ 	.word	0x00000790
        /*0420*/ 	.word	0x000000ff
        /*0424*/ 	.word	0x00019ca0
        /*0428*/ 	.short	0x0100
        /*042a*/ 	.byte	0x08
	.zero		1


	//   ....[16]....
        /*042c*/ 	.word	0x000007a0
        /*0430*/ 	.word	0x000000ff
        /*0434*/ 	.word	0x00019c98
        /*0438*/ 	.short	0x0100
        /*043a*/ 	.byte	0x08
	.zero		1


	//   ....[17]....
        /*043c*/ 	.word	0x000007b0
        /*0440*/ 	.word	0x000000ff
        /*0444*/ 	.word	0x00019ca8
        /*0448*/ 	.short	0x0100
        /*044a*/ 	.byte	0x08
	.zero		1


	//   ....[18]....
        /*044c*/ 	.word	0x000008e0
        /*0450*/ 	.word	0x000000ff
        /*0454*/ 	.word	0x00019cb0
        /*0458*/ 	.short	0x0100
        /*045a*/ 	.byte	0x08
	.zero		1


	//   ....[19]....
        /*045c*/ 	.word	0x000008f0
        /*0460*/ 	.word	0x000000ff
        /*0464*/ 	.word	0x00019cc0
        /*0468*/ 	.short	0x0100
        /*046a*/ 	.byte	0x08
	.zero		1


	//   ....[20]....
        /*046c*/ 	.word	0x00000900
        /*0470*/ 	.word	0x000000ff
        /*0474*/ 	.word	0x00019cb8
        /*0478*/ 	.short	0x0100
        /*047a*/ 	.byte	0x08
	.zero		1


	//   ....[21]....
        /*047c*/ 	.word	0x00000910
        /*0480*/ 	.word	0x000000ff
        /*0484*/ 	.word	0x00019cc8
        /*0488*/ 	.short	0x0100
        /*048a*/ 	.byte	0x08
	.zero		1


	//   ....[22]....
        /*048c*/ 	.word	0x00001880
        /*0490*/ 	.word	0x00000002
        /*0494*/ 	.word	0x00019c00
        /*0498*/ 	.short	0x010a
        /*049a*/ 	.byte	0x3f
	.zero		1


	//   ....[23]....
        /*049c*/ 	.word	0x00001920
        /*04a0*/ 	.word	0x00000004
        /*04a4*/ 	.word	0x00019c30
        /*04a8*/ 	.short	0x010a
        /*04aa*/ 	.byte	0x3f
	.zero		1


	//   ....[24]....
        /*04ac*/ 	.word	0x00001990
        /*04b0*/ 	.word	0x00000004
        /*04b4*/ 	.word	0x00019c30
        /*04b8*/ 	.short	0x010a
        /*04ba*/ 	.byte	0x3f
	.zero		1


	//   ....[25]....
        /*04bc*/ 	.word	0x00003730
        /*04c0*/ 	.word	0x00000015
        /*04c4*/ 	.word	0x00000000
        /*04c8*/ 	.short	0x0101
        /*04ca*/ 	.byte	0x3f
	.zero		1


	//   ....[26]....
        /*04cc*/ 	.word	0x000042b0
        /*04d0*/ 	.word	0x00000005
        /*04d4*/ 	.word	0x00019c30
        /*04d8*/ 	.short	0x010a
        /*04da*/ 	.byte	0x3f
	.zero		1


	//   ....[27]....
        /*04dc*/ 	.word	0x000042f0
        /*04e0*/ 	.word	0x00000005
        /*04e4*/ 	.word	0x00019c30
        /*04e8*/ 	.short	0x010a
        /*04ea*/ 	.byte	0x3f
	.zero		1


	//   ....[28]....
        /*04ec*/ 	.word	0x00004460
        /*04f0*/ 	.word	0x000000ff
        /*04f4*/ 	.word	0x00019c50
        /*04f8*/ 	.short	0x010a
        /*04fa*/ 	.byte	0x0f
	.zero		1


	//   ....[29]....
        /*04fc*/ 	.word	0x00004ad0
        /*0500*/ 	.word	0x000000ff
        /*0504*/ 	.word	0x00019c50
        /*0508*/ 	.short	0x010a
        /*050a*/ 	.byte	0x0f
	.zero		1


	//   ....[30]....
        /*050c*/ 	.word	0x00005e50
        /*0510*/ 	.word	0x00000008
        /*0514*/ 	.word	0x00000000
        /*0518*/ 	.short	0x0101
        /*051a*/ 	.byte	0x3f
	.zero		1


	//   ....[31]....
        /*051c*/ 	.word	0x00006170
        /*0520*/ 	.word	0x000000ff
        /*0524*/ 	.word	0x00000000
        /*0528*/ 	.short	0x0101
        /*052a*/ 	.byte	0x07
	.zero		1


	//   ....[32]....
        /*052c*/ 	.word	0x00006630
        /*0530*/ 	.word	0x0000000d
        /*0534*/ 	.word	0x00019c50
        /*0538*/ 	.short	0x010a
        /*053a*/ 	.byte	0x3f
	.zero		1


	//   ....[33]....
        /*053c*/ 	.word	0x00006680
        /*0540*/ 	.word	0x0000000d
        /*0544*/ 	.word	0x00019c50
        /*0548*/ 	.short	0x010a
        /*054a*/ 	.byte	0x3f
	.zero		1


	//   ....[34]....
        /*054c*/ 	.word	0x00006cc0
        /*0550*/ 	.word	0x00000003
        /*0554*/ 	.word	0x00000000
        /*0558*/ 	.short	0x0101
        /*055a*/ 	.byte	0x3f
	.zero		1


	//   ....[35]....
        /*055c*/ 	.word	0x000081c0
        /*0560*/ 	.word	0x00000000
        /*0564*/ 	.word	0x00000000
        /*0568*/ 	.short	0x0101
        /*056a*/ 	.byte	0x3f
	.zero		1


	//   ....[36]....
        /*056c*/ 	.word	0x0000a8f0
        /*0570*/ 	.word	0x00000005
        /*0574*/ 	.word	0x00019c80
        /*0578*/ 	.short	0x010a
        /*057a*/ 	.byte	0x3f
	.zero		1


	//   ....[37]....
        /*057c*/ 	.word	0x0000ab30
        /*0580*/ 	.word	0x00000005
        /*0584*/ 	.word	0x00019c40
        /*0588*/ 	.short	0x010a
        /*058a*/ 	.byte	0x3f
	.zero		1


	//   ....[38]....
        /*058c*/ 	.word	0x0000afa0
        /*0590*/ 	.word	0x000000ff
        /*0594*/ 	.word	0x00019c20
        /*0598*/ 	.short	0x010a
        /*059a*/ 	.byte	0x28
	.zero		1


	//   ....[39]....
        /*059c*/ 	.word	0x0000b250
        /*05a0*/ 	.word	0x00000009
        /*05a4*/ 	.word	0x00019c80
        /*05a8*/ 	.short	0x010a
        /*05aa*/ 	.byte	0x3f
	.zero		1


	//   ....[40]....
        /*05ac*/ 	.word	0x0000b6c0
        /*05b0*/ 	.word	0x00000009
        /*05b4*/ 	.word	0x00019c40
        /*05b8*/ 	.short	0x010a
        /*05ba*/ 	.byte	0x3f
	.zero		1


	//   ....[41]....
        /*05bc*/ 	.word	0x0000bb70
        /*05c0*/ 	.word	0x0000000c
        /*05c4*/ 	.word	0x00019c70
        /*05c8*/ 	.short	0x010a
        /*05ca*/ 	.byte	0x3f
	.zero		1


	//   ....[42]....
        /*05cc*/ 	.word	0x0000bbe0
        /*05d0*/ 	.word	0x0000000c
        /*05d4*/ 	.word	0x00019c60
        /*05d8*/ 	.short	0x010a
        /*05da*/ 	.byte	0x3f
	.zero		1


	//   ....[43]....
        /*05dc*/ 	.word	0x0000bf10
        /*05e0*/ 	.word	0x0000000c
        /*05e4*/ 	.word	0x00019c50
        /*05e8*/ 	.short	0x0101
        /*05ea*/ 	.byte	0x3f
	.zero		1


	//   ....[44]....
        /*05ec*/ 	.word	0x0000bf80
        /*05f0*/ 	.word	0x00000003
        /*05f4*/ 	.word	0x00000000
        /*05f8*/ 	.short	0x0101
        /*05fa*/ 	.byte	0x3f
	.zero		1


	//   ....[45]....
        /*05fc*/ 	.word	0x0000c140
        /*0600*/ 	.word	0x00000002
        /*0604*/ 	.word	0x00019c70
        /*0608*/ 	.short	0x010a
        /*060a*/ 	.byte	0x3f
	.zero		1


	//   ....[46]....
        /*060c*/ 	.word	0x0000c1b0
        /*0610*/ 	.word	0x00000002
        /*0614*/ 	.word	0x00019c60
        /*0618*/ 	.short	0x010a
        /*061a*/ 	.byte	0x3f
	.zero		1


	//   ....[47]....
        /*061c*/ 	.word	0x0000c4e0
        /*0620*/ 	.word	0x00000002
        /*0624*/ 	.word	0x00019c50
        /*0628*/ 	.short	0x0101
        /*062a*/ 	.byte	0x3f
	.zero		1


	//   ....[48]....
        /*062c*/ 	.word	0x0000c570
        /*0630*/ 	.word	0x00000000
        /*0634*/ 	.word	0x00000000
        /*0638*/ 	.short	0x0101
        /*063a*/ 	.byte	0x3f
	.zero		1


	//   ....[49]....
        /*063c*/ 	.word	0x0000cfb0
        /*0640*/ 	.word	0x00000006
        /*0644*/ 	.word	0x00019c20
        /*0648*/ 	.short	0x010a
        /*064a*/ 	.byte	0x3f
	.zero		1


	//   ....[50]....
        /*064c*/ 	.word	0x0000d150
        /*0650*/ 	.word	0x00000005
        /*0654*/ 	.word	0x00000000
        /*0658*/ 	.short	0x010a
        /*065a*/ 	.byte	0x3f
	.zero		1


	//   ....[51]....
        /*065c*/ 	.word	0x0000d1c0
        /*0660*/ 	.word	0x00000009
        /*0664*/ 	.word	0x00000000
        /*0668*/ 	.short	0x010a
        /*066a*/ 	.byte	0x3f
	.zero		1


	//   ....[52]....
        /*066c*/ 	.word	0x0000d210
        /*0670*/ 	.word	0x00000011
        /*0674*/ 	.word	0x00019c60
        /*0678*/ 	.short	0x010a
        /*067a*/ 	.byte	0x3f
	.zero		1


	//   ....[53]....
        /*067c*/ 	.word	0x0000d260
        /*0680*/ 	.word	0x00000007
        /*0684*/ 	.word	0x00019c60
        /*0688*/ 	.short	0x010a
        /*068a*/ 	.byte	0x3f
	.zero		1


	//   ....[54]....
        /*068c*/ 	.word	0x0000d2a0
        /*0690*/ 	.word	0x00000011
        /*0694*/ 	.word	0x00019c80
        /*0698*/ 	.short	0x010a
        /*069a*/ 	.byte	0x3f
	.zero		1


	//   ....[55]....
        /*069c*/ 	.word	0x0000d2c0
        /*06a0*/ 	.word	0x00000007
        /*06a4*/ 	.word	0x00019c80
        /*06a8*/ 	.short	0x010a
        /*06aa*/ 	.byte	0x3f
	.zero		1


	//   ....[56]....
        /*06ac*/ 	.word	0x0000d320
        /*06b0*/ 	.word	0x00000002
        /*06b4*/ 	.word	0x00019c00
        /*06b8*/ 	.short	0x010a
        /*06ba*/ 	.byte	0x3f
	.zero		1


	//   ....[57]....
        /*06bc*/ 	.word	0x0000d370
        /*06c0*/ 	.word	0x00000004
        /*06c4*/ 	.word	0x00019c30
        /*06c8*/ 	.short	0x010a
        /*06ca*/ 	.byte	0x3f
	.zero		1


	//   ....[58]....
        /*06cc*/ 	.word	0x0000d3c0
        /*06d0*/ 	.word	0x00000005
        /*06d4*/ 	.word	0x00019c30
        /*06d8*/ 	.short	0x010a
        /*06da*/ 	.byte	0x3f
	.zero		1


	//   ....[59]....
        /*06dc*/ 	.word	0x0000d420
        /*06e0*/ 	.word	0x00000041
        /*06e4*/ 	.word	0x00019c50
        /*06e8*/ 	.short	0x010a
        /*06ea*/ 	.byte	0x3f
	.zero		1


	//   ....[60]....
        /*06ec*/ 	.word	0x0000d470
        /*06f0*/ 	.word	0x0000000d
        /*06f4*/ 	.word	0x00019c50
        /*06f8*/ 	.short	0x010a
        /*06fa*/ 	.byte	0x3f
	.zero		1


	//   ....[61]....
        /*06fc*/ 	.word	0x0000d5c0
        /*0700*/ 	.word	0x00000005
        /*0704*/ 	.word	0x00019c80
        /*0708*/ 	.short	0x010a
        /*070a*/ 	.byte	0x3f
	.zero		1


	//   ....[62]....
        /*070c*/ 	.word	0x0000d610
        /*0710*/ 	.word	0x00000005
        /*0714*/ 	.word	0x00019c40
        /*0718*/ 	.short	0x010a
        /*071a*/ 	.byte	0x3f
	.zero		1


	//   ....[63]....
        /*071c*/ 	.word	0x0000d670
        /*0720*/ 	.word	0x00000003
        /*0724*/ 	.word	0x00019c20
        /*0728*/ 	.short	0x010a
        /*072a*/ 	.byte	0x3f
	.zero		1


	//   ....[64]....
        /*072c*/ 	.word	0x0000d6c0
        /*0730*/ 	.word	0x00000009
        /*0734*/ 	.word	0x00019c80
        /*0738*/ 	.short	0x010a
        /*073a*/ 	.byte	0x3f
	.zero		1


	//   ....[65]....
        /*073c*/ 	.word	0x0000d710
        /*0740*/ 	.word	0x00000009
        /*0744*/ 	.word	0x00019c40
        /*0748*/ 	.short	0x010a
        /*074a*/ 	.byte	0x3f
	.zero		1


	//   ....[66]....
        /*074c*/ 	.word	0x0000d760
        /*0750*/ 	.word	0x0000000c
        /*0754*/ 	.word	0x00019c70
        /*0758*/ 	.short	0x010a
        /*075a*/ 	.byte	0x3f
	.zero		1


	//   ....[67]....
        /*075c*/ 	.word	0x0000d7b0
        /*0760*/ 	.word	0x0000000c
        /*0764*/ 	.word	0x00019c60
        /*0768*/ 	.short	0x010a
        /*076a*/ 	.byte	0x3f
	.zero		1


	//   ....[68]....
        /*076c*/ 	.word	0x0000d800
        /*0770*/ 	.word	0x00000002
        /*0774*/ 	.word	0x00019c70
        /*0778*/ 	.short	0x010a
        /*077a*/ 	.byte	0x3f
	.zero		1


	//   ....[69]....
        /*077c*/ 	.word	0x0000d850
        /*0780*/ 	.word	0x00000002
        /*0784*/ 	.word	0x00019c60
        /*0788*/ 	.short	0x010a
        /*078a*/ 	.byte	0x3f
	.zero		1


	//   ....[70]....
        /*078c*/ 	.word	0x0000d8a0
        /*0790*/ 	.word	0x00000006
        /*0794*/ 	.word	0x00019c20
        /*0798*/ 	.short	0x010a
        /*079a*/ 	.byte	0x3f
	.zero		1


	//   ....[71]....
        /*079c*/ 	.word	0x0000da40
        /*07a0*/ 	.word	0x00000005
        /*07a4*/ 	.word	0x00000000
        /*07a8*/ 	.short	0x010a
        /*07aa*/ 	.byte	0x3f
	.zero		1


	//   ....[72]....
        /*07ac*/ 	.word	0x0000da90
        /*07b0*/ 	.word	0x00000009
        /*07b4*/ 	.word	0x00000000
        /*07b8*/ 	.short	0x010a
        /*07ba*/ 	.byte	0x3f
	.zero		1


	//   ....[73]....
        /*07bc*/ 	.word	0x0000dae0
        /*07c0*/ 	.word	0x00000011
        /*07c4*/ 	.word	0x00019c60
        /*07c8*/ 	.short	0x010a
        /*07ca*/ 	.byte	0x3f
	.zero		1


	//   ....[74]....
        /*07cc*/ 	.word	0x0000db30
        /*07d0*/ 	.word	0x00000007
        /*07d4*/ 	.word	0x00019c60
        /*07d8*/ 	.short	0x010a
        /*07da*/ 	.byte	0x3f
	.zero		1


	//   ....[75]....
        /*07dc*/ 	.word	0x0000db80
        /*07e0*/ 	.word	0x00000011
        /*07e4*/ 	.word	0x00019c80
        /*07e8*/ 	.short	0x010a
        /*07ea*/ 	.byte	0x3f
	.zero		1


	//----- nvinfo : EIATTR_NUM_MBARRIERS
	.align		4
.L_119:
        /*07ec*/ 	.byte	0x03, 0x38
        /*07ee*/ 	.short	0x0016


	//----- nvinfo : EIATTR_EXIT_INSTR_OFFSETS
	.align		4
        /*07f0*/ 	.byte	0x04, 0x1c
        /*07f2*/ 	.short	(.L_121 - .L_120)


	//   ....[0]....
.L_120:
        /*07f4*/ 	.word	0x00000a70


	//   ....[1]....
        /*07f8*/ 	.word	0x00008ce0


	//   ....[2]....
        /*07fc*/ 	.word	0x0000d310


	//----- nvinfo : EIATTR_MAX_THREADS
	.align		4
.L_121:
        /*0800*/ 	.byte	0x04, 0x05
        /*0802*/ 	.short	(.L_123 - .L_122)
.L_122:
        /*0804*/ 	.word	0x00000200
        /*0808*/ 	.word	0x00000001
        /*080c*/ 	.word	0x00000001


	//----- nvinfo : EIATTR_CRS_STACK_SIZE
	.align		4
.L_123:
        /*0810*/ 	.byte	0x04, 0x1e
        /*0812*/ 	.short	(.L_125 - .L_124)
.L_124:
        /*0814*/ 	.word	0x00000000


	//----- nvinfo : EIATTR_CBANK_PARAM_SIZE
	.align		4
.L_125:
        /*0818*/ 	.byte	0x03, 0x19
        /*081a*/ 	.short	0x0a70


	//----- nvinfo : EIATTR_PARAM_CBANK
	.align		4
        /*081c*/ 	.byte	0x04, 0x0a
        /*081e*/ 	.short	(.L_127 - .L_126)
	.align		4
.L_126:
        /*0820*/ 	.word	index@(.nv.constant0._ZN7cutlass13device_kernelIN5flash11enable_sm90INS1_16FlashAttnFwdSm90INS1_25CollectiveMainloopFwdSm90ILi2EN4cute5tupleIJNS5_1CILi1EEES8_S8_EEENS6_IJNS7_ILi192EEENS7_ILi128EEENS7_ILi96EEEEEELi96ENS_12float_e4m3_tEfNS_4arch4Sm90ELb0ELb0ELb1ELb1ELb0ELb0ELb0ELb1ELb1ELb0ELb0ELb0EEENS1_21CollectiveEpilogueFwdINS6_IJSA_SC_SB_EEES9_NS_10bfloat16_tESG_Li384ELb1ELb0ELb0ELb1EEENS1_36VarlenDynamicPersistentTileSchedulerILi192ELi128ELi384ELi128ELb0ELb0ELb1ELb0ELb1ELb1EEEEEEEEEvNT_6ParamsE)
        /*0824*/ 	.short	0x0210
        /*0826*/ 	.short	0x0a70


	//----- nvinfo : EIATTR_SW_WAR
	.align		4
.L_127:
        /*0828*/ 	.byte	0x04, 0x36
        /*082a*/ 	.short	(.L_129 - .L_128)
.L_128:
        /*082c*/ 	.word	0x00000008
.L_129:


//--------------------- .nv.info._ZN7cutlass13device_kernelIN5flash11enable_sm90INS1_16FlashAttnFwdSm90INS1_25CollectiveMainloopFwdSm90ILi2EN4cute5tupleIJNS5_1CILi1EEES8_S8_EEENS6_IJNS7_ILi192EEENS7_ILi128EEENS7_ILi96EEEEEELi96ENS_12float_e4m3_tEfNS_4arch4Sm90ELb0ELb0ELb1ELb1ELb0ELb1ELb0ELb1ELb1ELb0ELb0ELb0EEENS1_21CollectiveEpilogueFwdINS6_IJSA_SC_SB_EEES9_NS_10bfloat16_tESG_Li384ELb1ELb0ELb0ELb1EEENS1_36VarlenDynamicPersistentTileSchedulerILi192ELi128ELi384ELi128ELb0ELb0ELb1ELb0ELb1ELb1EEEEEEEEEvNT_6ParamsE --------------------------
	.section	.nv.info._ZN7cutlass13device_kernelIN5flash11enable_sm90INS1_16FlashAttnFwdSm90INS1_25CollectiveMainloopFwdSm90ILi2EN4cute5tupleIJNS5_1CILi1EEES8_S8_EEENS6_IJNS7_ILi192EEENS7_ILi128EEENS7_ILi96EEEEEELi96ENS_12float_e4m3_tEfNS_4arch4Sm90ELb0ELb0ELb1ELb1ELb0ELb1ELb0ELb1ELb1ELb0ELb0ELb0EEENS1_21CollectiveEpilogueFwdINS6_IJSA_SC_SB_EEES9_NS_10bfloat16_tESG_Li384ELb1ELb0ELb0ELb1EEENS1_36VarlenDynamicPersistentTileSchedulerILi192ELi128ELi384ELi128ELb0ELb0ELb1ELb0ELb1ELb1EEEEEEEEEvNT_6ParamsE,"",@"SHT_CUDA_INFO"
	.sectionflags	@""
	.align	4


	//----- nvinfo : EIATTR_CUDA_API_VERSION
	.align		4
        /*0000*/ 	.byte	0x04, 0x37
        /*0002*/ 	.short	(.L_131 - .L_130)
.L_130:
        /*0004*/ 	.word	0x00000082


	//----- nvinfo : EIATTR_KPARAM_INFO
	.align		4
.L_131:
        /*0008*/ 	.byte	0x04, 0x17
        /*000a*/ 	.short	(.L_133 - .L_132)
.L_132:
        /*000c*/ 	.word	0x00000000
        /*0010*/ 	.short	0x0000
        /*0012*/ 	.short	0x0070
        /*0014*/ 	.byte	0x00, 0xf0, 0x01, 0x28


	//----- nvinfo : EIATTR_SPARSE_MMA_MASK
	.align		4
.L_133:
        /*0018*/ 	.byte	0x03, 0x50
        /*001a*/ 	.short	0x0000


	//----- nvinfo : EIATTR_MAXREG_COUNT
	.align		4
        /*001c*/ 	.byte	0x03, 0x1b
        /*001e*/ 	.short	0x0080


	//----- nvinfo : EIATTR_NUM_BARRIERS
	.align		4
        /*0020*/ 	.byte	0x02, 0x4c
        /*0022*/ 	.byte	0x10
	.zero		1


	//----- nvinfo : EIATTR_EXTERNS
	.align		4
        /*0024*/ 	.byte	0x04, 0x0f
        /*0026*/ 	.short	(.L_135 - .L_134)


	//   ....[0]....
	.align		4
.L_134:
        /*0028*/ 	.word	index@(__assertfail)


	//----- nvinfo : EIATTR_ANNOTATIONS
	.align		4
.L_135:
        /*002c*/ 	.byte	0x04, 0x55
        /*002e*/ 	.short	(.L_137 - .L_136)


	//   ....[0]....
.L_136:
        /*0030*/ 	.word	0x00000001
        /*0034*/ 	.byte	0xd0, 0x09, 0x00, 0x00, 0x01, 0x00, 0x00, 0x00, 0xb0, 0x0a, 0x00, 0x00, 0x01, 0x00, 0x00, 0x00
        /* <DEDUP_REMOVED lines=54> */
        /*03a4*/ 	.byte	0xd0, 0x82, 0x01, 0x00


	//----- nvinfo : EIATTR_MERCURY_ISA_VERSION
	.align		4
.L_137:
        /*03a8*/ 	.byte	0x03, 0x5f
        /*03aa*/ 	.short	0x0101


	//----- nvinfo : EIATTR_UNUSED_LOAD_BYTE_OFFSET
	.align		4
        /*03ac*/ 	.byte	0x04, 0x44
        /*03ae*/ 	.short	(.L_139 - .L_138)


	//   ....[0]....
.L_138:
        /*03b0*/ 	.word	0x00000ac0
        /*03b4*/ 	.word	0x0000fff0


	//   ....[1]....
        /*03b8*/ 	.word	0x000106f0
        /*03bc*/ 	.word	0x0000fff0


	//----- nvinfo : EIATTR_INT_WARP_WIDE_INSTR_OFFSETS
	.align		4
.L_139:
        /*03c0*/ 	.byte	0x04, 0x31
        /*03c2*/ 	.short	(.L_141 - .L_140)


	//   ....[0]....
.L_140:
        /*03c4*/ 	.word	0x000001b0


	//   ....[1]....
        /*03c8*/ 	.word	0x00000250


	//   ....[2]....
        /*03cc*/ 	.word	0x000002c0


	//   ....[3]....
        /*03d0*/ 	.word	0x00014b00


	//   ....[4]....
        /*03d4*/ 	.word	0x00014b90


	//   ....[5]....
        /*03d8*/ 	.word	0x000152c0


	//   ....[6]....
        /*03dc*/ 	.word	0x00015300


	//   ....[7]....
        /*03e0*/ 	.word	0x00015410


	//   ....[8]....
        /*03e4*/ 	.word	0x000154d0


	//   ....[9]....
        /*03e8*/ 	.word	0x00017140


	//   ....[10]....
        /*03ec*/ 	.word	0x000171d0


	//----- nvinfo : EIATTR_COOP_GROUP_MASK_REGIDS
	.align		4
.L_141:
        /*03f0*/ 	.byte	0x04, 0x29
        /*03f2*/ 	.short	(.L_143 - .L_142)


	//   ....[0]....
.L_142:
        /*03f4*/ 	.word	0xffffffff


	//   ....[1]....
        /*03f8*/ 	.word	0xffffffff


	//   ....[2]....
        /*03fc*/ 	.word	0xffffffff


	//   ....[3]....
        /*0400*/ 	.word	0xffffffff


	//   ....[4]....
        /*0404*/ 	.word	0xffffffff


	//   ....[5]....
        /*0408*/ 	.word	0xffffffff


	//   ....[6]....
        /*040c*/ 	.word	0xffffffff


	//   ....[7]....
        /*0410*/ 	.word	0xffffffff


	//   ....[8]....
        /*0414*/ 	.word	0xffffffff


	//   ....[9]....
        /*0418*/ 	.word	0xffffffff


	//   ....[10]....
        /*041c*/ 	.word	0xffffffff


	//   ....[11]....
        /*0420*/ 	.word	0xffffffff


	//   ....[12]....
        /*0424*/ 	.word	0xffffffff


	//   ....[13]....
        /*0428*/ 	.word	0xffffffff


	//   ....[14]....
        /*042c*/ 	.word	0xffffffff


	//   ....[15]....
        /*0430*/ 	.word	0xffffffff


	//   ....[16]....
        /*0434*/ 	.word	0xffffffff


	//   ....[17]....
        /*0438*/ 	.word	0xffffffff


	//   ....[18]....
        /*043c*/ 	.word	0xffffffff


	//   ....[19]....
        /*0440*/ 	.word	0xffffffff


	//   ....[20]....
        /*0444*/ 	.word	0xffffffff


	//   ....[21]....
        /*0448*/ 	.word	0xffffffff


	//   ....[22]....
        /*044c*/ 	.word	0xffffffff


	//   ....[23]....
        /*0450*/ 	.word	0xffffffff


	//   ....[24]....
        /*0454*/ 	.word	0xffffffff


	//   ....[25]....
        /*0458*/ 	.word	0xffffffff


	//   ....[26]....
        /*045c*/ 	.word	0xffffffff


	//   ....[27]....
        /*0460*/ 	.word	0xffffffff


	//   ....[28]....
        /*0464*/ 	.word	0xffffffff


	//   ....[29]....
        /*0468*/ 	.word	0xffffffff


	//   ....[30]....
        /*046c*/ 	.word	0xffffffff


	//   ....[31]....
        /*0470*/ 	.word	0xffffffff


	//   ....[32]....
        /*0474*/ 	.word	0xffffffff


	//   ....[33]....
        /*0478*/ 	.word	0xffffffff


	//   ....[34]....
        /*047c*/ 	.word	0xffffffff


	//   ....[35]....
        /*0480*/ 	.word	0xffffffff


	//   ....[36]....
        /*0484*/ 	.word	0xffffffff


	//   ....[37]....
        /*0488*/ 	.word	0xffffffff


	//   ....[38]....
        /*048c*/ 	.word	0xffffffff


	//   ....[39]....
        /*0490*/ 	.word	0xffffffff


	//   ....[40]....
        /*0494*/ 	.word	0xffffffff


	//   ....[41]....
        /*0498*/ 	.word	0xffffffff


	//   ....[42]....
        /*049c*/ 	.word	0xffffffff


	//   ....[43]....
        /*04a0*/ 	.word	0xffffffff


	//   ....[44]....
        /*04a4*/ 	.word	0xffffffff


	//   ....[45]....
        /*04a8*/ 	.word	0xffffffff


	//   ....[46]....
        /*04ac*/ 	.word	0xffffffff


	//   ....[47]....
        /*04b0*/ 	.word	0xffffffff


	//   ....[48]....
        /*04b4*/ 	.word	0xffffffff


	//   ....[49]....
        /*04b8*/ 	.word	0xffffffff


	//   ....[50]....
        /*04bc*/ 	.word	0xffffffff


	//   ....[51]....
        /*04c0*/ 	.word	0xffffffff


	//   ....[52]....
        /*04c4*/ 	.word	0xffffffff


	//   ....[53]....
        /*04c8*/ 	.word	0xffffffff


	//   ....[54]....
        /*04cc*/ 	.word	0xffffffff


	//   ....[55]....
        /*04d0*/ 	.word	0xffffffff


	//   ....[56]....
        /*04d4*/ 	.word	0xffffffff


	//   ....[57]....
        /*04d8*/ 	.word	0xffffffff


	//   ....[58]....
        /*04dc*/ 	.word	0xffffffff


	//   ....[59]....
        /*04e0*/ 	.word	0xffffffff


	//   ....[60]....
        /*04e4*/ 	.word	0xffffffff


	//   ....[61]....
        /*04e8*/ 	.word	0xffffffff


	//   ....[62]....
        /*04ec*/ 	.word	0xffffffff


	//   ....[63]....
        /*04f0*/ 	.word	0xffffffff


	//   ....[64]....
        /*04f4*/ 	.word	0xffffffff


	//   ....[65]....
        /*04f8*/ 	.word	0xffffffff


	//   ....[66]....
        /*04fc*/ 	.word	0xffffffff


	//   ....[67]....
        /*0500*/ 	.word	0xffffffff


	//   ....[68]....
        /*0504*/ 	.word	0xffffffff


	//   ....[69]....
        /*0508*/ 	.word	0xffffffff


	//   ....[70]....
        /*050c*/ 	.word	0xffffffff


	//   ....[71]....
        /*0510*/ 	.word	0xffffffff


	//   ....[72]....
        /*0514*/ 	.word	0xffffffff


	//   ....[73]....
        /*0518*/ 	.word	0xffffffff


	//   ....[74]....
        /*051c*/ 	.word	0xffffffff


	//   ....[75]....
        /*0520*/ 	.word	0xffffffff


	//   ....[76]....
        /*0524*/ 	.word	0xffffffff


	//   ....[77]....
        /*0528*/ 	.word	0xffffffff


	//   ....[78]....
        /*052c*/ 	.word	0xffffffff


	//   ....[79]....
        /*0530*/ 	.word	0xffffffff


	//   ....[80]....
        /*0534*/ 	.word	0x0500000f


	//   ....[81]....
        /*0538*/ 	.word	0x0500000f


	//   ....[82]....
        /*053c*/ 	.word	0x0500000f


	//   ....[83]....
        /*0540*/ 	.word	0x0500000f


	//   ....[84]....
        /*0544*/ 	.word	0x0500000f


	//   ....[85]....
        /*0548*/ 	.word	0x0500000f


	//   ....[86]....
        /*054c*/ 	.word	0x0500000f


	//   ....[87]....
        /*0550*/ 	.word	0x0500000f


	//   ....[88]....
        /*0554*/ 	.word	0x0500000f


	//   ....[89]....
        /*0558*/ 	.word	0x0500000f


	//   ....[90]....
        /*055c*/ 	.word	0x0500000f


	//   ....[91]....
        /*0560*/ 	.word	0x0500000f


	//   ....[92]....
        /*0564*/ 	.word	0x0500000f


	//   ....[93]....
        /*0568*/ 	.word	0x0500000f


	//   ....[94]....
        /*056c*/ 	.word	0x0500000f


	//   ....[95]....
        /*0570*/ 	.word	0x0500000f


	//   ....[96]....
        /*0574*/ 	.word	0x0500000f


	//   ....[97]....
        /*0578*/ 	.word	0x0500000f


	//   ....[98]....
        /*057c*/ 	.word	0x0500000f


	//   ....[99]....
        /*0580*/ 	.word	0x0500000f


	//   ....[100]....
        /*0584*/ 	.word	0x0500000f


	//   ....[101]....
        /*0588*/ 	.word	0x0500000f


	//   ....[102]....
        /*058c*/ 	.word	0x0500000f


	//   ....[103]....
        /*0590*/ 	.word	0x0500000f


	//   ....[104]....
        /*0594*/ 	.word	0x0500000f


	//   ....[105]....
        /*0598*/ 	.word	0x0500000f


	//   ....[106]....
        /*059c*/ 	.word	0x0500000f


	//   ....[107]....
        /*05a0*/ 	.word	0x0500000f


	//----- nvinfo : EIATTR_COOP_GROUP_INSTR_OFFSETS
	.align		4
.L_143:
        /*05a4*/ 	.byte	0x04, 0x28
        /*05a6*/ 	.short	(.L_145 - .L_144)


	//   ....[0]....
.L_144:
        /*05a8*/ 	.word	0x00000060


	//   ....[1]....
        /*05ac*/ 	.word	0x000001c0


	//   ....[2]....
        /*05b0*/ 	.word	0x00000270


	//   ....[3]....
        /*05b4*/ 	.word	0x00000430


	//   ....[4]....
        /*05b8*/ 	.word	0x00000590


	//   ....[5]....
        /*05bc*/ 	.word	0x000006b0


	//   ....[6]....
        /*05c0*/ 	.word	0x00000810


	//   ....[7]....
        /*05c4*/ 	.word	0x00006750


	//   ....[8]....
        /*05c8*/ 	.word	0x0000c030


	//   ....[9]....
        /*05cc*/ 	.word	0x0000c120


	//   ....[10]....
        /*05d0*/ 	.word	0x0000c450


	//   ....[11]....
        /*05d4*/ 	.word	0x0000c490


	//   ....[12]....
        /*05d8*/ 	.word	0x0000e930


	//   ....[13]....
        /*05dc*/ 	.word	0x0000e940


	//   ....[14]....
        /*05e0*/ 	.word	0x0000e980


	//   ....[15]....
        /*05e4*/ 	.word	0x0000e9c0


	//   ....[16]....
        /*05e8*/ 	.word	0x00010030


	//   ....[17]....
        /*05ec*/ 	.word	0x00010040


	//   ....[18]....
        /*05f0*/ 	.word	0x00010080


	//   ....[19]....
        /*05f4*/ 	.word	0x00010150


	//   ....[20]....
        /*05f8*/ 	.word	0x00010d10


	//   ....[21]....
        /*05fc*/ 	.word	0x00010d40


	//   ....[22]....
        /*0600*/ 	.word	0x00010d60


	//   ....[23]....
        /*0604*/ 	.word	0x00010d80


	//   ....[24]....
        /*0608*/ 	.word	0x00010da0


	//   ....[25]....
        /*060c*/ 	.word	0x00010db0


	//   ....[26]....
        /*0610*/ 	.word	0x00010dc0


	//   ....[27]....
        /*0614*/ 	.word	0x00010dd0


	//   ....[28]....
        /*0618*/ 	.word	0x00010de0


	//   ....[29]....
        /*061c*/ 	.word	0x00010df0


	//   ....[30]....
        /*0620*/ 	.word	0x00010e00


	//   ....[31]....
        /*0624*/ 	.word	0x00010e10


	//   ....[32]....
        /*0628*/ 	.word	0x00010e40


	//   ....[33]....
        /*062c*/ 	.word	0x00010e50


	//   ....[34]....
        /*0630*/ 	.word	0x00010e60


	//   ....[35]....
        /*0634*/ 	.word	0x00010e70


	//   ....[36]....
        /*0638*/ 	.word	0x00010e80


	//   ....[37]....
        /*063c*/ 	.word	0x00010e90


	//   ....[38]....
        /*0640*/ 	.word	0x00010ea0


	//   ....[39]....
        /*0644*/ 	.word	0x00010eb0


	//   ....[40]....
        /*0648*/ 	.word	0x00010ec0


	//   ....[41]....
        /*064c*/ 	.word	0x00010ed0


	//   ....[42]....
        /*0650*/ 	.word	0x00010ee0


	//   ....[43]....
        /*0654*/ 	.word	0x00010ef0


	//   ....[44]....
        /*0658*/ 	.word	0x000124b0


	//   ....[45]....
        /*065c*/ 	.word	0x00012690


	//   ....[46]....
        /*0660*/ 	.word	0x000126c0


	//   ....[47]....
        /*0664*/ 	.word	0x000126f0


	//   ....[48]....
        /*0668*/ 	.word	0x00012720


	//   ....[49]....
        /*066c*/ 	.word	0x00012750


	//   ....[50]....
        /*0670*/ 	.word	0x00012780


	//   ....[51]....
        /*0674*/ 	.word	0x000128f0


	//   ....[52]....
        /*0678*/ 	.word	0x00012920


	//   ....[53]....
        /*067c*/ 	.word	0x00012950


	//   ....[54]....
        /*0680*/ 	.word	0x00012980


	//   ....[55]....
        /*0684*/ 	.word	0x000129b0


	//   ....[56]....
        /*0688*/ 	.word	0x000129e0


	//   ....[57]....
        /*068c*/ 	.word	0x00012a70


	//   ....[58]....
        /*0690*/ 	.word	0x00012aa0


	//   ....[59]....
        /*0694*/ 	.word	0x00012b30


	//   ....[60]....
        /*0698*/ 	.word	0x00013670


	//   ....[61]....
        /*069c*/ 	.word	0x00015630


	//   ....[62]....
        /*06a0*/ 	.word	0x000178e0


	//   ....[63]....
        /*06a4*/ 	.word	0x00017910


	//   ....[64]....
        /*06a8*/ 	.word	0x00017940


	//   ....[65]....
        /*06ac*/ 	.word	0x00017970


	//   ....[66]....
        /*06b0*/ 	.word	0x000179a0


	//   ....[67]....
        /*06b4*/ 	.word	0x000179d0


	//   ....[68]....
        /*06b8*/ 	.word	0x00017a00


	//   ....[69]....
        /*06bc*/ 	.word	0x00017a30


	//   ....[70]....
        /*06c0*/ 	.word	0x00017bb0


	//   ....[71]....
        /*06c4*/ 	.word	0x00017be0


	//   ....[72]....
        /*06c8*/ 	.word	0x00017c10


	//   ....[73]....
        /*06cc*/ 	.word	0x00017c40


	//   ....[74]....
        /*06d0*/ 	.word	0x00017c70


	//   ....[75]....
        /*06d4*/ 	.word	0x00017ca0


	//   ....[76]....
        /*06d8*/ 	.word	0x00017d60


	//   ....[77]....
        /*06dc*/ 	.word	0x00017d80


	//   ....[78]....
        /*06e0*/ 	.word	0x00017df0


	//   ....[79]....
        /*06e4*/ 	.word	0x00018260


	//   ....[80]....
        /*06e8*/ 	.word	0x000186e0


	//   ....[81]....
        /*06ec*/ 	.word	0x00018780


	//   ....[82]....
        /*06f0*/ 	.word	0x00018820


	//   ....[83]....
        /*06f4*/ 	.word	0x000188c0


	//   ....[84]....
        /*06f8*/ 	.word	0x000189b0


	//   ....[85]....
        /*06fc*/ 	.word	0x00018a50


	//   ....[86]....
        /*0700*/ 	.word	0x00018af0


	//   ....[87]....
        /*0704*/ 	.word	0x00018b90


	//   ....[88]....
        /*0708*/ 	.word	0x00018df0


	//   ....[89]....
        /*070c*/ 	.word	0x000190d0


	//   ....[90]....
        /*0710*/ 	.word	0x000194f0


	//   ....[91]....
        /*0714*/ 	.word	0x00019590


	//   ....[92]....
        /*0718*/ 	.word	0x000196b0


	//   ....[93]....
        /*071c*/ 	.word	0x00019720


	//   ....[94]....
        /*0720*/ 	.word	0x00019790


	//   ....[95]....
        /*0724*/ 	.word	0x00019800


	//   ....[96]....
        /*0728*/ 	.word	0x00019870


	//   ....[97]....
        /*072c*/ 	.word	0x000198f0


	//   ....[98]....
        /*0730*/ 	.word	0x00019980


	//   ....[99]....
        /*0734*/ 	.word	0x00019a10


	//   ....[100]....
        /*0738*/ 	.word	0x00019a80


	//   ....[101]....
        /*073c*/ 	.word	0x00019af0


	//   ....[102]....
        /*0740*/ 	.word	0x00019b60


	//   ....[103]....
        /*0744*/ 	.word	0x00019be0


	//   ....[104]....
        /*0748*/ 	.word	0x00019c50


	//   ....[105]....
        /*074c*/ 	.word	0x00019cf0


	//   ....[106]....
        /*0750*/ 	.word	0x00019d80


	//   ....[107]....
        /*0754*/ 	.word	0x00019ea0


	//----- nvinfo : EIATTR_REG_RECONFIG
	.align		4
.L_145:
        /*0758*/ 	.byte	0x01, 0x54
	.zero		2


	//----- nvinfo : EIATTR_SYSCALL_OFFSETS
	.align		4
        /*075c*/ 	.byte	0x04, 0x46
        /*075e*/ 	.short	(.L_147 - .L_146)


	//   ....[0]....
.L_146:
        /*0760*/ 	.word	0x00001850


	//   ....[1]....
        /*0764*/ 	.word	0x000019a0


	//   ....[2]....
        /*0768*/ 	.word	0x000068c0


	//   ....[3]....
        /*076c*/ 	.word	0x00006fb0


	//   ....[4]....
        /*0770*/ 	.word	0x00014d10


	//   ....[5]....
        /*0774*/ 	.word	0x00014eb0


	//   ....[6]....
        /*0778*/ 	.word	0x00015010


	//   ....[7]....
        /*077c*/ 	.word	0x00015170


	//----- nvinfo : EIATTR_MBARRIER_INSTR_OFFSETS
	.align		4
.L_147:
        /*0780*/ 	.byte	0x04, 0x39
        /*0782*/ 	.short	(.L_149 - .L_148)


	//   ....[0]....
.L_148:
        /*0784*/ 	.word	0x000002e0
        /*0788*/ 	.word	0x000000ff
        /*078c*/ 	.word	0x00019c00
        /*0790*/ 	.short	0x0100
        /*0792*/ 	.byte	0x08
	.zero		1


	//   ....[1]....
        /*0794*/ 	.word	0x000002f0
        /*0798*/ 	.word	0x000000ff
        /*079c*/ 	.word	0x00019c20
        /*07a0*/ 	.short	0x0100
        /*07a2*/ 	.byte	0x08
	.zero		1


	//   ....[2]....
        /*07a4*/ 	.word	0x000003e0
        /*07a8*/ 	.word	0x000000ff
        /*07ac*/ 	.word	0x00019c30
        /*07b0*/ 	.short	0x0100
        /*07b2*/ 	.byte	0x08
	.zero		1


	//   ....[3]....
        /*07b4*/ 	.word	0x000003f0
        /*07b8*/ 	.word	0x000000ff
        /*07bc*/ 	.word	0x00019c40
        /*07c0*/ 	.short	0x0100
        /*07c2*/ 	.byte	0x08
	.zero		1


	//   ....[4]....
        /*07c4*/ 	.word	0x00000400
        /*07c8*/ 	.word	0x000000ff
        /*07cc*/ 	.word	0x00019c38
        /*07d0*/ 	.short	0x0100
        /*07d2*/ 	.byte	0x08
	.zero		1


	//   ....[5]....
        /*07d4*/ 	.word	0x00000410
        /*07d8*/ 	.word	0x000000ff
        /*07dc*/ 	.word	0x00019c48
        /*07e0*/ 	.short	0x0100
        /*07e2*/ 	.byte	0x08
	.zero		1


	//   ....[6]....
        /*07e4*/ 	.word	0x00000540
        /*07e8*/ 	.word	0x000000ff
        /*07ec*/ 	.word	0x00019c50
        /*07f0*/ 	.short	0x0100
        /*07f2*/ 	.byte	0x08
	.zero		1


	//   ....[7]....
        /*07f4*/ 	.word	0x00000550
        /*07f8*/ 	.word	0x000000ff
        /*07fc*/ 	.word	0x00019c60
        /*0800*/ 	.short	0x0100
        /*0802*/ 	.byte	0x08
	.zero		1


	//   ....[8]....
        /*0804*/ 	.word	0x00000560
        /*0808*/ 	.word	0x000000ff
        /*080c*/ 	.word	0x00019c58
        /*0810*/ 	.short	0x0100
        /*0812*/ 	.byte	0x08
	.zero		1


	//   ....[9]....
        /*0814*/ 	.word	0x00000570
        /*0818*/ 	.word	0x000000ff
        /*081c*/ 	.word	0x00019c68
        /*0820*/ 	.short	0x0100
        /*0822*/ 	.byte	0x08
	.zero		1


	//   ....[10]....
        /*0824*/ 	.word	0x00000660
        /*0828*/ 	.word	0x000000ff
        /*082c*/ 	.word	0x00019c70
        /*0830*/ 	.short	0x0100
        /*0832*/ 	.byte	0x06
	.zero		1


	//   ....[11]....
        /*0834*/ 	.word	0x00000670
        /*0838*/ 	.word	0x000000ff
        /*083c*/ 	.word	0x00019c80
        /*0840*/ 	.short	0x0100
        /*0842*/ 	.byte	0x06
	.zero		1


	//   ....[12]....
        /*0844*/ 	.word	0x00000680
        /*0848*/ 	.word	0x000000ff
        /*084c*/ 	.word	0x00019c78
        /*0850*/ 	.short	0x0100
        /*0852*/ 	.byte	0x06
	.zero		1


	//   ....[13]....
        /*0854*/ 	.word	0x00000690
        /*0858*/ 	.word	0x000000ff
        /*085c*/ 	.word	0x00019c88
        /*0860*/ 	.short	0x0100
        /*0862*/ 	.byte	0x06
	.zero		1


	//   ....[14]....
        /*0864*/ 	.word	0x000007c0
        /*0868*/ 	.word	0x000000ff
        /*086c*/ 	.word	0x00019c90
        /*0870*/ 	.short	0x0100
        /*0872*/ 	.byte	0x08
	.zero		1


	//   ....[15]....
        /*0874*/ 	.word	0x000007d0
        /*0878*/ 	.word	0x000000ff
        /*087c*/ 	.word	0x00019ca0
        /*0880*/ 	.short	0x0100
        /*0882*/ 	.byte	0x08
	.zero		1


	//   ....[16]....
        /*0884*/ 	.word	0x000007e0
        /*0888*/ 	.word	0x000000ff
        /*088c*/ 	.word	0x00019c98
        /*0890*/ 	.short	0x0100
        /*0892*/ 	.byte	0x08
	.zero		1


	//   ....[17]....
        /*0894*/ 	.word	0x000007f0
        /*0898*/ 	.word	0x000000ff
        /*089c*/ 	.word	0x00019ca8
        /*08a0*/ 	.short	0x0100
        /*08a2*/ 	.byte	0x08
	.zero		1


	//   ....[18]....
        /*08a4*/ 	.word	0x00000920
        /*08a8*/ 	.word	0x000000ff
        /*08ac*/ 	.word	0x00019cb0
        /*08b0*/ 	.short	0x0100
        /*08b2*/ 	.byte	0x08
	.zero		1


	//   ....[19]....
        /*08b4*/ 	.word	0x00000930
        /*08b8*/ 	.word	0x000000ff
        /*08bc*/ 	.word	0x00019cc0
        /*08c0*/ 	.short	0x0100
        /*08c2*/ 	.byte	0x08
	.zero		1


	//   ....[20]....
        /*08c4*/ 	.word	0x00000940
        /*08c8*/ 	.word	0x000000ff
        /*08cc*/ 	.word	0x00019cb8
        /*08d0*/ 	.short	0x0100
        /*08d2*/ 	.byte	0x08
	.zero		1


	//   ....[21]....
        /*08d4*/ 	.word	0x00000950
        /*08d8*/ 	.word	0x000000ff
        /*08dc*/ 	.word	0x00019cc8
        /*08e0*/ 	.short	0x0100
        /*08e2*/ 	.byte	0x08
	.zero		1


	//   ....[22]....
        /*08e4*/ 	.word	0x00002710
        /*08e8*/ 	.word	0x00000059
        /*08ec*/ 	.word	0x00019c90
        /*08f0*/ 	.short	0x010a
        /*08f2*/ 	.byte	0x3f
	.zero		1


	//   ....[23]....
        /*08f4*/ 	.word	0x00003f20
        /*08f8*/ 	.word	0x00000059
        /*08fc*/ 	.word	0x00019c90
        /*0900*/ 	.short	0x010a
        /*0902*/ 	.byte	0x3f
	.zero		1


	//   ....[24]....
        /*0904*/ 	.word	0x00005f30
        /*0908*/ 	.word	0x00000059
        /*090c*/ 	.word	0x00019c90
        /*0910*/ 	.short	0x010a
        /*0912*/ 	.byte	0x3f
	.zero		1


	//   ....[25]....
        /*0914*/ 	.word	0x00006100
        /*0918*/ 	.word	0x00000008
        /*091c*/ 	.word	0x00000000
        /*0920*/ 	.short	0x0101
        /*0922*/ 	.byte	0x3f
	.zero		1


	//   ....[26]....
        /*0924*/ 	.word	0x00006140
        /*0928*/ 	.word	0x00000059
        /*092c*/ 	.word	0x00019cb0
        /*0930*/ 	.short	0x010a
        /*0932*/ 	.byte	0x3f
	.zero		1


	//   ....[27]....
        /*0934*/ 	.word	0x000063b0
        /*0938*/ 	.word	0x00000059
        /*093c*/ 	.word	0x00000000
        /*0940*/ 	.short	0x0101
        /*0942*/ 	.byte	0x3f
	.zero		1


	//   ....[28]....
        /*0944*/ 	.word	0x00006bf0
        /*0948*/ 	.word	0x00000012
        /*094c*/ 	.word	0x00019c00
        /*0950*/ 	.short	0x010a
        /*0952*/ 	.byte	0x3f
	.zero		1


	//   ....[29]....
        /*0954*/ 	.word	0x00006c40
        /*0958*/ 	.word	0x00000012
        /*095c*/ 	.word	0x00019c00
        /*0960*/ 	.short	0x010a
        /*0962*/ 	.byte	0x3f
	.zero		1


	//   ....[30]....
        /*0964*/ 	.word	0x000072e0
        /*0968*/ 	.word	0x00000012
        /*096c*/ 	.word	0x00019c00
        /*0970*/ 	.short	0x010a
        /*0972*/ 	.byte	0x3f
	.zero		1


	//   ....[31]....
        /*0974*/ 	.word	0x00008cf0
        /*0978*/ 	.word	0x00000012
        /*097c*/ 	.word	0x00019c00
        /*0980*/ 	.short	0x010a
        /*0982*/ 	.byte	0x3f
	.zero		1


	//   ....[32]....
        /*0984*/ 	.word	0x0000ae30
        /*0988*/ 	.word	0x00000000
        /*098c*/ 	.word	0x00019c30
        /*0990*/ 	.short	0x010a
        /*0992*/ 	.byte	0x3f
	.zero		1


	//   ....[33]....
        /*0994*/ 	.word	0x0000aed0
        /*0998*/ 	.word	0x00000000
        /*099c*/ 	.word	0x00019c30
        /*09a0*/ 	.short	0x010a
        /*09a2*/ 	.byte	0x3f
	.zero		1


	//   ....[34]....
        /*09a4*/ 	.word	0x0000cca0
        /*09a8*/ 	.word	0x00000037
        /*09ac*/ 	.word	0x00000000
        /*09b0*/ 	.short	0x0101
        /*09b2*/ 	.byte	0x3f
	.zero		1


	//   ....[35]....
        /*09b4*/ 	.word	0x0000d830
        /*09b8*/ 	.word	0x0000000d
        /*09bc*/ 	.word	0x00019c30
        /*09c0*/ 	.short	0x010a
        /*09c2*/ 	.byte	0x3f
	.zero		1


	//   ....[36]....
        /*09c4*/ 	.word	0x0000d8a0
        /*09c8*/ 	.word	0x0000000d
        /*09cc*/ 	.word	0x00019c30
        /*09d0*/ 	.short	0x010a
        /*09d2*/ 	.byte	0x3f
	.zero		1


	//   ....[37]....
        /*09d4*/ 	.word	0x0000dab0
        /*09d8*/ 	.word	0x0000000e
        /*09dc*/ 	.word	0x00019c50
        /*09e0*/ 	.short	0x010a
        /*09e2*/ 	.byte	0x3f
	.zero		1


	//   ....[38]....
        /*09e4*/ 	.word	0x0000db00
        /*09e8*/ 	.word	0x0000000e
        /*09ec*/ 	.word	0x00019c50
        /*09f0*/ 	.short	0x010a
        /*09f2*/ 	.byte	0x3f
	.zero		1


	//   ....[39]....
        /*09f4*/ 	.word	0x0000ef60
        /*09f8*/ 	.word	0x0000000d
        /*09fc*/ 	.word	0x00000000
        /*0a00*/ 	.short	0x0101
        /*0a02*/ 	.byte	0x3f
	.zero		1


	//   ....[40]....
        /*0a04*/ 	.word	0x0000fc60
        /*0a08*/ 	.word	0x0000000e
        /*0a0c*/ 	.word	0x00000000
        /*0a10*/ 	.short	0x0101
        /*0a12*/ 	.byte	0x3f
	.zero		1


	//   ....[41]....
        /*0a14*/ 	.word	0x0000fce0
        /*0a18*/ 	.word	0x0000000a
        /*0a1c*/ 	.word	0x00019c50
        /*0a20*/ 	.short	0x010a
        /*0a22*/ 	.byte	0x3f
	.zero		1


	//   ....[42]....
        /*0a24*/ 	.word	0x0000fd30
        /*0a28*/ 	.word	0x0000000a
        /*0a2c*/ 	.word	0x00019c50
        /*0a30*/ 	.short	0x010a
        /*0a32*/ 	.byte	0x3f
	.zero		1


	//   ....[43]....
        /*0a34*/ 	.word	0x00010620
        /*0a38*/ 	.word	0x00000004
        /*0a3c*/ 	.word	0x00000000
        /*0a40*/ 	.short	0x0101
        /*0a42*/ 	.byte	0x3f
	.zero		1


	//   ....[44]....
        /*0a44*/ 	.word	0x000118f0
        /*0a48*/ 	.word	0x00000000
        /*0a4c*/ 	.word	0x00000000
        /*0a50*/ 	.short	0x0101
        /*0a52*/ 	.byte	0x3f
	.zero		1


	//   ....[45]....
        /*0a54*/ 	.word	0x00013780
        /*0a58*/ 	.word	0x00000006
        /*0a5c*/ 	.word	0x00019c20
        /*0a60*/ 	.short	0x010a
        /*0a62*/ 	.byte	0x3f
	.zero		1


	//   ....[46]....
        /*0a64*/ 	.word	0x00013810
        /*0a68*/ 	.word	0x0000000a
        /*0a6c*/ 	.word	0x00019ca0
        /*0a70*/ 	.short	0x010a
        /*0a72*/ 	.byte	0x3f
	.zero		1


	//   ....[47]....
        /*0a74*/ 	.word	0x00013c60
        /*0a78*/ 	.word	0x0000000a
        /*0a7c*/ 	.word	0x00019cc0
        /*0a80*/ 	.short	0x010a
        /*0a82*/ 	.byte	0x3f
	.zero		1


	//   ....[48]....
        /*0a84*/ 	.word	0x00014170
        /*0a88*/ 	.word	0x0000000a
        /*0a8c*/ 	.word	0x00019ca0
        /*0a90*/ 	.short	0x010a
        /*0a92*/ 	.byte	0x3f
	.zero		1


	//   ....[49]....
        /*0a94*/ 	.word	0x000145b0
        /*0a98*/ 	.word	0x0000000a
        /*0a9c*/ 	.word	0x00019cc0
        /*0aa0*/ 	.short	0x010a
        /*0aa2*/ 	.byte	0x3f
	.zero		1


	//   ....[50]....
        /*0aa4*/ 	.word	0x00015890
        /*0aa8*/ 	.word	0x00000005
        /*0aac*/ 	.word	0x00019c80
        /*0ab0*/ 	.short	0x010a
        /*0ab2*/ 	.byte	0x3f
	.zero		1


	//   ....[51]....
        /*0ab4*/ 	.word	0x00015af0
        /*0ab8*/ 	.word	0x00000005
        /*0abc*/ 	.word	0x00019c40
        /*0ac0*/ 	.short	0x010a
        /*0ac2*/ 	.byte	0x3f
	.zero		1


	//   ....[52]....
        /*0ac4*/ 	.word	0x00016040
        /*0ac8*/ 	.word	0x00000005
        /*0acc*/ 	.word	0x00019c20
        /*0ad0*/ 	.short	0x010a
        /*0ad2*/ 	.byte	0x3f
	.zero		1


	//   ....[53]....
        /*0ad4*/ 	.word	0x00016320
        /*0ad8*/ 	.word	0x00000003
        /*0adc*/ 	.word	0x00019c80
        /*0ae0*/ 	.short	0x010a
        /*0ae2*/ 	.byte	0x3f
	.zero		1


	//   ....[54]....
        /*0ae4*/ 	.word	0x00016780
        /*0ae8*/ 	.word	0x00000003
        /*0aec*/ 	.word	0x00019c40
        /*0af0*/ 	.short	0x010a
        /*0af2*/ 	.byte	0x3f
	.zero		1


	//   ....[55]....
        /*0af4*/ 	.word	0x00016c40
        /*0af8*/ 	.word	0x0000000d
        /*0afc*/ 	.word	0x00019c70
        /*0b00*/ 	.short	0x010a
        /*0b02*/ 	.byte	0x3f
	.zero		1


	//   ....[56]....
        /*0b04*/ 	.word	0x00016cd0
        /*0b08*/ 	.word	0x0000000d
        /*0b0c*/ 	.word	0x00019c60
        /*0b10*/ 	.short	0x010a
        /*0b12*/ 	.byte	0x3f
	.zero		1


	//   ....[57]....
        /*0b14*/ 	.word	0x00017050
        /*0b18*/ 	.word	0x0000000d
        /*0b1c*/ 	.word	0x00019c50
        /*0b20*/ 	.short	0x0101
        /*0b22*/ 	.byte	0x3f
	.zero		1


	//   ....[58]....
        /*0b24*/ 	.word	0x000170d0
        /*0b28*/ 	.word	0x00000003
        /*0b2c*/ 	.word	0x00000000
        /*0b30*/ 	.short	0x0101
        /*0b32*/ 	.byte	0x3f
	.zero		1


	//   ....[59]....
        /*0b34*/ 	.word	0x00017290
        /*0b38*/ 	.word	0x00000003
        /*0b3c*/ 	.word	0x00019c70
        /*0b40*/ 	.short	0x010a
        /*0b42*/ 	.byte	0x3f
	.zero		1


	//   ....[60]....
        /*0b44*/ 	.word	0x00017310
        /*0b48*/ 	.word	0x00000003
        /*0b4c*/ 	.word	0x00019c60
        /*0b50*/ 	.short	0x010a
        /*0b52*/ 	.byte	0x3f
	.zero		1


	//   ....[61]....
        /*0b54*/ 	.word	0x000176a0
        /*0b58*/ 	.word	0x00000003
        /*0b5c*/ 	.word	0x00019c50
        /*0b60*/ 	.short	0x0101
        /*0b62*/ 	.byte	0x3f
	.zero		1


	//   ....[62]....
        /*0b64*/ 	.word	0x00017730
        /*0b68*/ 	.word	0x00000000
        /*0b6c*/ 	.word	0x00000000
        /*0b70*/ 	.short	0x0101
        /*0b72*/ 	.byte	0x3f
	.zero		1


	//   ....[63]....
        /*0b74*/ 	.word	0x000181e0
        /*0b78*/ 	.word	0x00000009
        /*0b7c*/ 	.word	0x00019c20
        /*0b80*/ 	.short	0x010a
        /*0b82*/ 	.byte	0x3f
	.zero		1


	//   ....[64]....
        /*0b84*/ 	.word	0x00018370
        /*0b88*/ 	.word	0x00000007
        /*0b8c*/ 	.word	0x00000000
        /*0b90*/ 	.short	0x010a
        /*0b92*/ 	.byte	0x3f
	.zero		1


	//   ....[65]....
        /*0b94*/ 	.word	0x000183e0
        /*0b98*/ 	.word	0x00000003
        /*0b9c*/ 	.word	0x00000000
        /*0ba0*/ 	.short	0x010a
        /*0ba2*/ 	.byte	0x3f
	.zero		1


	//   ....[66]....
        /*0ba4*/ 	.word	0x00018430
        /*0ba8*/ 	.word	0x00000003
        /*0bac*/ 	.word	0x00019c60
        /*0bb0*/ 	.short	0x010a
        /*0bb2*/ 	.byte	0x3f
	.zero		1


	//   ....[67]....
        /*0bb4*/ 	.word	0x00018480
        /*0bb8*/ 	.word	0x00000005
        /*0bbc*/ 	.word	0x00019c60
        /*0bc0*/ 	.short	0x010a
        /*0bc2*/ 	.byte	0x3f
	.zero		1


	//   ....[68]....
        /*0bc4*/ 	.word	0x000184c0
        /*0bc8*/ 	.word	0x00000003
        /*0bcc*/ 	.word	0x00019c80
        /*0bd0*/ 	.short	0x010a
        /*0bd2*/ 	.byte	0x3f
	.zero		1


	//   ....[69]....
        /*0bd4*/ 	.word	0x000184e0
        /*0bd8*/ 	.word	0x00000005
        /*0bdc*/ 	.word	0x00019c80
        /*0be0*/ 	.short	0x010a
        /*0be2*/ 	.byte	0x3f
	.zero		1


	//   ....[70]....
        /*0be4*/ 	.word	0x00018540
        /*0be8*/ 	.word	0x00000059
        /*0bec*/ 	.word	0x00019c90
        /*0bf0*/ 	.short	0x010a
        /*0bf2*/ 	.byte	0x3f
	.zero		1


	//   ....[71]....
        /*0bf4*/ 	.word	0x00018590
        /*0bf8*/ 	.word	0x00000059
        /*0bfc*/ 	.word	0x00019c90
        /*0c00*/ 	.short	0x010a
        /*0c02*/ 	.byte	0x3f
	.zero		1


	//   ....[72]....
        /*0c04*/ 	.word	0x000185e0
        /*0c08*/ 	.word	0x00000059
        /*0c0c*/ 	.word	0x00019c90
        /*0c10*/ 	.short	0x010a
        /*0c12*/ 	.byte	0x3f
	.zero		1


	//   ....[73]....
        /*0c14*/ 	.word	0x00018630
        /*0c18*/ 	.word	0x00000059
        /*0c1c*/ 	.word	0x00019cb0
        /*0c20*/ 	.short	0x010a
        /*0c22*/ 	.byte	0x3f
	.zero		1


	//   ....[74]....
        /*0c24*/ 	.word	0x00018900
        /*0c28*/ 	.word	0x00000012
        /*0c2c*/ 	.word	0x00019c00
        /*0c30*/ 	.short	0x010a
        /*0c32*/ 	.byte	0x3f
	.zero		1


	//   ....[75]....
        /*0c34*/ 	.word	0x00018bd0
        /*0c38*/ 	.word	0x00000012
        /*0c3c*/ 	.word	0x00019c00
        /*0c40*/ 	.short	0x010a
        /*0c42*/ 	.byte	0x3f
	.zero		1


	//   ....[76]....
        /*0c44*/ 	.word	0x00018c20
        /*0c48*/ 	.word	0x00000000
        /*0c4c*/ 	.word	0x00019c30
        /*0c50*/ 	.short	0x010a
        /*0c52*/ 	.byte	0x3f
	.zero		1


	//   ....[77]....
        /*0c54*/ 	.word	0x00018c70
        /*0c58*/ 	.word	0x0000000d
        /*0c5c*/ 	.word	0x00019c30
        /*0c60*/ 	.short	0x010a
        /*0c62*/ 	.byte	0x3f
	.zero		1


	//   ....[78]....
        /*0c64*/ 	.word	0x00018cc0
        /*0c68*/ 	.word	0x0000000e
        /*0c6c*/ 	.word	0x00019c50
        /*0c70*/ 	.short	0x010a
        /*0c72*/ 	.byte	0x3f
	.zero		1


	//   ....[79]....
        /*0c74*/ 	.word	0x00018d10
        /*0c78*/ 	.word	0x0000000a
        /*0c7c*/ 	.word	0x00019c50
        /*0c80*/ 	.short	0x010a
        /*0c82*/ 	.byte	0x3f
	.zero		1


	//   ....[80]....
        /*0c84*/ 	.word	0x00018eb0
        /*0c88*/ 	.word	0x00000006
        /*0c8c*/ 	.word	0x00019c20
        /*0c90*/ 	.short	0x010a
        /*0c92*/ 	.byte	0x3f
	.zero		1


	//   ....[81]....
        /*0c94*/ 	.word	0x00018f00
        /*0c98*/ 	.word	0x0000000a
        /*0c9c*/ 	.word	0x00019ca0
        /*0ca0*/ 	.short	0x010a
        /*0ca2*/ 	.byte	0x3f
	.zero		1


	//   ....[82]....
        /*0ca4*/ 	.word	0x00018f50
        /*0ca8*/ 	.word	0x0000000a
        /*0cac*/ 	.word	0x00019cc0
        /*0cb0*/ 	.short	0x010a
        /*0cb2*/ 	.byte	0x3f
	.zero		1


	//   ....[83]....
        /*0cb4*/ 	.word	0x00018fa0
        /*0cb8*/ 	.word	0x0000000a
        /*0cbc*/ 	.word	0x00019ca0
        /*0cc0*/ 	.short	0x010a
        /*0cc2*/ 	.byte	0x3f
	.zero		1


	//   ....[84]....
        /*0cc4*/ 	.word	0x00018ff0
        /*0cc8*/ 	.word	0x0000000a
        /*0ccc*/ 	.word	0x00019cc0
        /*0cd0*/ 	.short	0x010a
        /*0cd2*/ 	.byte	0x3f
	.zero		1


	//   ....[85]....
        /*0cd4*/ 	.word	0x00019190
        /*0cd8*/ 	.word	0x00000005
        /*0cdc*/ 	.word	0x00019c80
        /*0ce0*/ 	.short	0x010a
        /*0ce2*/ 	.byte	0x3f
	.zero		1


	//   ....[86]....
        /*0ce4*/ 	.word	0x000191e0
        /*0ce8*/ 	.word	0x00000005
        /*0cec*/ 	.word	0x00019c40
        /*0cf0*/ 	.short	0x010a
        /*0cf2*/ 	.byte	0x3f
	.zero		1


	//   ....[87]....
        /*0cf4*/ 	.word	0x00019260
        /*0cf8*/ 	.word	0x00000004
        /*0cfc*/ 	.word	0x00019c20
        /*0d00*/ 	.short	0x010a
        /*0d02*/ 	.byte	0x3f
	.zero		1


	//   ....[88]....
        /*0d04*/ 	.word	0x000192b0
        /*0d08*/ 	.word	0x00000003
        /*0d0c*/ 	.word	0x00019c80
        /*0d10*/ 	.short	0x010a
        /*0d12*/ 	.byte	0x3f
	.zero		1


	//   ....[89]....
        /*0d14*/ 	.word	0x00019300
        /*0d18*/ 	.word	0x00000003
        /*0d1c*/ 	.word	0x00019c40
        /*0d20*/ 	.short	0x010a
        /*0d22*/ 	.byte	0x3f
	.zero		1


	//   ....[90]....
        /*0d24*/ 	.word	0x00019350
        /*0d28*/ 	.word	0x0000000d
        /*0d2c*/ 	.word	0x00019c70
        /*0d30*/ 	.short	0x010a
        /*0d32*/ 	.byte	0x3f
	.zero		1


	//   ....[91]....
        /*0d34*/ 	.word	0x000193a0
        /*0d38*/ 	.word	0x0000000d
        /*0d3c*/ 	.word	0x00019c60
        /*0d40*/ 	.short	0x010a
        /*0d42*/ 	.byte	0x3f
	.zero		1


	//   ....[92]....
        /*0d44*/ 	.word	0x000193f0
        /*0d48*/ 	.word	0x00000003
        /*0d4c*/ 	.word	0x00019c70
        /*0d50*/ 	.short	0x010a
        /*0d52*/ 	.byte	0x3f
	.zero		1


	//   ....[93]....
        /*0d54*/ 	.word	0x00019440
        /*0d58*/ 	.word	0x00000003
        /*0d5c*/ 	.word	0x00019c60
        /*0d60*/ 	.short	0x010a
        /*0d62*/ 	.byte	0x3f
	.zero		1


	//   ....[94]....
        /*0d64*/ 	.word	0x00019dc0
        /*0d68*/ 	.word	0x00000009
        /*0d6c*/ 	.word	0x00019c20
        /*0d70*/ 	.short	0x010a
        /*0d72*/ 	.byte	0x3f
	.zero		1


	//   ....[95]....
        /*0d74*/ 	.word	0x00019f60
        /*0d78*/ 	.word	0x00000007
        /*0d7c*/ 	.word	0x00000000
        /*0d80*/ 	.short	0x010a
        /*0d82*/ 	.byte	0x3f
	.zero		1


	//   ....[96]....
        /*0d84*/ 	.word	0x00019fb0
        /*0d88*/ 	.word	0x00000003
        /*0d8c*/ 	.word	0x00000000
        /*0d90*/ 	.short	0x010a
        /*0d92*/ 	.byte	0x3f
	.zero		1


	//   ....[97]....
        /*0d94*/ 	.word	0x0001a000
        /*0d98*/ 	.word	0x00000003
        /*0d9c*/ 	.word	0x00019c60
        /*0da0*/ 	.short	0x010a
        /*0da2*/ 	.byte	0x3f
	.zero		1


	//   ....[98]....
        /*0da4*/ 	.word	0x0001a050
        /*0da8*/ 	.word	0x00000005
        /*0dac*/ 	.word	0x00019c60
        /*0db0*/ 	.short	0x010a
        /*0db2*/ 	.byte	0x3f
	.zero		1


	//   ....[99]....
        /*0db4*/ 	.word	0x0001a0a0
        /*0db8*/ 	.word	0x00000003
        /*0dbc*/ 	.word	0x00019c80
        /*0dc0*/ 	.short	0x010a
        /*0dc2*/ 	.byte	0x3f
	.zero		1


	//----- nvinfo : EIATTR_NUM_MBARRIERS
	.align		4
.L_149:
        /*0dc4*/ 	.byte	0x03, 0x38
        /*0dc6*/ 	.short	0x0016


	//----- nvinfo : EIATTR_EXIT_INSTR_OFFSETS
	.align		4
        /*0dc8*/ 	.byte	0x04, 0x1c
        /*0dca*/ 	.short	(.L_151 - .L_150)


	//   ....[0]....
.L_150:
        /*0dcc*/ 	.word	0x00018530


	//----- nvinfo : EIATTR_MAX_THREADS
	.align		4
.L_151:
        /*0dd0*/ 	.byte	0x04, 0x05
        /*0dd2*/ 	.short	(.L_153 - .L_152)
.L_152:
        /*0dd4*/ 	.word	0x00000200
        /*0dd8*/ 	.word	0x00000001
        /*0ddc*/ 	.word	0x00000001


	//----- nvinfo : EIATTR_CRS_STACK_SIZE
	.align		4
.L_153:
        /*0de0*/ 	.byte	0x04, 0x1e
        /*0de2*/ 	.short	(.L_155 - .L_154)
.L_154:
        /*0de4*/ 	.word	0x00000000


	//----- nvinfo : EIATTR_CBANK_PARAM_SIZE
	.align		4
.L_155:
        /*0de8*/ 	.byte	0x03, 0x19
        /*0dea*/ 	.short	0x0a70


	//----- nvinfo : EIATTR_PARAM_CBANK
	.align		4
        /*0dec*/ 	.byte	0x04, 0x0a
        /*0dee*/ 	.short	(.L_157 - .L_156)
	.align		4
.L_156:
        /*0df0*/ 	.word	index@(.nv.constant0._ZN7cutlass13device_kernelIN5flash11enable_sm90INS1_16FlashAttnFwdSm90INS1_25CollectiveMainloopFwdSm90ILi2EN4cute5tupleIJNS5_1CILi1EEES8_S8_EEENS6_IJNS7_ILi192EEENS7_ILi128EEENS7_ILi96EEEEEELi96ENS_12float_e4m3_tEfNS_4arch4Sm90ELb0ELb0ELb1ELb1ELb0ELb1ELb0ELb1ELb1ELb0ELb0ELb0EEENS1_21CollectiveEpilogueFwdINS6_IJSA_SC_SB_EEES9_NS_10bfloat16_tESG_Li384ELb1ELb0ELb0ELb1EEENS1_36VarlenDynamicPersistentTileSchedulerILi192ELi128ELi384ELi128ELb0ELb0ELb1ELb0ELb1ELb1EEEEEEEEEvNT_6ParamsE)
        /*0df4*/ 	.short	0x0210
        /*0df6*/ 	.short	0x0a70


	//----- nvinfo : EIATTR_SW_WAR
	.align		4
.L_157:
        /*0df8*/ 	.byte	0x04, 0x36
        /*0dfa*/ 	.short	(.L_159 - .L_158)
.L_158:
        /*0dfc*/ 	.word	0x00000008
.L_159:


//--------------------- .nv.info._ZN7cutlass13device_kernelIN5flash11enable_sm90INS1_16FlashAttnFwdSm90INS1_25CollectiveMainloopFwdSm90ILi2EN4cute5tupleIJNS5_1CILi1EEES8_S8_EEENS6_IJNS7_ILi192EEENS7_ILi128EEENS7_ILi96EEEEEELi96ENS_12float_e4m3_tEfNS_4arch4Sm90ELb0ELb1ELb1ELb0ELb0ELb0ELb0ELb1ELb1ELb0ELb0ELb0EEENS1_21CollectiveEpilogueFwdINS6_IJSA_SC_SB_EEES9_NS_10bfloat16_tESG_Li384ELb0ELb0ELb0ELb1EEENS1_30DynamicPersistentTileSchedulerILi384ELi128ELb0ELb0ELb1EEEEEEEEEvNT_6ParamsE --------------------------
	.section	.nv.info._ZN7cutlass13device_kernelIN5flash11enable_sm90INS1_16FlashAttnFwdSm90INS1_25CollectiveMainloopFwdSm90ILi2EN4cute5tupleIJNS5_1CILi1EEES8_S8_EEENS6_IJNS7_ILi192EEENS7_ILi128EEENS7_ILi96EEEEEELi96ENS_12float_e4m3_tEfNS_4arch4Sm90ELb0ELb1ELb1ELb0ELb0ELb0ELb0ELb1ELb1ELb0ELb0ELb0EEENS1_21CollectiveEpilogueFwdINS6_IJSA_SC_SB_EEES9_NS_10bfloat16_tESG_Li384ELb0ELb0ELb0ELb1EEENS1_30DynamicPersistentTileSchedulerILi384ELi128ELb0ELb0ELb1EEEEEEEEEvNT_6ParamsE,"",@"SHT_CUDA_INFO"
	.sectionflags	@""
	.align	4


	//----- nvinfo : EIATTR_CUDA_API_VERSION
	.align		4
        /*0000*/ 	.byte	0x04, 0x37
        /*0002*/ 	.short	(.L_161 - .L_160)
.L_160:
        /*0004*/ 	.word	0x00000082


	//----- nvinfo : EIATTR_KPARAM_INFO
	.align		4
.L_161:
        /*0008*/ 	.byte	0x04, 0x17
        /*000a*/ 	.short	(.L_163 - .L_162)
.L_162:
        /*000c*/ 	.word	0x00000000
        /*0010*/ 	.short	0x0000
        /*0012*/ 	.short	0x0070
        /*0014*/ 	.byte	0x00, 0xf0, 0x01, 0x2e


	//----- nvinfo : EIATTR_SPARSE_MMA_MASK
	.align		4
.L_163:
        /*0018*/ 	.byte	0x03, 0x50
        /*001a*/ 	.short	0x0000


	//----- nvinfo : EIATTR_MAXREG_COUNT
	.align		4
        /*001c*/ 	.byte	0x03, 0x1b
        /*001e*/ 	.short	0x0080


	//----- nvinfo : EIATTR_NUM_BARRIERS
	.align		4
        /*0020*/ 	.byte	0x02, 0x4c
        /*0022*/ 	.byte	0x09
	.zero		1


	//----- nvinfo : EIATTR_EXTERNS
	.align		4
        /*0024*/ 	.byte	0x04, 0x0f
        /*0026*/ 	.short	(.L_165 - .L_164)


	//   ....[0]....
	.align		4
.L_164:
        /*0028*/ 	.word	index@(__assertfail)


	//----- nvinfo : EIATTR_ANNOTATIONS
	.align		4
.L_165:
        /*002c*/ 	.byte	0x04, 0x55
        /*002e*/ 	.short	(.L_167 - .L_166)


	//   ....[0]....
.L_166:
        /*0030*/ 	.word	0x00000001
        /*0034*/ 	.byte	0xa0, 0x0d, 0x00, 0x00, 0x01, 0x00, 0x00, 0x00, 0x80, 0x1d, 0x00, 0x00, 0x01, 0x00, 0x00, 0x00
        /*0044*/ 	.byte	0xd0, 0xef, 0x00, 0x00


	//----- nvinfo : EIATTR_MERCURY_ISA_VERSION
	.align		4
.L_167:
        /*0048*/ 	.byte	0x03, 0x5f
        /*004a*/ 	.short	0x0101


	//----- nvinfo : EIATTR_INT_WARP_WIDE_INSTR_OFFSETS
	.align		4
        /*004c*/ 	.byte	0x04, 0x31
        /*004e*/ 	.short	(.L_169 - .L_168)


	//   ....[0]....
.L_168:
        /*0050*/ 	.word	0x00000190


	//   ....[1]....
        /*0054*/ 	.word	0x000001c0


	//   ....[2]....
        /*0058*/ 	.word	0x000001d0


	//   ....[3]....
        /*005c*/ 	.word	0x00010ba0


	//   ....[4]....
        /*0060*/ 	.word	0x00010c30


	//   ....[5]....
        /*0064*/ 	.word	0x00011300


	//   ....[6]....
        /*0068*/ 	.word	0x00012c30


	//   ....[7]....
        /*006c*/ 	.word	0x00012cc0


	//----- nvinfo : EIATTR_COOP_GROUP_MASK_REGIDS
	.align		4
.L_169:
        /*0070*/ 	.byte	0x04, 0x29
        /*0072*/ 	.short	(.L_171 - .L_170)


	//   ....[0]....
.L_170:
        /*0074*/ 	.word	0xffffffff


	//   ....[1]....
        /*0078*/ 	.word	0xffffffff


	//   ....[2]....
        /*007c*/ 	.word	0xffffffff


	//   ....[3]....
        /*0080*/ 	.word	0xffffffff


	//   ....[4]....
        /*0084*/ 	.word	0xffffffff


	//   ....[5]....
        /*0088*/ 	.word	0xffffffff


	//   ....[6]....
        /*008c*/ 	.word	0xffffffff


	//   ....[7]....
        /*0090*/ 	.word	0xffffffff


	//   ....[8]....
        /*0094*/ 	.word	0xffffffff


	//   ....[9]....
        /*0098*/ 	.word	0xffffffff


	//   ....[10]....
        /*009c*/ 	.word	0xffffffff


	//   ....[11]....
        /*00a0*/ 	.word	0xffffffff


	//   ....[12]....
        /*00a4*/ 	.word	0xffffffff


	//   ....[13]....
        /*00a8*/ 	.word	0xffffffff


	//   ....[14]....
        /*00ac*/ 	.word	0xffffffff


	//   ....[15]....
        /*00b0*/ 	.word	0xffffffff


	//   ....[16]....
        /*00b4*/ 	.word	0xffffffff


	//   ....[17]....
        /*00b8*/ 	.word	0xffffffff


	//   ....[18]....
        /*00bc*/ 	.word	0xffffffff


	//   ....[19]....
        /*00c0*/ 	.word	0xffffffff


	//   ....[20]....
        /*00c4*/ 	.word	0xffffffff


	//   ....[21]....
        /*00c8*/ 	.word	0xffffffff


	//   ....[22]....
        /*00cc*/ 	.word	0xffffffff


	//   ....[23]....
        /*00d0*/ 	.word	0xffffffff


	//   ....[24]....
        /*00d4*/ 	.word	0xffffffff


	//   ....[25]....
        /*00d8*/ 	.word	0xffffffff


	//   ....[26]....
        /*00dc*/ 	.word	0xffffffff


	//   ....[27]....
        /*00e0*/ 	.word	0xffffffff


	//   ....[28]....
        /*00e4*/ 	.word	0xffffffff


	//   ....[29]....
        /*00e8*/ 	.word	0xffffffff


	//   ....[30]....
        /*00ec*/ 	.word	0xffffffff


	//   ....[31]....
        /*00f0*/ 	.word	0xffffffff


	//   ....[32]....
        /*00f4*/ 	.word	0xffffffff


	//   ....[33]....
        /*00f8*/ 	.word	0xffffffff


	//   ....[34]....
        /*00fc*/ 	.word	0xffffffff


	//   ....[35]....
        /*0100*/ 	.word	0xffffffff


	//   ....[36]....
        /*0104*/ 	.word	0xffffffff


	//   ....[37]....
        /*0108*/ 	.word	0xffffffff


	//   ....[38]....
        /*010c*/ 	.word	0xffffffff


	//   ....[39]....
        /*0110*/ 	.word	0xffffffff


	//   ....[40]....
        /*0114*/ 	.word	0xffffffff


	//   ....[41]....
        /*0118*/ 	.word	0xffffffff


	//   ....[42]....
        /*011c*/ 	.word	0xffffffff


	//   ....[43]....
        /*0120*/ 	.word	0xffffffff


	//   ....[44]....
        /*0124*/ 	.word	0xffffffff


	//   ....[45]....
        /*0128*/ 	.word	0xffffffff


	//   ....[46]....
        /*012c*/ 	.word	0xffffffff


	//   ....[47]....
        /*0130*/ 	.word	0xffffffff


	//   ....[48]....
        /*0134*/ 	.word	0xffffffff


	//   ....[49]....
        /*0138*/ 	.word	0xffffffff


	//   ....[50]....
        /*013c*/ 	.word	0xffffffff


	//   ....[51]....
        /*0140*/ 	.word	0xffffffff


	//   ....[52]....
        /*0144*/ 	.word	0xffffffff


	//   ....[53]....
        /*0148*/ 	.word	0xffffffff


	//   ....[54]....
        /*014c*/ 	.word	0xffffffff


	//   ....[55]....
        /*0150*/ 	.word	0xffffffff


	//   ....[56]....
        /*0154*/ 	.word	0xffffffff


	//   ....[57]....
        /*0158*/ 	.word	0x0500000f


	//   ....[58]....
        /*015c*/ 	.word	0x0500000f


	//----- nvinfo : EIATTR_COOP_GROUP_INSTR_OFFSETS
	.align		4
.L_171:
        /*0160*/ 	.byte	0x04, 0x28
        /*0162*/ 	.short	(.L_173 - .L_172)


	//   ....[0]....
.L_172:
        /*0164*/ 	.word	0x00000060


	//   ....[1]....
        /*0168*/ 	.word	0x000001a0


	//   ....[2]....
        /*016c*/ 	.word	0x000001f0


	//   ....[3]....
        /*0170*/ 	.word	0x000003e0


	//   ....[4]....
        /*0174*/ 	.word	0x00000540


	//   ....[5]....
        /*0178*/ 	.word	0x00000660


	//   ....[6]....
        /*017c*/ 	.word	0x000007c0


	//   ....[7]....
        /*0180*/ 	.word	0x00001740


	//   ....[8]....
        /*0184*/ 	.word	0x00003e00


	//   ....[9]....
        /*0188*/ 	.word	0x00003ea0


	//   ....[10]....
        /*018c*/ 	.word	0x000046f0


	//   ....[11]....
        /*0190*/ 	.word	0x00004750


	//   ....[12]....
        /*0194*/ 	.word	0x00007010


	//   ....[13]....
        /*0198*/ 	.word	0x000070c0


	//   ....[14]....
        /*019c*/ 	.word	0x00007980


	//   ....[15]....
        /*01a0*/ 	.word	0x00007a10


	//   ....[16]....
        /*01a4*/ 	.word	0x00009c00


	//   ....[17]....
        /*01a8*/ 	.word	0x00009c20


	//   ....[18]....
        /*01ac*/ 	.word	0x00009c60


	//   ....[19]....
        /*01b0*/ 	.word	0x00009c70


	//   ....[20]....
        /*01b4*/ 	.word	0x0000ca50


	//   ....[21]....
        /*01b8*/ 	.word	0x0000cab0


	//   ....[22]....
        /*01bc*/ 	.word	0x0000d410


	//   ....[23]....
        /*01c0*/ 	.word	0x0000d4a0


	//   ....[24]....
        /*01c4*/ 	.word	0x0000e6a0


	//   ....[25]....
        /*01c8*/ 	.word	0x0000e6c0


	//   ....[26]....
        /*01cc*/ 	.word	0x0000e730


	//   ....[27]....
        /*01d0*/ 	.word	0x0000e740


	//   ....[28]....
        /*01d4*/ 	.word	0x0000f4c0


	//   ....[29]....
        /*01d8*/ 	.word	0x0000f4e0


	//   ....[30]....
        /*01dc*/ 	.word	0x0000f4f0


	//   ....[31]....
        /*01e0*/ 	.word	0x0000f500


	//   ....[32]....
        /*01e4*/ 	.word	0x0000f510


	//   ....[33]....
        /*01e8*/ 	.word	0x0000f520


	//   ....[34]....
        /*01ec*/ 	.word	0x0000f530


	//   ....[35]....
        /*01f0*/ 	.word	0x0000f540


	//   ....[36]....
        /*01f4*/ 	.word	0x0000f550


	//   ....[37]....
        /*01f8*/ 	.word	0x0000f560


	//   ....[38]....
        /*01fc*/ 	.word	0x0000f570


	//   ....[39]....
        /*0200*/ 	.word	0x0000f580


	//   ....[40]....
        /*0204*/ 	.word	0x0000f590


	//   ....[41]....
        /*0208*/ 	.word	0x0000f5a0


	//   ....[42]....
        /*020c*/ 	.word	0x0000f5b0


	//   ....[43]....
        /*0210*/ 	.word	0x0000f5c0


	//   ....[44]....
        /*0214*/ 	.word	0x0000f5d0


	//   ....[45]....
        /*0218*/ 	.word	0x0000f5e0


	//   ....[46]....
        /*021c*/ 	.word	0x0000f5f0


	//   ....[47]....
        /*0220*/ 	.word	0x0000f600


	//   ....[48]....
        /*0224*/ 	.word	0x0000f610


	//   ....[49]....
        /*0228*/ 	.word	0x0000f620


	//   ....[50]....
        /*022c*/ 	.word	0x0000f630


	//   ....[51]....
        /*0230*/ 	.word	0x0000f640


	//   ....[52]....
        /*0234*/ 	.word	0x0000f8d0


	//   ....[53]....
        /*0238*/ 	.word	0x00010190


	//   ....[54]....
        /*023c*/ 	.word	0x000113f0


	//   ....[55]....
        /*0240*/ 	.word	0x000132c0


	//   ....[56]....
        /*0244*/ 	.word	0x00013410


	//   ....[57]....
        /*0248*/ 	.word	0x00013aa0


	//   ....[58]....
        /*024c*/ 	.word	0x00013ee0


	//----- nvinfo : EIATTR_REG_RECONFIG
	.align		4
.L_173:
        /*0250*/ 	.byte	0x01, 0x54
	.zero		2


	//----- nvinfo : EIATTR_SYSCALL_OFFSETS
	.align		4
        /*0254*/ 	.byte	0x04, 0x46
        /*0256*/ 	.short	(.L_175 - .L_174)


	//   ....[0]....
.L_174:
        /*0258*/ 	.word	0x000018f0


	//   ....[1]....
        /*025c*/ 	.word	0x00010dc0


	//   ....[2]....
        /*0260*/ 	.word	0x00010f20


	//   ....[3]....
        /*0264*/ 	.word	0x00011060


	//   ....[4]....
        /*0268*/ 	.word	0x00011180


	//----- nvinfo : EIATTR_MBARRIER_INSTR_OFFSETS
	.align		4
.L_175:
        /*026c*/ 	.byte	0x04, 0x39
        /*026e*/ 	.short	(.L_177 - .L_176)


	//   ....[0]....
.L_176:
        /*0270*/ 	.word	0x00000290
        /*0274*/ 	.word	0x000000ff
        /*0278*/ 	.word	0x00019c00
        /*027c*/ 	.short	0x0100
        /*027e*/ 	.byte	0x06
	.zero		1


	//   ....[1]....
        /*0280*/ 	.word	0x000002a0
        /*0284*/ 	.word	0x000000ff
        /*0288*/ 	.word	0x00019c20
        /*028c*/ 	.short	0x0100
        /*028e*/ 	.byte	0x06
	.zero		1


	//   ....[2]....
        /*0290*/ 	.word	0x00000390
        /*0294*/ 	.word	0x000000ff
        /*0298*/ 	.word	0x00019c30
        /*029c*/ 	.short	0x0100
        /*029e*/ 	.byte	0x08
	.zero		1


	//   ....[3]....
        /*02a0*/ 	.word	0x000003a0
        /*02a4*/ 	.word	0x000000ff
        /*02a8*/ 	.word	0x00019c40
        /*02ac*/ 	.short	0x0100
        /*02ae*/ 	.byte	0x08
	.zero		1


	//   ....[4]....
        /*02b0*/ 	.word	0x000003b0
        /*02b4*/ 	.word	0x000000ff
        /*02b8*/ 	.word	0x00019c38
        /*02bc*/ 	.short	0x0100
        /*02be*/ 	.byte	0x08
	.zero		1


	//   ....[5]....
        /*02c0*/ 	.word	0x000003c0
        /*02c4*/ 	.word	0x000000ff
        /*02c8*/ 	.word	0x00019c48
        /*02cc*/ 	.short	0x0100
        /*02ce*/ 	.byte	0x08
	.zero		1


	//   ....[6]....
        /*02d0*/ 	.word	0x000004f0
        /*02d4*/ 	.word	0x000000ff
        /*02d8*/ 	.word	0x00019c50
        /*02dc*/ 	.short	0x0100
        /*02de*/ 	.byte	0x08
	.zero		1


	//   ....[7]....
        /*02e0*/ 	.word	0x00000500
        /*02e4*/ 	.word	0x000000ff
        /*02e8*/ 	.word	0x00019c60
        /*02ec*/ 	.short	0x0100
        /*02ee*/ 	.byte	0x08
	.zero		1


	//   ....[8]....
        /*02f0*/ 	.word	0x00000510
        /*02f4*/ 	.word	0x000000ff
        /*02f8*/ 	.word	0x00019c58
        /*02fc*/ 	.short	0x0100
        /*02fe*/ 	.byte	0x08
	.zero		1


	//   ....[9]....
        /*0300*/ 	.word	0x00000520
        /*0304*/ 	.word	0x000000ff
        /*0308*/ 	.word	0x00019c68
        /*030c*/ 	.short	0x0100
        /*030e*/ 	.byte	0x08
	.zero		1


	//   ....[10]....
        /*0310*/ 	.word	0x00000610
        /*0314*/ 	.word	0x000000ff
        /*0318*/ 	.word	0x00019c70
        /*031c*/ 	.short	0x0100
        /*031e*/ 	.byte	0x06
	.zero		1


	//   ....[11]....
        /*0320*/ 	.word	0x00000620
        /*0324*/ 	.word	0x000000ff
        /*0328*/ 	.word	0x00019c80
        /*032c*/ 	.short	0x0100
        /*032e*/ 	.byte	0x06
	.zero		1


	//   ....[12]....
        /*0330*/ 	.word	0x00000630
        /*0334*/ 	.word	0x000000ff
        /*0338*/ 	.word	0x00019c78
        /*033c*/ 	.short	0x0100
        /*033e*/ 	.byte	0x06
	.zero		1


	//   ....[13]....
        /*0340*/ 	.word	0x00000640
        /*0344*/ 	.word	0x000000ff
        /*0348*/ 	.word	0x00019c88
        /*034c*/ 	.short	0x0100
        /*034e*/ 	.byte	0x06
	.zero		1


	//   ....[14]....
        /*0350*/ 	.word	0x00000770
        /*0354*/ 	.word	0x000000ff
        /*0358*/ 	.word	0x00019c90
        /*035c*/ 	.short	0x0100
        /*035e*/ 	.byte	0x08
	.zero		1


	//   ....[15]....
        /*0360*/ 	.word	0x00000780
        /*0364*/ 	.word	0x000000ff
        /*0368*/ 	.word	0x00019ca0
        /*036c*/ 	.short	0x0100
        /*036e*/ 	.byte	0x08
	.zero		1


	//   ....[16]....
        /*0370*/ 	.word	0x00000790
        /*0374*/ 	.word	0x000000ff
        /*0378*/ 	.word	0x00019c98
        /*037c*/ 	.short	0x0100
        /*037e*/ 	.byte	0x08
	.zero		1


	//   ....[17]....
        /*0380*/ 	.word	0x000007a0
        /*0384*/ 	.word	0x000000ff
        /*0388*/ 	.word	0x00019ca8
        /*038c*/ 	.short	0x0100
        /*038e*/ 	.byte	0x08
	.zero		1


	//   ....[18]....
        /*0390*/ 	.word	0x000008d0
        /*0394*/ 	.word	0x000000ff
        /*0398*/ 	.word	0x00019cb0
        /*039c*/ 	.short	0x0100
        /*039e*/ 	.byte	0x08
	.zero		1


	//   ....[19]....
        /*03a0*/ 	.word	0x000008e0
        /*03a4*/ 	.word	0x000000ff
        /*03a8*/ 	.word	0x00019cc0
        /*03ac*/ 	.short	0x0100
        /*03ae*/ 	.byte	0x08
	.zero		1


	//   ....[20]....
        /*03b0*/ 	.word	0x000008f0
        /*03b4*/ 	.word	0x000000ff
        /*03b8*/ 	.word	0x00019cb8
        /*03bc*/ 	.short	0x0100
        /*03be*/ 	.byte	0x08
	.zero		1


	//   ....[21]....
        /*03c0*/ 	.word	0x00000900
        /*03c4*/ 	.word	0x000000ff
        /*03c8*/ 	.word	0x00019cc8
        /*03cc*/ 	.short	0x0100
        /*03ce*/ 	.byte	0x08
	.zero		1


	//   ....[22]....
        /*03d0*/ 	.word	0x00001c40
        /*03d4*/ 	.word	0x000000ff
        /*03d8*/ 	.word	0x00019c00
        /*03dc*/ 	.short	0x010a
        /*03de*/ 	.byte	0x2f
	.zero		1


	//   ....[23]....
        /*03e0*/ 	.word	0x00001ce0
        /*03e4*/ 	.word	0x00000003
        /*03e8*/ 	.word	0x00019c30
        /*03ec*/ 	.short	0x010a
        /*03ee*/ 	.byte	0x3f
	.zero		1


	//   ....[24]....
        /*03f0*/ 	.word	0x00001d40
        /*03f4*/ 	.word	0x00000003
        /*03f8*/ 	.word	0x00019c30
        /*03fc*/ 	.short	0x010a
        /*03fe*/ 	.byte	0x3f
	.zero		1


	//   ....[25]....
        /*0400*/ 	.word	0x000023d0
        /*0404*/ 	.word	0x00000003
        /*0408*/ 	.word	0x00000000
        /*040c*/ 	.short	0x0101
        /*040e*/ 	.byte	0x3f
	.zero		1


	//   ....[26]....
        /*0410*/ 	.word	0x00005650
        /*0414*/ 	.word	0x000000ff
        /*0418*/ 	.word	0x00019c30
        /*041c*/ 	.short	0x010a
        /*041e*/ 	.byte	0x1a
	.zero		1


	//   ....[27]....
        /*0420*/ 	.word	0x00005690
        /*0424*/ 	.word	0x000000ff
        /*0428*/ 	.word	0x00019c30
        /*042c*/ 	.short	0x010a
        /*042e*/ 	.byte	0x1a
	.zero		1


	//   ....[28]....
        /*0430*/ 	.word	0x000057f0
        /*0434*/ 	.word	0x000000ff
        /*0438*/ 	.word	0x00019c50
        /*043c*/ 	.short	0x010a
        /*043e*/ 	.byte	0x0b
	.zero		1


	//   ....[29]....
        /*0440*/ 	.word	0x00005830
        /*0444*/ 	.word	0x000000ff
        /*0448*/ 	.word	0x00019c50
        /*044c*/ 	.short	0x010a
        /*044e*/ 	.byte	0x0b
	.zero		1


	//   ....[30]....
        /*0450*/ 	.word	0x000061e0
        /*0454*/ 	.word	0x00000028
        /*0458*/ 	.word	0x00000000
        /*045c*/ 	.short	0x0101
        /*045e*/ 	.byte	0x3f
	.zero		1


	//   ....[31]....
        /*0460*/ 	.word	0x00008480
        /*0464*/ 	.word	0x000000ff
        /*0468*/ 	.word	0x00000000
        /*046c*/ 	.short	0x0101
        /*046e*/ 	.byte	0x06
	.zero		1


	//   ....[32]....
        /*0470*/ 	.word	0x00008c70
        /*0474*/ 	.word	0x000000ff
        /*0478*/ 	.word	0x00019c30
        /*047c*/ 	.short	0x010a
        /*047e*/ 	.byte	0x16
	.zero		1


	//   ....[33]....
        /*0480*/ 	.word	0x00008cb0
        /*0484*/ 	.word	0x000000ff
        /*0488*/ 	.word	0x00019c30
        /*048c*/ 	.short	0x010a
        /*048e*/ 	.byte	0x16
	.zero		1


	//   ....[34]....
        /*0490*/ 	.word	0x00008e10
        /*0494*/ 	.word	0x000000ff
        /*0498*/ 	.word	0x00019c50
        /*049c*/ 	.short	0x010a
        /*049e*/ 	.byte	0x0e
	.zero		1


	//   ....[35]....
        /*04a0*/ 	.word	0x00008e50
        /*04a4*/ 	.word	0x000000ff
        /*04a8*/ 	.word	0x00019c50
        /*04ac*/ 	.short	0x010a
        /*04ae*/ 	.byte	0x0e
	.zero		1


	//   ....[36]....
        /*04b0*/ 	.word	0x0000a7e0
        /*04b4*/ 	.word	0x00000005
        /*04b8*/ 	.word	0x00000000
        /*04bc*/ 	.short	0x0101
        /*04be*/ 	.byte	0x3f
	.zero		1


	//   ....[37]....
        /*04c0*/ 	.word	0x0000aa70
        /*04c4*/ 	.word	0x000000ff
        /*04c8*/ 	.word	0x00000000
        /*04cc*/ 	.short	0x0101
        /*04ce*/ 	.byte	0x06
	.zero		1


	//   ....[38]....
        /*04d0*/ 	.word	0x0000b0a0
        /*04d4*/ 	.word	0x000000ff
        /*04d8*/ 	.word	0x00019c30
        /*04dc*/ 	.short	0x010a
        /*04de*/ 	.byte	0x19
	.zero		1


	//   ....[39]....
        /*04e0*/ 	.word	0x0000b0e0
        /*04e4*/ 	.word	0x000000ff
        /*04e8*/ 	.word	0x00019c30
        /*04ec*/ 	.short	0x010a
        /*04ee*/ 	.byte	0x19
	.zero		1


	//   ....[40]....
        /*04f0*/ 	.word	0x0000b240
        /*04f4*/ 	.word	0x000000ff
        /*04f8*/ 	.word	0x00019c50
        /*04fc*/ 	.short	0x010a
        /*04fe*/ 	.byte	0x0b
	.zero		1


	//   ....[41]....
        /*0500*/ 	.word	0x0000b280
        /*0504*/ 	.word	0x000000ff
        /*0508*/ 	.word	0x00019c50
        /*050c*/ 	.short	0x010a
        /*050e*/ 	.byte	0x0b
	.zero		1


	//   ....[42]....
        /*0510*/ 	.word	0x0000bc30
        /*0514*/ 	.word	0x00000028
        /*0518*/ 	.word	0x00000000
        /*051c*/ 	.short	0x0101
        /*051e*/ 	.byte	0x3f
	.zero		1


	//   ....[43]....
        /*0520*/ 	.word	0x0000deb0
        /*0524*/ 	.word	0x000000ff
        /*0528*/ 	.word	0x00000000
        /*052c*/ 	.short	0x0101
        /*052e*/ 	.byte	0x06
	.zero		1


	//   ....[44]....
        /*0530*/ 	.word	0x0000e3d0
        /*0534*/ 	.word	0x000000ff
        /*0538*/ 	.word	0x00019c50
        /*053c*/ 	.short	0x010a
        /*053e*/ 	.byte	0x0e
	.zero		1


	//   ....[45]....
        /*0540*/ 	.word	0x0000e410
        /*0544*/ 	.word	0x000000ff
        /*0548*/ 	.word	0x00019c50
        /*054c*/ 	.short	0x010a
        /*054e*/ 	.byte	0x0e
	.zero		1


	//   ....[46]....
        /*0550*/ 	.word	0x0000ea20
        /*0554*/ 	.word	0x000000ff
        /*0558*/ 	.word	0x00000000
        /*055c*/ 	.short	0x0101
        /*055e*/ 	.byte	0x04
	.zero		1


	//   ....[47]....
        /*0560*/ 	.word	0x0000fab0
        /*0564*/ 	.word	0x000000ff
        /*0568*/ 	.word	0x00000000
        /*056c*/ 	.short	0x0101
        /*056e*/ 	.byte	0x05
	.zero		1


	//   ....[48]....
        /*0570*/ 	.word	0x00011600
        /*0574*/ 	.word	0x00000005
        /*0578*/ 	.word	0x00019c80
        /*057c*/ 	.short	0x010a
        /*057e*/ 	.byte	0x3f
	.zero		1


	//   ....[49]....
        /*0580*/ 	.word	0x00011820
        /*0584*/ 	.word	0x00000005
        /*0588*/ 	.word	0x00019c40
        /*058c*/ 	.short	0x010a
        /*058e*/ 	.byte	0x3f
	.zero		1


	//   ....[50]....
        /*0590*/ 	.word	0x00011c70
        /*0594*/ 	.word	0x000000ff
        /*0598*/ 	.word	0x00019c20
        /*059c*/ 	.short	0x010a
        /*059e*/ 	.byte	0x28
	.zero		1


	//   ....[51]....
        /*05a0*/ 	.word	0x00011f00
        /*05a4*/ 	.word	0x00000009
        /*05a8*/ 	.word	0x00019c80
        /*05ac*/ 	.short	0x010a
        /*05ae*/ 	.byte	0x3f
	.zero		1


	//   ....[52]....
        /*05b0*/ 	.word	0x00012330
        /*05b4*/ 	.word	0x00000009
        /*05b8*/ 	.word	0x00019c40
        /*05bc*/ 	.short	0x010a
        /*05be*/ 	.byte	0x3f
	.zero		1


	//   ....[53]....
        /*05c0*/ 	.word	0x000127c0
        /*05c4*/ 	.word	0x0000000c
        /*05c8*/ 	.word	0x00019c70
        /*05cc*/ 	.short	0x010a
        /*05ce*/ 	.byte	0x3f
	.zero		1


	//   ....[54]....
        /*05d0*/ 	.word	0x00012830
        /*05d4*/ 	.word	0x0000000c
        /*05d8*/ 	.word	0x00019c60
        /*05dc*/ 	.short	0x010a
        /*05de*/ 	.byte	0x3f
	.zero		1


	//   ....[55]....
        /*05e0*/ 	.word	0x00012b60
        /*05e4*/ 	.word	0x0000000c
        /*05e8*/ 	.word	0x00019c50
        /*05ec*/ 	.short	0x0101
        /*05ee*/ 	.byte	0x3f
	.zero		1


	//   ....[56]....
        /*05f0*/ 	.word	0x00012bd0
        /*05f4*/ 	.word	0x00000003
        /*05f8*/ 	.word	0x00000000
        /*05fc*/ 	.short	0x0101
        /*05fe*/ 	.byte	0x3f
	.zero		1


	//   ....[57]....
        /*0600*/ 	.word	0x00012d90
        /*0604*/ 	.word	0x00000002
        /*0608*/ 	.word	0x00019c70
        /*060c*/ 	.short	0x010a
        /*060e*/ 	.byte	0x3f
	.zero		1


	//   ....[58]....
        /*0610*/ 	.word	0x00012e00
        /*0614*/ 	.word	0x00000002
        /*0618*/ 	.word	0x00019c60
        /*061c*/ 	.short	0x010a
        /*061e*/ 	.byte	0x3f
	.zero		1


	//   ....[59]....
        /*0620*/ 	.word	0x00013130
        /*0624*/ 	.word	0x00000002
        /*0628*/ 	.word	0x00019c50
        /*062c*/ 	.short	0x0101
        /*062e*/ 	.byte	0x3f
	.zero		1


	//   ....[60]....
        /*0630*/ 	.word	0x000131a0
        /*0634*/ 	.word	0x00000000
        /*0638*/ 	.word	0x00000000
        /*063c*/ 	.short	0x0101
        /*063e*/ 	.byte	0x3f
	.zero		1


	//   ....[61]....
        /*0640*/ 	.word	0x000133c0
        /*0644*/ 	.word	0x00000008
        /*0648*/ 	.word	0x00019c20
        /*064c*/ 	.short	0x010a
        /*064e*/ 	.byte	0x3f
	.zero		1


	//   ....[62]....
        /*0650*/ 	.word	0x00013530
        /*0654*/ 	.word	0x00000006
        /*0658*/ 	.word	0x00000000
        /*065c*/ 	.short	0x010a
        /*065e*/ 	.byte	0x3f
	.zero		1


	//   ....[63]....
        /*0660*/ 	.word	0x000135a0
        /*0664*/ 	.word	0x00000007
        /*0668*/ 	.word	0x00000000
        /*066c*/ 	.short	0x010a
        /*066e*/ 	.byte	0x3f
	.zero		1


	//   ....[64]....
        /*0670*/ 	.word	0x000135f0
        /*0674*/ 	.word	0x00000002
        /*0678*/ 	.word	0x00019c60
        /*067c*/ 	.short	0x010a
        /*067e*/ 	.byte	0x3f
	.zero		1


	//   ....[65]....
        /*0680*/ 	.word	0x00013640
        /*0684*/ 	.word	0x00000005
        /*0688*/ 	.word	0x00019c60
        /*068c*/ 	.short	0x010a
        /*068e*/ 	.byte	0x3f
	.zero		1


	//   ....[66]....
        /*0690*/ 	.word	0x00013680
        /*0694*/ 	.word	0x00000002
        /*0698*/ 	.word	0x00019c80
        /*069c*/ 	.short	0x010a
        /*069e*/ 	.byte	0x3f
	.zero		1


	//   ....[67]....
        /*06a0*/ 	.word	0x000136a0
        /*06a4*/ 	.word	0x00000005
        /*06a8*/ 	.word	0x00019c80
        /*06ac*/ 	.short	0x010a
        /*06ae*/ 	.byte	0x3f
	.zero		1


	//   ....[68]....
        /*06b0*/ 	.word	0x00013710
        /*06b4*/ 	.word	0x00000003
        /*06b8*/ 	.word	0x00019c00
        /*06bc*/ 	.short	0x010a
        /*06be*/ 	.byte	0x3f
	.zero		1


	//   ....[69]....
        /*06c0*/ 	.word	0x00013760
        /*06c4*/ 	.word	0x00000003
        /*06c8*/ 	.word	0x00019c30
        /*06cc*/ 	.short	0x010a
        /*06ce*/ 	.byte	0x3f
	.zero		1


	//   ....[70]....
        /*06d0*/ 	.word	0x000137c0
        /*06d4*/ 	.word	0x0000000b
        /*06d8*/ 	.word	0x00019c30
        /*06dc*/ 	.short	0x010a
        /*06de*/ 	.byte	0x3f
	.zero		1


	//   ....[71]....
        /*06e0*/ 	.word	0x00013820
        /*06e4*/ 	.word	0x0000000b
        /*06e8*/ 	.word	0x00019c50
        /*06ec*/ 	.short	0x010a
        /*06ee*/ 	.byte	0x3f
	.zero		1


	//   ....[72]....
        /*06f0*/ 	.word	0x00013880
        /*06f4*/ 	.word	0x00000008
        /*06f8*/ 	.word	0x00019c30
        /*06fc*/ 	.short	0x010a
        /*06fe*/ 	.byte	0x3f
	.zero		1


	//   ....[73]....
        /*0700*/ 	.word	0x000138e0
        /*0704*/ 	.word	0x00000008
        /*0708*/ 	.word	0x00019c50
        /*070c*/ 	.short	0x010a
        /*070e*/ 	.byte	0x3f
	.zero		1


	//   ....[74]....
        /*0710*/ 	.word	0x00013940
        /*0714*/ 	.word	0x00000008
        /*0718*/ 	.word	0x00019c30
        /*071c*/ 	.short	0x010a
        /*071e*/ 	.byte	0x3f
	.zero		1


	//   ....[75]....
        /*0720*/ 	.word	0x000139a0
        /*0724*/ 	.word	0x00000008
        /*0728*/ 	.word	0x00019c50
        /*072c*/ 	.short	0x010a
        /*072e*/ 	.byte	0x3f
	.zero		1


	//   ....[76]....
        /*0730*/ 	.word	0x00013a00
        /*0734*/ 	.word	0x00000003
        /*0738*/ 	.word	0x00019c50
        /*073c*/ 	.short	0x010a
        /*073e*/ 	.byte	0x3f
	.zero		1


	//   ....[77]....
        /*0740*/ 	.word	0x00013b50
        /*0744*/ 	.word	0x00000005
        /*0748*/ 	.word	0x00019c80
        /*074c*/ 	.short	0x010a
        /*074e*/ 	.byte	0x3f
	.zero		1


	//   ....[78]....
        /*0750*/ 	.word	0x00013ba0
        /*0754*/ 	.word	0x00000005
        /*0758*/ 	.word	0x00019c40
        /*075c*/ 	.short	0x010a
        /*075e*/ 	.byte	0x3f
	.zero		1


	//   ....[79]....
        /*0760*/ 	.word	0x00013c00
        /*0764*/ 	.word	0x00000003
        /*0768*/ 	.word	0x00019c20
        /*076c*/ 	.short	0x010a
        /*076e*/ 	.byte	0x3f
	.zero		1


	//   ....[80]....
        /*0770*/ 	.word	0x00013c50
        /*0774*/ 	.word	0x00000009
        /*0778*/ 	.word	0x00019c80
        /*077c*/ 	.short	0x010a
        /*077e*/ 	.byte	0x3f
	.zero		1


	//   ....[81]....
        /*0780*/ 	.word	0x00013ca0
        /*0784*/ 	.word	0x00000009
        /*0788*/ 	.word	0x00019c40
        /*078c*/ 	.short	0x010a
        /*078e*/ 	.byte	0x3f
	.zero		1


	//   ....[82]....
        /*0790*/ 	.word	0x00013cf0
        /*0794*/ 	.word	0x0000000c
        /*0798*/ 	.word	0x00019c70
        /*079c*/ 	.short	0x010a
        /*079e*/ 	.byte	0x3f
	.zero		1


	//   ....[83]....
        /*07a0*/ 	.word	0x00013d40
        /*07a4*/ 	.word	0x0000000c
        /*07a8*/ 	.word	0x00019c60
        /*07ac*/ 	.short	0x010a
        /*07ae*/ 	.byte	0x3f
	.zero		1


	//   ....[84]....
        /*07b0*/ 	.word	0x00013d90
        /*07b4*/ 	.word	0x00000002
        /*07b8*/ 	.word	0x00019c70
        /*07bc*/ 	.short	0x010a
        /*07be*/ 	.byte	0x3f
	.zero		1


	//   ....[85]....
        /*07c0*/ 	.word	0x00013de0
        /*07c4*/ 	.word	0x00000002
        /*07c8*/ 	.word	0x00019c60
        /*07cc*/ 	.short	0x010a
        /*07ce*/ 	.byte	0x3f
	.zero		1


	//   ....[86]....
        /*07d0*/ 	.word	0x00013e30
        /*07d4*/ 	.word	0x00000008
        /*07d8*/ 	.word	0x00019c20
        /*07dc*/ 	.short	0x010a
        /*07de*/ 	.byte	0x3f
	.zero		1


	//   ....[87]....
        /*07e0*/ 	.word	0x00013fa0
        /*07e4*/ 	.word	0x00000006
        /*07e8*/ 	.word	0x00000000
        /*07ec*/ 	.short	0x010a
        /*07ee*/ 	.byte	0x3f
	.zero		1


	//   ....[88]....
        /*07f0*/ 	.word	0x00013ff0
        /*07f4*/ 	.word	0x00000007
        /*07f8*/ 	.word	0x00000000
        /*07fc*/ 	.short	0x010a
        /*07fe*/ 	.byte	0x3f
	.zero		1


	//   ....[89]....
        /*0800*/ 	.word	0x00014040
        /*0804*/ 	.word	0x00000002
        /*0808*/ 	.word	0x00019c60
        /*080c*/ 	.short	0x010a
        /*080e*/ 	.byte	0x3f
	.zero		1


	//   ....[90]....
        /*0810*/ 	.word	0x00014090
        /*0814*/ 	.word	0x00000005
        /*0818*/ 	.word	0x00019c60
        /*081c*/ 	.short	0x010a
        /*081e*/ 	.byte	0x3f
	.zero		1


	//   ....[91]....
        /*0820*/ 	.word	0x000140e0
        /*0824*/ 	.word	0x00000002
        /*0828*/ 	.word	0x00019c80
        /*082c*/ 	.short	0x010a
        /*082e*/ 	.byte	0x3f
	.zero		1


	//----- nvinfo : EIATTR_NUM_MBARRIERS
	.align		4
.L_177:
        /*0830*/ 	.byte	0x03, 0x38
        /*0832*/ 	.short	0x0016


	//----- nvinfo : EIATTR_EXIT_INSTR_OFFSETS
	.align		4
        /*0834*/ 	.byte	0x04, 0x1c
        /*0836*/ 	.short	(.L_179 - .L_178)


	//   ....[0]....
.L_178:
        /*0838*/ 	.word	0x00000a30


	//   ....[1]....
        /*083c*/ 	.word	0x00010120


	//   ....[2]....
        /*0840*/ 	.word	0x000136f0


	//----- nvinfo : EIATTR_MAX_THREADS
	.align		4
.L_179:
        /*0844*/ 	.byte	0x04, 0x05
        /*0846*/ 	.short	(.L_181 - .L_180)
.L_180:
        /*0848*/ 	.word	0x00000200
        /*084c*/ 	.word	0x00000001
        /*0850*/ 	.word	0x00000001


	//----- nvinfo : EIATTR_CRS_STACK_SIZE
	.align		4
.L_181:
        /*0854*/ 	.byte	0x04, 0x1e
        /*0856*/ 	.short	(.L_183 - .L_182)
.L_182:
        /*0858*/ 	.word	0x00000000


	//----- nvinfo : EIATTR_CBANK_PARAM_SIZE
	.align		4
.L_183:
        /*085c*/ 	.byte	0x03, 0x19
        /*085e*/ 	.short	0x0bf0


	//----- nvinfo : EIATTR_PARAM_CBANK
	.align		4
        /*0860*/ 	.byte	0x04, 0x0a
        /*0862*/ 	.short	(.L_185 - .L_184)
	.align		4
.L_184:
        /*0864*/ 	.word	index@(.nv.constant0._ZN7cutlass13device_kernelIN5flash11enable_sm90INS1_16FlashAttnFwdSm90INS1_25CollectiveMainloopFwdSm90ILi2EN4cute5tupleIJNS5_1CILi1EEES8_S8_EEENS6_IJNS7_ILi192EEENS7_ILi128EEENS7_ILi96EEEEEELi96ENS_12float_e4m3_tEfNS_4arch4Sm90ELb0ELb1ELb1ELb0ELb0ELb0ELb0ELb1ELb1ELb0ELb0ELb0EEENS1_21CollectiveEpilogueFwdINS6_IJSA_SC_SB_EEES9_NS_10bfloat16_tESG_Li384ELb0ELb0ELb0ELb1EEENS1_30DynamicPersistentTileSchedulerILi384ELi128ELb0ELb0ELb1EEEEEEEEEvNT_6ParamsE)
        /*0868*/ 	.short	0x0210
        /*086a*/ 	.short	0x0bf0


	//----- nvinfo : EIATTR_SW_WAR
	.align		4
.L_185:
        /*086c*/ 	.byte	0x04, 0x36
        /*086e*/ 	.short	(.L_187 - .L_186)
.L_186:
        /*0870*/ 	.word	0x00000008
.L_187:


//--------------------- .nv.info._ZN7cutlass13device_kernelIN5flash11enable_sm90INS1_16FlashAttnFwdSm90INS1_25CollectiveMainloopFwdSm90ILi2EN4cute5tupleIJNS5_1CILi1EEES8_S8_EEENS6_IJNS7_ILi192EEENS7_ILi128EEENS7_ILi96EEEEEELi96ENS_12float_e4m3_tEfNS_4arch4Sm90ELb0ELb1ELb1ELb1ELb0ELb0ELb0ELb1ELb1ELb0ELb0ELb0EEENS1_21CollectiveEpilogueFwdINS6_IJSA_SC_SB_EEES9_NS_10bfloat16_tESG_Li384ELb1ELb0ELb0ELb1EEENS1_36VarlenDynamicPersistentTileSchedulerILi192ELi128ELi384ELi128ELb0ELb0ELb1ELb1ELb0ELb1EEEEEEEEEvNT_6ParamsE --------------------------
	.section	.nv.info._ZN7cutlass13device_kernelIN5flash11enable_sm90INS1_16FlashAttnFwdSm90INS1_25CollectiveMainloopFwdSm90ILi2EN4cute5tupleIJNS5_1CILi1EEES8_S8_EEENS6_IJNS7_ILi192EEENS7_ILi128EEENS7_ILi96EEEEEELi96ENS_12float_e4m3_tEfNS_4arch4Sm90ELb0ELb1ELb1ELb1ELb0ELb0ELb0ELb1ELb1ELb0ELb0ELb0EEENS1_21CollectiveEpilogueFwdINS6_IJSA_SC_SB_EEES9_NS_10bfloat16_tESG_Li384ELb1ELb0ELb0ELb1EEENS1_36VarlenDynamicPersistentTileSchedulerILi192ELi128ELi384ELi128ELb0ELb0ELb1ELb1ELb0ELb1EEEEEEEEEvNT_6ParamsE,"",@"SHT_CUDA_INFO"
	.sectionflags	@""
	.align	4


	//----- nvinfo : EIATTR_CUDA_API_VERSION
	.align		4
        /*0000*/ 	.byte	0x04, 0x37
        /*0002*/ 	.short	(.L_189 - .L_188)
.L_188:
        /*0004*/ 	.word	0x00000082


	//----- nvinfo : EIATTR_KPARAM_INFO
	.align		4
.L_189:
        /*0008*/ 	.byte	0x04, 0x17
        /*000a*/ 	.short	(.L_191 - .L_190)
.L_190:
        /*000c*/ 	.word	0x00000000
        /*0010*/ 	.short	0x0000
        /*0012*/ 	.short	0x0070
        /*0014*/ 	.byte	0x00, 0xf0, 0x01, 0x28


	//----- nvinfo : EIATTR_SPARSE_MMA_MASK
	.align		4
.L_191:
        /*0018*/ 	.byte	0x03, 0x50
        /*001a*/ 	.short	0x0000


	//----- nvinfo : EIATTR_MAXREG_COUNT
	.align		4
        /*001c*/ 	.byte	0x03, 0x1b
        /*001e*/ 	.short	0x0080


	//----- nvinfo : EIATTR_NUM_BARRIERS
	.align		4
        /*0020*/ 	.byte	0x02, 0x4c
        /*0022*/ 	.byte	0x09
	.zero		1


	//----- nvinfo : EIATTR_EXTERNS
	.align		4
        /*0024*/ 	.byte	0x04, 0x0f
        /*0026*/ 	.short	(.L_193 - .L_192)


	//   ....[0]....
	.align		4
.L_192:
        /*0028*/ 	.word	index@(__assertfail)


	//----- nvinfo : EIATTR_ANNOTATIONS
	.align		4
.L_193:
        /*002c*/ 	.byte	0x04, 0x55
        /*002e*/ 	.short	(.L_195 - .L_194)


	//   ....[0]....
.L_194:
        /*0030*/ 	.word	0x00000001
        /*0034*/ 	.byte	0x60, 0x0c, 0x00, 0x00, 0x01, 0x00, 0x00, 0x00, 0xd0, 0xed, 0x00, 0x00, 0x01, 0x00, 0x00, 0x00
        /*0044*/ 	.byte	0x50, 0x16, 0x01, 0x00, 0x01, 0x00, 0x00, 0x00, 0x90, 0x18, 0x01, 0x00, 0x01, 0x00, 0x00, 0x00
        /*0054*/ 	.byte	0xc0, 0x18, 0x01, 0x00, 0x01, 0x00, 0x00, 0x00, 0xf0, 0x32, 0x01, 0x00, 0x01, 0x00, 0x00, 0x00
        /*0064*/ 	.byte	0x30, 0x33, 0x01, 0x00, 0x01, 0x00, 0x00, 0x00, 0xb0, 0x3f, 0x01, 0x00, 0x01, 0x00, 0x00, 0x00
        /*0074*/ 	.byte	0x50, 0x45, 0x01, 0x00, 0x01, 0x00, 0x00, 0x00, 0x60, 0x55, 0x01, 0x00


	//----- nvinfo : EIATTR_MERCURY_ISA_VERSION
	.align		4
.L_195:
        /*0080*/ 	.byte	0x03, 0x5f
        /*0082*/ 	.short	0x0101


	//----- nvinfo : EIATTR_UNUSED_LOAD_BYTE_OFFSET
	.align		4
        /*0084*/ 	.byte	0x04, 0x44
        /*0086*/ 	.short	(.L_197 - .L_196)


	//   ....[0]....
.L_196:
        /*0088*/ 	.word	0x00000a30
        /*008c*/ 	.word	0x0000fff0


	//   ....[1]....
        /*0090*/ 	.word	0x0000ed60
        /*0094*/ 	.word	0x0000fff0


	//----- nvinfo : EIATTR_INT_WARP_WIDE_INSTR_OFFSETS
	.align		4
.L_197:
        /*0098*/ 	.byte	0x04, 0x31
        /*009a*/ 	.short	(.L_199 - .L_198)


	//   ....[0]....
.L_198:
        /*009c*/ 	.word	0x00000160


	//   ....[1]....
        /*00a0*/ 	.word	0x000001a0


	//   ....[2]....
        /*00a4*/ 	.word	0x00000210


	//   ....[3]....
        /*00a8*/ 	.word	0x00012160


	//   ....[4]....
        /*00ac*/ 	.word	0x000121f0


	//   ....[5]....
        /*00b0*/ 	.word	0x00012940


	//   ....[6]....
        /*00b4*/ 	.word	0x000143a0


	//   ....[7]....
        /*00b8*/ 	.word	0x00014430


	//----- nvinfo : EIATTR_COOP_GROUP_MASK_REGIDS
	.align		4
.L_199:
        /*00bc*/ 	.byte	0x04, 0x29
        /*00be*/ 	.short	(.L_201 - .L_200)


	//   ....[0]....
.L_200:
        /*00c0*/ 	.word	0xffffffff


	//   ....[1]....
        /*00c4*/ 	.word	0xffffffff


	//   ....[2]....
        /*00c8*/ 	.word	0xffffffff


	//   ....[3]....
        /*00cc*/ 	.word	0xffffffff


	//   ....[4]....
        /*00d0*/ 	.word	0xffffffff


	//   ....[5]....
        /*00d4*/ 	.word	0xffffffff


	//   ....[6]....
        /*00d8*/ 	.word	0xffffffff


	//   ....[7]....
        /*00dc*/ 	.word	0xffffffff


	//   ....[8]....
        /*00e0*/ 	.word	0xffffffff


	//   ....[9]....
        /*00e4*/ 	.word	0xffffffff


	//   ....[10]....
        /*00e8*/ 	.word	0xffffffff


	//   ....[11]....
        /*00ec*/ 	.word	0xffffffff


	//   ....[12]....
        /*00f0*/ 	.word	0xffffffff


	//   ....[13]....
        /*00f4*/ 	.word	0xffffffff


	//   ....[14]....
        /*00f8*/ 	.word	0xffffffff


	//   ....[15]....
        /*00fc*/ 	.word	0xffffffff


	//   ....[16]....
        /*0100*/ 	.word	0xffffffff


	//   ....[17]....
        /*0104*/ 	.word	0xffffffff


	//   ....[18]....
        /*0108*/ 	.word	0xffffffff


	//   ....[19]....
        /*010c*/ 	.word	0xffffffff


	//   ....[20]....
        /*0110*/ 	.word	0xffffffff


	//   ....[21]....
        /*0114*/ 	.word	0xffffffff


	//   ....[22]....
        /*0118*/ 	.word	0xffffffff


	//   ....[23]....
        /*011c*/ 	.word	0xffffffff


	//   ....[24]....
        /*0120*/ 	.word	0xffffffff


	//   ....[25]....
        /*0124*/ 	.word	0xffffffff


	//   ....[26]....
        /*0128*/ 	.word	0xffffffff


	//   ....[27]....
        /*012c*/ 	.word	0xffffffff


	//   ....[28]....
        /*0130*/ 	.word	0xffffffff


	//   ....[29]....
        /*0134*/ 	.word	0xffffffff


	//   ....[30]....
        /*0138*/ 	.word	0xffffffff


	//   ....[31]....
        /*013c*/ 	.word	0xffffffff


	//   ....[32]....
        /*0140*/ 	.word	0xffffffff


	//   ....[33]....
        /*0144*/ 	.word	0xffffffff


	//   ....[34]....
        /*0148*/ 	.word	0xffffffff


	//   ....[35]....
        /*014c*/ 	.word	0xffffffff


	//   ....[36]....
        /*0150*/ 	.word	0xffffffff


	//   ....[37]....
        /*0154*/ 	.word	0xffffffff


	//   ....[38]....
        /*0158*/ 	.word	0xffffffff


	//   ....[39]....
        /*015c*/ 	.word	0xffffffff


	//   ....[40]....
        /*0160*/ 	.word	0xffffffff


	//   ....[41]....
        /*0164*/ 	.word	0xffffffff


	//   ....[42]....
        /*0168*/ 	.word	0xffffffff


	//   ....[43]....
        /*016c*/ 	.word	0xffffffff


	//   ....[44]....
        /*0170*/ 	.word	0xffffffff


	//   ....[45]....
        /*0174*/ 	.word	0xffffffff


	//   ....[46]....
        /*0178*/ 	.word	0xffffffff


	//   ....[47]....
        /*017c*/ 	.word	0xffffffff


	//   ....[48]....
        /*0180*/ 	.word	0xffffffff


	//   ....[49]....
        /*0184*/ 	.word	0xffffffff


	//   ....[50]....
        /*0188*/ 	.word	0xffffffff


	//   ....[51]....
        /*018c*/ 	.word	0xffffffff


	//   ....[52]....
        /*0190*/ 	.word	0xffffffff


	//   ....[53]....
        /*0194*/ 	.word	0xffffffff


	//   ....[54]....
        /*0198*/ 	.word	0xffffffff


	//   ....[55]....
        /*019c*/ 	.word	0xffffffff


	//   ....[56]....
        /*01a0*/ 	.word	0xffffffff


	//   ....[57]....
        /*01a4*/ 	.word	0xffffffff


	//   ....[58]....
        /*01a8*/ 	.word	0xffffffff


	//   ....[59]....
        /*01ac*/ 	.word	0xffffffff


	//   ....[60]....
        /*01b0*/ 	.word	0xffffffff


	//   ....[61]....
        /*01b4*/ 	.word	0xffffffff


	//   ....[62]....
        /*01b8*/ 	.word	0xffffffff


	//   ....[63]....
        /*01bc*/ 	.word	0xffffffff


	//   ....[64]....
        /*01c0*/ 	.word	0xffffffff


	//   ....[65]....
        /*01c4*/ 	.word	0xffffffff


	//   ....[66]....
        /*01c8*/ 	.word	0xffffffff


	//   ....[67]....
        /*01cc*/ 	.word	0xffffffff


	//   ....[68]....
        /*01d0*/ 	.word	0xffffffff


	//   ....[69]....
        /*01d4*/ 	.word	0xffffffff


	//   ....[70]....
        /*01d8*/ 	.word	0xffffffff


	//   ....[71]....
        /*01dc*/ 	.word	0xffffffff


	//   ....[72]....
        /*01e0*/ 	.word	0xffffffff


	//   ....[73]....
        /*01e4*/ 	.word	0xffffffff


	//   ....[74]....
        /*01e8*/ 	.word	0xffffffff


	//   ....[75]....
        /*01ec*/ 	.word	0xffffffff


	//   ....[76]....
        /*01f0*/ 	.word	0xffffffff


	//   ....[77]....
        /*01f4*/ 	.word	0xffffffff


	//   ....[78]....
        /*01f8*/ 	.word	0xffffffff


	//   ....[79]....
        /*01fc*/ 	.word	0xffffffff


	//   ....[80]....
        /*0200*/ 	.word	0xffffffff


	//   ....[81]....
        /*0204*/ 	.word	0xffffffff


	//   ....[82]....
        /*0208*/ 	.word	0xffffffff


	//   ....[83]....
        /*020c*/ 	.word	0xffffffff


	//   ....[84]....
        /*0210*/ 	.word	0xffffffff


	//   ....[85]....
        /*0214*/ 	.word	0xffffffff


	//   ....[86]....
        /*0218*/ 	.word	0xffffffff


	//   ....[87]....
        /*021c*/ 	.word	0x0500000f


	//   ....[88]....
        /*0220*/ 	.word	0x0500000f


	//----- nvinfo : EIATTR_COOP_GROUP_INSTR_OFFSETS
	.align		4
.L_201:
        /*0224*/ 	.byte	0x04, 0x28
        /*0226*/ 	.short	(.L_203 - .L_202)


	//   ....[0]....
.L_202:
        /*0228*/ 	.word	0x00000060


	//   ....[1]....
        /*022c*/ 	.word	0x00000170


	//   ....[2]....
        /*0230*/ 	.word	0x000001c0


	//   ....[3]....
        /*0234*/ 	.word	0x000003f0


	//   ....[4]....
        /*0238*/ 	.word	0x00000550


	//   ....[5]....
        /*023c*/ 	.word	0x00000670


	//   ....[6]....
        /*0240*/ 	.word	0x000007d0


	//   ....[7]....
        /*0244*/ 	.word	0x00001770


	//   ....[8]....
        /*0248*/ 	.word	0x00003cd0


	//   ....[9]....
        /*024c*/ 	.word	0x00003de0


	//   ....[10]....
        /*0250*/ 	.word	0x00004700


	//   ....[11]....
        /*0254*/ 	.word	0x00004760


	//   ....[12]....
        /*0258*/ 	.word	0x00006f90


	//   ....[13]....
        /*025c*/ 	.word	0x00006fd0


	//   ....[14]....
        /*0260*/ 	.word	0x000079c0


	//   ....[15]....
        /*0264*/ 	.word	0x00007a30


	//   ....[16]....
        /*0268*/ 	.word	0x00009c10


	//   ....[17]....
        /*026c*/ 	.word	0x00009c20


	//   ....[18]....
        /*0270*/ 	.word	0x00009c60


	//   ....[19]....
        /*0274*/ 	.word	0x00009c70


	//   ....[20]....
        /*0278*/ 	.word	0x0000ca50


	//   ....[21]....
        /*027c*/ 	.word	0x0000ca80


	//   ....[22]....
        /*0280*/ 	.word	0x0000d400


	//   ....[23]....
        /*0284*/ 	.word	0x0000d480


	//   ....[24]....
        /*0288*/ 	.word	0x0000e6c0


	//   ....[25]....
        /*028c*/ 	.word	0x0000e6e0


	//   ....[26]....
        /*0290*/ 	.word	0x0000e750


	//   ....[27]....
        /*0294*/ 	.word	0x0000e760


	//   ....[28]....
        /*0298*/ 	.word	0x0000f390


	//   ....[29]....
        /*029c*/ 	.word	0x0000f3c0


	//   ....[30]....
        /*02a0*/ 	.word	0x0000f3f0


	//   ....[31]....
        /*02a4*/ 	.word	0x0000f420


	//   ....[32]....
        /*02a8*/ 	.word	0x0000f450


	//   ....[33]....
        /*02ac*/ 	.word	0x0000f460


	//   ....[34]....
        /*02b0*/ 	.word	0x0000f470


	//   ....[35]....
        /*02b4*/ 	.word	0x0000f480


	//   ....[36]....
        /*02b8*/ 	.word	0x0000f490


	//   ....[37]....
        /*02bc*/ 	.word	0x0000f4c0


	//   ....[38]....
        /*02c0*/ 	.word	0x0000f4d0


	//   ....[39]....
        /*02c4*/ 	.word	0x0000f500


	//   ....[40]....
        /*02c8*/ 	.word	0x0000f520


	//   ....[41]....
        /*02cc*/ 	.word	0x0000f530


	//   ....[42]....
        /*02d0*/ 	.word	0x0000f560


	//   ....[43]....
        /*02d4*/ 	.word	0x0000f570


	//   ....[44]....
        /*02d8*/ 	.word	0x0000f590


	//   ....[45]....
        /*02dc*/ 	.word	0x0000f5a0


	//   ....[46]....
        /*02e0*/ 	.word	0x0000f5b0


	//   ....[47]....
        /*02e4*/ 	.word	0x0000f5c0


	//   ....[48]....
        /*02e8*/ 	.word	0x0000f5d0


	//   ....[49]....
        /*02ec*/ 	.word	0x0000f600


	//   ....[50]....
        /*02f0*/ 	.word	0x0000f630


	//   ....[51]....
        /*02f4*/ 	.word	0x0000f650


	//   ....[52]....
        /*02f8*/ 	.word	0x00010ab0


	//   ....[53]....
        /*02fc*/ 	.word	0x00010c80


	//   ....[54]....
        /*0300*/ 	.word	0x00010cb0


	//   ....[55]....
        /*0304*/ 	.word	0x00010ce0


	//   ....[56]....
        /*0308*/ 	.word	0x00010d10


	//   ....[57]....
        /*030c*/ 	.word	0x00010d40


	//   ....[58]....
        /*0310*/ 	.word	0x00010d80


	//   ....[59]....
        /*0314*/ 	.word	0x00010f00


	//   ....[60]....
        /*0318*/ 	.word	0x00010f30


	//   ....[61]....
        /*031c*/ 	.word	0x00010f60


	//   ....[62]....
        /*0320*/ 	.word	0x00010f90


	//   ....[63]....
        /*0324*/ 	.word	0x00010fc0


	//   ....[64]....
        /*0328*/ 	.word	0x00011000


	//   ....[65]....
        /*032c*/ 	.word	0x00011090


	//   ....[66]....
        /*0330*/ 	.word	0x00011120


	//   ....[67]....
        /*0334*/ 	.word	0x000111d0


	//   ....[68]....
        /*0338*/ 	.word	0x00012a90


	//   ....[69]....
        /*033c*/ 	.word	0x00014b10


	//   ....[70]....
        /*0340*/ 	.word	0x00014b40


	//   ....[71]....
        /*0344*/ 	.word	0x00014b70


	//   ....[72]....
        /*0348*/ 	.word	0x00014bb0


	//   ....[73]....
        /*034c*/ 	.word	0x00014bc0


	//   ....[74]....
        /*0350*/ 	.word	0x00014bf0


	//   ....[75]....
        /*0354*/ 	.word	0x00014c20


	//   ....[76]....
        /*0358*/ 	.word	0x00014c30


	//   ....[77]....
        /*035c*/ 	.word	0x00014d70


	//   ....[78]....
        /*0360*/ 	.word	0x00014da0


	//   ....[79]....
        /*0364*/ 	.word	0x00014dd0


	//   ....[80]....
        /*0368*/ 	.word	0x00014e00


	//   ....[81]....
        /*036c*/ 	.word	0x00014e30


	//   ....[82]....
        /*0370*/ 	.word	0x00014e70


	//   ....[83]....
        /*0374*/ 	.word	0x00014f20


	//   ....[84]....
        /*0378*/ 	.word	0x00014fc0


	//   ....[85]....
        /*037c*/ 	.word	0x00015070


	//   ....[86]....
        /*0380*/ 	.word	0x00015680


	//   ....[87]....
        /*0384*/ 	.word	0x00015d10


	//   ....[88]....
        /*0388*/ 	.word	0x00016180


	//----- nvinfo : EIATTR_REG_RECONFIG
	.align		4
.L_203:
        /*038c*/ 	.byte	0x01, 0x54
	.zero		2


	//----- nvinfo : EIATTR_SYSCALL_OFFSETS
	.align		4
        /*0390*/ 	.byte	0x04, 0x46
        /*0392*/ 	.short	(.L_205 - .L_204)


	//   ....[0]....
.L_204:
        /*0394*/ 	.word	0x00001950


	//   ....[1]....
        /*0398*/ 	.word	0x00012380


	//   ....[2]....
        /*039c*/ 	.word	0x000124e0


	//   ....[3]....
        /*03a0*/ 	.word	0x00012620


	//   ....[4]....
        /*03a4*/ 	.word	0x00012740


	//----- nvinfo : EIATTR_MBARRIER_INSTR_OFFSETS
	.align		4
.L_205:
        /*03a8*/ 	.byte	0x04, 0x39
        /*03aa*/ 	.short	(.L_207 - .L_206)


	//   ....[0]....
.L_206:
        /*03ac*/ 	.word	0x000002a0
        /*03b0*/ 	.word	0x000000ff
        /*03b4*/ 	.word	0x00019c00
        /*03b8*/ 	.short	0x0100
        /*03ba*/ 	.byte	0x08
	.zero		1


	//   ....[1]....
        /*03bc*/ 	.word	0x000002b0
        /*03c0*/ 	.word	0x000000ff
        /*03c4*/ 	.word	0x00019c20
        /*03c8*/ 	.short	0x0100
        /*03ca*/ 	.byte	0x08
	.zero		1


	//   ....[2]....
        /*03cc*/ 	.word	0x000003a0
        /*03d0*/ 	.word	0x000000ff
        /*03d4*/ 	.word	0x00019c30
        /*03d8*/ 	.short	0x0100
        /*03da*/ 	.byte	0x08
	.zero		1


	//   ....[3]....
        /*03dc*/ 	.word	0x000003b0
        /*03e0*/ 	.word	0x000000ff
        /*03e4*/ 	.word	0x00019c40
        /*03e8*/ 	.short	0x0100
        /*03ea*/ 	.byte	0x08
	.zero		1


	//   ....[4]....
        /*03ec*/ 	.word	0x000003c0
        /*03f0*/ 	.word	0x000000ff
        /*03f4*/ 	.word	0x00019c38
        /*03f8*/ 	.short	0x0100
        /*03fa*/ 	.byte	0x08
	.zero		1


	//   ....[5]....
        /*03fc*/ 	.word	0x000003d0
        /*0400*/ 	.word	0x000000ff
        /*0404*/ 	.word	0x00019c48
        /*0408*/ 	.short	0x0100
        /*040a*/ 	.byte	0x08
	.zero		1


	//   ....[6]....
        /*040c*/ 	.word	0x00000500
        /*0410*/ 	.word	0x000000ff
        /*0414*/ 	.word	0x00019c50
        /*0418*/ 	.short	0x0100
        /*041a*/ 	.byte	0x08
	.zero		1


	//   ....[7]....
        /*041c*/ 	.word	0x00000510
        /*0420*/ 	.word	0x000000ff
        /*0424*/ 	.word	0x00019c60
        /*0428*/ 	.short	0x0100
        /*042a*/ 	.byte	0x08
	.zero		1


	//   ....[8]....
        /*042c*/ 	.word	0x00000520
        /*0430*/ 	.word	0x000000ff
        /*0434*/ 	.word	0x00019c58
        /*0438*/ 	.short	0x0100
        /*043a*/ 	.byte	0x08
	.zero		1


	//   ....[9]....
        /*043c*/ 	.word	0x00000530
        /*0440*/ 	.word	0x000000ff
        /*0444*/ 	.word	0x00019c68
        /*0448*/ 	.short	0x0100
        /*044a*/ 	.byte	0x08
	.zero		1


	//   ....[10]....
        /*044c*/ 	.word	0x00000620
        /*0450*/ 	.word	0x000000ff
        /*0454*/ 	.word	0x00019c70
        /*0458*/ 	.short	0x0100
        /*045a*/ 	.byte	0x06
	.zero		1


	//   ....[11]....
        /*045c*/ 	.word	0x00000630
        /*0460*/ 	.word	0x000000ff
        /*0464*/ 	.word	0x00019c80
        /*0468*/ 	.short	0x0100
        /*046a*/ 	.byte	0x06
	.zero		1


	//   ....[12]....
        /*046c*/ 	.word	0x00000640
        /*0470*/ 	.word	0x000000ff
        /*0474*/ 	.word	0x00019c78
        /*0478*/ 	.short	0x0100
        /*047a*/ 	.byte	0x06
	.zero		1


	//   ....[13]....
        /*047c*/ 	.word	0x00000650
        /*0480*/ 	.word	0x000000ff
        /*0484*/ 	.word	0x00019c88
        /*0488*/ 	.short	0x0100
        /*048a*/ 	.byte	0x06
	.zero		1


	//   ....[14]....
        /*048c*/ 	.word	0x00000780
        /*0490*/ 	.word	0x000000ff
        /*0494*/ 	.word	0x00019c90
        /*0498*/ 	.short	0x0100
        /*049a*/ 	.byte	0x08
	.zero		1


	//   ....[15]....
        /*049c*/ 	.word	0x00000790
        /*04a0*/ 	.word	0x000000ff
        /*04a4*/ 	.word	0x00019ca0
        /*04a8*/ 	.short	0x0100
        /*04aa*/ 	.byte	0x08
	.zero		1


	//   ....[16]....
        /*04ac*/ 	.word	0x000007a0
        /*04b0*/ 	.word	0x000000ff
        /*04b4*/ 	.word	0x00019c98
        /*04b8*/ 	.short	0x0100
        /*04ba*/ 	.byte	0x08
	.zero		1


	//   ....[17]....
        /*04bc*/ 	.word	0x000007b0
        /*04c0*/ 	.word	0x000000ff
        /*04c4*/ 	.word	0x00019ca8
        /*04c8*/ 	.short	0x0100
        /*04ca*/ 	.byte	0x08
	.zero		1


	//   ....[18]....
        /*04cc*/ 	.word	0x000008e0
        /*04d0*/ 	.word	0x000000ff
        /*04d4*/ 	.word	0x00019cb0
        /*04d8*/ 	.short	0x0100
        /*04da*/ 	.byte	0x08
	.zero		1


	//   ....[19]....
        /*04dc*/ 	.word	0x000008f0
        /*04e0*/ 	.word	0x000000ff
        /*04e4*/ 	.word	0x00019cc0
        /*04e8*/ 	.short	0x0100
        /*04ea*/ 	.byte	0x08
	.zero		1


	//   ....[20]....
        /*04ec*/ 	.word	0x00000900
        /*04f0*/ 	.word	0x000000ff
        /*04f4*/ 	.word	0x00019cb8
        /*04f8*/ 	.short	0x0100
        /*04fa*/ 	.byte	0x08
	.zero		1


	//   ....[21]....
        /*04fc*/ 	.word	0x00000910
        /*0500*/ 	.word	0x000000ff
        /*0504*/ 	.word	0x00019cc8
        /*0508*/ 	.short	0x0100
        /*050a*/ 	.byte	0x08
	.zero		1


	//   ....[22]....
        /*050c*/ 	.word	0x00001ca0
        /*0510*/ 	.word	0x000000ff
        /*0514*/ 	.word	0x00019c00
        /*0518*/ 	.short	0x010a
        /*051a*/ 	.byte	0x2d
	.zero		1


	//   ....[23]....
        /*051c*/ 	.word	0x00001d40
        /*0520*/ 	.word	0x00000005
        /*0524*/ 	.word	0x00019c30
        /*0528*/ 	.short	0x010a
        /*052a*/ 	.byte	0x3f
	.zero		1


	//   ....[24]....
        /*052c*/ 	.word	0x00001da0
        /*0530*/ 	.word	0x00000005
        /*0534*/ 	.word	0x00019c30
        /*0538*/ 	.short	0x010a
        /*053a*/ 	.byte	0x3f
	.zero		1


	//   ....[25]....
        /*053c*/ 	.word	0x000023f0
        /*0540*/ 	.word	0x00000005
        /*0544*/ 	.word	0x00000000
        /*0548*/ 	.short	0x0101
        /*054a*/ 	.byte	0x3f
	.zero		1


	//   ....[26]....
        /*054c*/ 	.word	0x00005680
        /*0550*/ 	.word	0x000000ff
        /*0554*/ 	.word	0x00019c30
        /*0558*/ 	.short	0x010a
        /*055a*/ 	.byte	0x18
	.zero		1


	//   ....[27]....
        /*055c*/ 	.word	0x000056c0
        /*0560*/ 	.word	0x000000ff
        /*0564*/ 	.word	0x00019c30
        /*0568*/ 	.short	0x010a
        /*056a*/ 	.byte	0x18
	.zero		1


	//   ....[28]....
        /*056c*/ 	.word	0x00005820
        /*0570*/ 	.word	0x000000ff
        /*0574*/ 	.word	0x00019c50
        /*0578*/ 	.short	0x010a
        /*057a*/ 	.byte	0x0b
	.zero		1


	//   ....[29]....
        /*057c*/ 	.word	0x00005860
        /*0580*/ 	.word	0x000000ff
        /*0584*/ 	.word	0x00019c50
        /*0588*/ 	.short	0x010a
        /*058a*/ 	.byte	0x0b
	.zero		1


	//   ....[30]....
        /*058c*/ 	.word	0x000061d0
        /*0590*/ 	.word	0x00000028
        /*0594*/ 	.word	0x00000000
        /*0598*/ 	.short	0x0101
        /*059a*/ 	.byte	0x3f
	.zero		1


	//   ....[31]....
        /*059c*/ 	.word	0x00008490
        /*05a0*/ 	.word	0x000000ff
        /*05a4*/ 	.word	0x00000000
        /*05a8*/ 	.short	0x0101
        /*05aa*/ 	.byte	0x06
	.zero		1


	//   ....[32]....
        /*05ac*/ 	.word	0x00008c70
        /*05b0*/ 	.word	0x000000ff
        /*05b4*/ 	.word	0x00019c30
        /*05b8*/ 	.short	0x010a
        /*05ba*/ 	.byte	0x06
	.zero		1


	//   ....[33]....
        /*05bc*/ 	.word	0x00008cb0
        /*05c0*/ 	.word	0x000000ff
        /*05c4*/ 	.word	0x00019c30
        /*05c8*/ 	.short	0x010a
        /*05ca*/ 	.byte	0x06
	.zero		1


	//   ....[34]....
        /*05cc*/ 	.word	0x00008e10
        /*05d0*/ 	.word	0x000000ff
        /*05d4*/ 	.word	0x00019c50
        /*05d8*/ 	.short	0x010a
        /*05da*/ 	.byte	0x0e
	.zero		1


	//   ....[35]....
        /*05dc*/ 	.word	0x00008e50
        /*05e0*/ 	.word	0x000000ff
        /*05e4*/ 	.word	0x00019c50
        /*05e8*/ 	.short	0x010a
        /*05ea*/ 	.byte	0x0e
	.zero		1


	//   ....[36]....
        /*05ec*/ 	.word	0x0000a7c0
        /*05f0*/ 	.word	0x00000003
        /*05f4*/ 	.word	0x00000000
        /*05f8*/ 	.short	0x0101
        /*05fa*/ 	.byte	0x3f
	.zero		1


	//   ....[37]....
        /*05fc*/ 	.word	0x0000aa80
        /*0600*/ 	.word	0x000000ff
        /*0604*/ 	.word	0x00000000
        /*0608*/ 	.short	0x0101
        /*060a*/ 	.byte	0x06
	.zero		1


	//   ....[38]....
        /*060c*/ 	.word	0x0000b0d0
        /*0610*/ 	.word	0x000000ff
        /*0614*/ 	.word	0x00019c30
        /*0618*/ 	.short	0x010a
        /*061a*/ 	.byte	0x17
	.zero		1


	//   ....[39]....
        /*061c*/ 	.word	0x0000b110
        /*0620*/ 	.word	0x000000ff
        /*0624*/ 	.word	0x00019c30
        /*0628*/ 	.short	0x010a
        /*062a*/ 	.byte	0x17
	.zero		1


	//   ....[40]....
        /*062c*/ 	.word	0x0000b270
        /*0630*/ 	.word	0x000000ff
        /*0634*/ 	.word	0x00019c50
        /*0638*/ 	.short	0x010a
        /*063a*/ 	.byte	0x0b
	.zero		1


	//   ....[41]....
        /*063c*/ 	.word	0x0000b2b0
        /*0640*/ 	.word	0x000000ff
        /*0644*/ 	.word	0x00019c50
        /*0648*/ 	.short	0x010a
        /*064a*/ 	.byte	0x0b
	.zero		1


	//   ....[42]....
        /*064c*/ 	.word	0x0000bc40
        /*0650*/ 	.word	0x00000028
        /*0654*/ 	.word	0x00000000
        /*0658*/ 	.short	0x0101
        /*065a*/ 	.byte	0x3f
	.zero		1


	//   ....[43]....
        /*065c*/ 	.word	0x0000dec0
        /*0660*/ 	.word	0x000000ff
        /*0664*/ 	.word	0x00000000
        /*0668*/ 	.short	0x0101
        /*066a*/ 	.byte	0x06
	.zero		1


	//   ....[44]....
        /*066c*/ 	.word	0x0000e3f0
        /*0670*/ 	.word	0x000000ff
        /*0674*/ 	.word	0x00019c50
        /*0678*/ 	.short	0x010a
        /*067a*/ 	.byte	0x0b
	.zero		1


	//   ....[45]....
        /*067c*/ 	.word	0x0000e430
        /*0680*/ 	.word	0x000000ff
        /*0684*/ 	.word	0x00019c50
        /*0688*/ 	.short	0x010a
        /*068a*/ 	.byte	0x0b
	.zero		1


	//   ....[46]....
        /*068c*/ 	.word	0x0000ea40
        /*0690*/ 	.word	0x000000ff
        /*0694*/ 	.word	0x00000000
        /*0698*/ 	.short	0x0101
        /*069a*/ 	.byte	0x04
	.zero		1


	//   ....[47]....
        /*069c*/ 	.word	0x0000ff00
        /*06a0*/ 	.word	0x00000000
        /*06a4*/ 	.word	0x00000000
        /*06a8*/ 	.short	0x0101
        /*06aa*/ 	.byte	0x3f
	.zero		1


	//   ....[48]....
        /*06ac*/ 	.word	0x00012ca0
        /*06b0*/ 	.word	0x00000005
        /*06b4*/ 	.word	0x00019c80
        /*06b8*/ 	.short	0x010a
        /*06ba*/ 	.byte	0x3f
	.zero		1


	//   ....[49]....
        /*06bc*/ 	.word	0x00012ee0
        /*06c0*/ 	.word	0x00000005
        /*06c4*/ 	.word	0x00019c40
        /*06c8*/ 	.short	0x010a
        /*06ca*/ 	.byte	0x3f
	.zero		1


	//   ....[50]....
        /*06cc*/ 	.word	0x00013380
        /*06d0*/ 	.word	0x000000ff
        /*06d4*/ 	.word	0x00019c20
        /*06d8*/ 	.short	0x010a
        /*06da*/ 	.byte	0x28
	.zero		1


	//   ....[51]....
        /*06dc*/ 	.word	0x00013640
        /*06e0*/ 	.word	0x00000007
        /*06e4*/ 	.word	0x00019c80
        /*06e8*/ 	.short	0x010a
        /*06ea*/ 	.byte	0x3f
	.zero		1


	//   ....[52]....
        /*06ec*/ 	.word	0x00013a70
        /*06f0*/ 	.word	0x00000007
        /*06f4*/ 	.word	0x00019c40
        /*06f8*/ 	.short	0x010a
        /*06fa*/ 	.byte	0x3f
	.zero		1


	//   ....[53]....
        /*06fc*/ 	.word	0x00013f20
        /*0700*/ 	.word	0x0000000c
        /*0704*/ 	.word	0x00019c70
        /*0708*/ 	.short	0x010a
        /*070a*/ 	.byte	0x3f
	.zero		1


	//   ....[54]....
        /*070c*/ 	.word	0x00013f90
        /*0710*/ 	.word	0x0000000c
        /*0714*/ 	.word	0x00019c60
        /*0718*/ 	.short	0x010a
        /*071a*/ 	.byte	0x3f
	.zero		1


	//   ....[55]....
        /*071c*/ 	.word	0x000142d0
        /*0720*/ 	.word	0x0000000c
        /*0724*/ 	.word	0x00019c50
        /*0728*/ 	.short	0x0101
        /*072a*/ 	.byte	0x3f
	.zero		1


	//   ....[56]....
        /*072c*/ 	.word	0x00014340
        /*0730*/ 	.word	0x00000003
        /*0734*/ 	.word	0x00000000
        /*0738*/ 	.short	0x0101
        /*073a*/ 	.byte	0x3f
	.zero		1


	//   ....[57]....
        /*073c*/ 	.word	0x00014500
        /*0740*/ 	.word	0x00000002
        /*0744*/ 	.word	0x00019c70
        /*0748*/ 	.short	0x010a
        /*074a*/ 	.byte	0x3f
	.zero		1


	//   ....[58]....
        /*074c*/ 	.word	0x00014580
        /*0750*/ 	.word	0x00000002
        /*0754*/ 	.word	0x00019c60
        /*0758*/ 	.short	0x010a
        /*075a*/ 	.byte	0x3f
	.zero		1


	//   ....[59]....
        /*075c*/ 	.word	0x000148b0
        /*0760*/ 	.word	0x00000002
        /*0764*/ 	.word	0x00019c50
        /*0768*/ 	.short	0x0101
        /*076a*/ 	.byte	0x3f
	.zero		1


	//   ....[60]....
        /*076c*/ 	.word	0x00014920
        /*0770*/ 	.word	0x00000000
        /*0774*/ 	.word	0x00000000
        /*0778*/ 	.short	0x0101
        /*077a*/ 	.byte	0x3f
	.zero		1


	//   ....[61]....
        /*077c*/ 	.word	0x00015600
        /*0780*/ 	.word	0x00000008
        /*0784*/ 	.word	0x00019c20
        /*0788*/ 	.short	0x010a
        /*078a*/ 	.byte	0x3f
	.zero		1


	//   ....[62]....
        /*078c*/ 	.word	0x000157a0
        /*0790*/ 	.word	0x00000006
        /*0794*/ 	.word	0x00000000
        /*0798*/ 	.short	0x010a
        /*079a*/ 	.byte	0x3f
	.zero		1


	//   ....[63]....
        /*079c*/ 	.word	0x00015810
        /*07a0*/ 	.word	0x00000007
        /*07a4*/ 	.word	0x00000000
        /*07a8*/ 	.short	0x010a
        /*07aa*/ 	.byte	0x3f
	.zero		1


	//   ....[64]....
        /*07ac*/ 	.word	0x00015860
        /*07b0*/ 	.word	0x00000002
        /*07b4*/ 	.word	0x00019c60
        /*07b8*/ 	.short	0x010a
        /*07ba*/ 	.byte	0x3f
	.zero		1


	//   ....[65]....
        /*07bc*/ 	.word	0x000158b0
        /*07c0*/ 	.word	0x00000005
        /*07c4*/ 	.word	0x00019c60
        /*07c8*/ 	.short	0x010a
        /*07ca*/ 	.byte	0x3f
	.zero		1


	//   ....[66]....
        /*07cc*/ 	.word	0x000158f0
        /*07d0*/ 	.word	0x00000002
        /*07d4*/ 	.word	0x00019c80
        /*07d8*/ 	.short	0x010a
        /*07da*/ 	.byte	0x3f
	.zero		1


	//   ....[67]....
        /*07dc*/ 	.word	0x00015910
        /*07e0*/ 	.word	0x00000005
        /*07e4*/ 	.word	0x00019c80
        /*07e8*/ 	.short	0x010a
        /*07ea*/ 	.byte	0x3f
	.zero		1


	//   ....[68]....
        /*07ec*/ 	.word	0x00015980
        /*07f0*/ 	.word	0x00000003
        /*07f4*/ 	.word	0x00019c00
        /*07f8*/ 	.short	0x010a
        /*07fa*/ 	.byte	0x3f
	.zero		1


	//   ....[69]....
        /*07fc*/ 	.word	0x000159d0
        /*0800*/ 	.word	0x00000005
        /*0804*/ 	.word	0x00019c30
        /*0808*/ 	.short	0x010a
        /*080a*/ 	.byte	0x3f
	.zero		1


	//   ....[70]....
        /*080c*/ 	.word	0x00015a30
        /*0810*/ 	.word	0x0000000f
        /*0814*/ 	.word	0x00019c30
        /*0818*/ 	.short	0x010a
        /*081a*/ 	.byte	0x3f
	.zero		1


	//   ....[71]....
        /*081c*/ 	.word	0x00015a90
        /*0820*/ 	.word	0x0000000f
        /*0824*/ 	.word	0x00019c50
        /*0828*/ 	.short	0x010a
        /*082a*/ 	.byte	0x3f
	.zero		1


	//   ....[72]....
        /*082c*/ 	.word	0x00015af0
        /*0830*/ 	.word	0x0000000b
        /*0834*/ 	.word	0x00019c30
        /*0838*/ 	.short	0x010a
        /*083a*/ 	.byte	0x3f
	.zero		1


	//   ....[73]....
        /*083c*/ 	.word	0x00015b50
        /*0840*/ 	.word	0x0000000b
        /*0844*/ 	.word	0x00019c50
        /*0848*/ 	.short	0x010a
        /*084a*/ 	.byte	0x3f
	.zero		1


	//   ....[74]....
        /*084c*/ 	.word	0x00015bb0
        /*0850*/ 	.word	0x0000000f
        /*0854*/ 	.word	0x00019c30
        /*0858*/ 	.short	0x010a
        /*085a*/ 	.byte	0x3f
	.zero		1


	//   ....[75]....
        /*085c*/ 	.word	0x00015c10
        /*0860*/ 	.word	0x0000000f
        /*0864*/ 	.word	0x00019c50
        /*0868*/ 	.short	0x010a
        /*086a*/ 	.byte	0x3f
	.zero		1


	//   ....[76]....
        /*086c*/ 	.word	0x00015c70
        /*0870*/ 	.word	0x00000005
        /*0874*/ 	.word	0x00019c50
        /*0878*/ 	.short	0x010a
        /*087a*/ 	.byte	0x3f
	.zero		1


	//   ....[77]....
        /*087c*/ 	.word	0x00015dc0
        /*0880*/ 	.word	0x00000005
        /*0884*/ 	.word	0x00019c80
        /*0888*/ 	.short	0x010a
        /*088a*/ 	.byte	0x3f
	.zero		1


	//   ....[78]....
        /*088c*/ 	.word	0x00015e10
        /*0890*/ 	.word	0x00000005
        /*0894*/ 	.word	0x00019c40
        /*0898*/ 	.short	0x010a
        /*089a*/ 	.byte	0x3f
	.zero		1


	//   ....[79]....
        /*089c*/ 	.word	0x00015e70
        /*08a0*/ 	.word	0x00000004
        /*08a4*/ 	.word	0x00019c20
        /*08a8*/ 	.short	0x010a
        /*08aa*/ 	.byte	0x3f
	.zero		1


	//   ....[80]....
        /*08ac*/ 	.word	0x00015ec0
        /*08b0*/ 	.word	0x00000007
        /*08b4*/ 	.word	0x00019c80
        /*08b8*/ 	.short	0x010a
        /*08ba*/ 	.byte	0x3f
	.zero		1


	//   ....[81]....
        /*08bc*/ 	.word	0x00015f10
        /*08c0*/ 	.word	0x00000007
        /*08c4*/ 	.word	0x00019c40
        /*08c8*/ 	.short	0x010a
        /*08ca*/ 	.byte	0x3f
	.zero		1


	//   ....[82]....
        /*08cc*/ 	.word	0x00015f60
        /*08d0*/ 	.word	0x0000000c
        /*08d4*/ 	.word	0x00019c70
        /*08d8*/ 	.short	0x010a
        /*08da*/ 	.byte	0x3f
	.zero		1


	//   ....[83]....
        /*08dc*/ 	.word	0x00015fb0
        /*08e0*/ 	.word	0x0000000c
        /*08e4*/ 	.word	0x00019c60
        /*08e8*/ 	.short	0x010a
        /*08ea*/ 	.byte	0x3f
	.zero		1


	//   ....[84]....
        /*08ec*/ 	.word	0x00016000
        /*08f0*/ 	.word	0x00000002
        /*08f4*/ 	.word	0x00019c70
        /*08f8*/ 	.short	0x010a
        /*08fa*/ 	.byte	0x3f
	.zero		1


	//   ....[85]....
        /*08fc*/ 	.word	0x00016050
        /*0900*/ 	.word	0x00000002
        /*0904*/ 	.word	0x00019c60
        /*0908*/ 	.short	0x010a
        /*090a*/ 	.byte	0x3f
	.zero		1


	//   ....[86]....
        /*090c*/ 	.word	0x000160a0
        /*0910*/ 	.word	0x00000008
        /*0914*/ 	.word	0x00019c20
        /*0918*/ 	.short	0x010a
        /*091a*/ 	.byte	0x3f
	.zero		1


	//   ....[87]....
        /*091c*/ 	.word	0x00016240
        /*0920*/ 	.word	0x00000006
        /*0924*/ 	.word	0x00000000
        /*0928*/ 	.short	0x010a
        /*092a*/ 	.byte	0x3f
	.zero		1


	//   ....[88]....
        /*092c*/ 	.word	0x00016290
        /*0930*/ 	.word	0x00000007
        /*0934*/ 	.word	0x00000000
        /*0938*/ 	.short	0x010a
        /*093a*/ 	.byte	0x3f
	.zero		1


	//   ....[89]....
        /*093c*/ 	.word	0x000162e0
        /*0940*/ 	.word	0x00000002
        /*0944*/ 	.word	0x00019c60
        /*0948*/ 	.short	0x010a
        /*094a*/ 	.byte	0x3f
	.zero		1


	//   ....[90]....
        /*094c*/ 	.word	0x00016330
        /*0950*/ 	.word	0x00000005
        /*0954*/ 	.word	0x00019c60
        /*0958*/ 	.short	0x010a
        /*095a*/ 	.byte	0x3f
	.zero		1


	//   ....[91]....
        /*095c*/ 	.word	0x00016380
        /*0960*/ 	.word	0x00000002
        /*0964*/ 	.word	0x00019c80
        /*0968*/ 	.short	0x010a
        /*096a*/ 	.byte	0x3f
	.zero		1


	//----- nvinfo : EIATTR_NUM_MBARRIERS
	.align		4
.L_207:
        /*096c*/ 	.byte	0x03, 0x38
        /*096e*/ 	.short	0x0016


	//----- nvinfo : EIATTR_EXIT_INSTR_OFFSETS
	.align		4
        /*0970*/ 	.byte	0x04, 0x1c
        /*0972*/ 	.short	(.L_209 - .L_208)


	//   ....[0]....
.L_208:
        /*0974*/ 	.word	0x00000a70


	//   ....[1]....
        /*0978*/ 	.word	0x00010a50


	//   ....[2]....
        /*097c*/ 	.word	0x00015960


	//----- nvinfo : EIATTR_MAX_THREADS
	.align		4
.L_209:
        /*0980*/ 	.byte	0x04, 0x05
        /*0982*/ 	.short	(.L_211 - .L_210)
.L_210:
        /*0984*/ 	.word	0x00000200
        /*0988*/ 	.word	0x00000001
        /*098c*/ 	.word	0x00000001


	//----- nvinfo : EIATTR_CRS_STACK_SIZE
	.align		4
.L_211:
        /*0990*/ 	.byte	0x04, 0x1e
        /*0992*/ 	.short	(.L_213 - .L_212)
.L_212:
        /*0994*/ 	.word	0x00000000


	//----- nvinfo : EIATTR_CBANK_PARAM_SIZE
	.align		4
.L_213:
        /*0998*/ 	.byte	0x03, 0x19
        /*099a*/ 	.short	0x0a70


	//----- nvinfo : EIATTR_PARAM_CBANK
	.align		4
        /*099c*/ 	.byte	0x04, 0x0a
        /*099e*/ 	.short	(.L_215 - .L_214)
	.align		4
.L_214:
        /*09a0*/ 	.word	index@(.nv.constant0._ZN7cutlass13device_kernelIN5flash11enable_sm90INS1_16FlashAttnFwdSm90INS1_25CollectiveMainloopFwdSm90ILi2EN4cute5tupleIJNS5_1CILi1EEES8_S8_EEENS6_IJNS7_ILi192EEENS7_ILi128EEENS7_ILi96EEEEEELi96ENS_12float_e4m3_tEfNS_4arch4Sm90ELb0ELb1ELb1ELb1ELb0ELb0ELb0ELb1ELb1ELb0ELb0ELb0EEENS1_21CollectiveEpilogueFwdINS6_IJSA_SC_SB_EEES9_NS_10bfloat16_tESG_Li384ELb1ELb0ELb0ELb1EEENS1_36VarlenDynamicPersistentTileSchedulerILi192ELi128ELi384ELi128ELb0ELb0ELb1ELb1ELb0ELb1EEEEEEEEEvNT_6ParamsE)
        /*09a4*/ 	.short	0x0210
        /*09a6*/ 	.short	0x0a70


	//----- nvinfo : EIATTR_SW_WAR
	.align		4
.L_215:
        /*09a8*/ 	.byte	0x04, 0x36
        /*09aa*/ 	.short	(.L_217 - .L_216)
.L_216:
        /*09ac*/ 	.word	0x00000008
.L_217:


//--------------------- .nv.info._ZN7cutlass13device_kernelIN5flash11enable_sm90INS1_16FlashAttnFwdSm90INS1_25CollectiveMainloopFwdSm90ILi2EN4cute5tupleIJNS5_1CILi1EEES8_S8_EEENS6_IJNS7_ILi192EEENS7_ILi128EEENS7_ILi96EEEEEELi96ENS_12float_e4m3_tEfNS_4arch4Sm90ELb0ELb1ELb1ELb1ELb0ELb1ELb0ELb1ELb1ELb0ELb0ELb0EEENS1_21CollectiveEpilogueFwdINS6_IJSA_SC_SB_EEES9_NS_10bfloat16_tESG_Li384ELb1ELb0ELb0ELb1EEENS1_36VarlenDynamicPersistentTileSchedulerILi192ELi128ELi384ELi128ELb0ELb0ELb1ELb1ELb0ELb1EEEEEEEEEvNT_6ParamsE --------------------------
	.section	.nv.info._ZN7cutlass13device_kernelIN5flash11enable_sm90INS1_16FlashAttnFwdSm90INS1_25CollectiveMainloopFwdSm90ILi2EN4cute5tupleIJNS5_1CILi1EEES8_S8_EEENS6_IJNS7_ILi192EEENS7_ILi128EEENS7_ILi96EEEEEELi96ENS_12float_e4m3_tEfNS_4arch4Sm90ELb0ELb1ELb1ELb1ELb0ELb1ELb0ELb1ELb1ELb0ELb0ELb0EEENS1_21CollectiveEpilogueFwdINS6_IJSA_SC_SB_EEES9_NS_10bfloat16_tESG_Li384ELb1ELb0ELb0ELb1EEENS1_36VarlenDynamicPersistentTileSchedulerILi192ELi128ELi384ELi128ELb0ELb0ELb1ELb1ELb0ELb1EEEEEEEEEvNT_6ParamsE,"",@"SHT_CUDA_INFO"
	.sectionflags	@""
	.align	4


	//----- nvinfo : EIATTR_CUDA_API_VERSION
	.align		4
        /*0000*/ 	.byte	0x04, 0x37
        /*0002*/ 	.short	(.L_219 - .L_218)
.L_218:
        /*0004*/ 	.word	0x00000082


	//----- nvinfo : EIATTR_KPARAM_INFO
	.align		4
.L_219:
        /*0008*/ 	.byte	0x04, 0x17
        /*000a*/ 	.short	(.L_221 - .L_220)
.L_220:
        /*000c*/ 	.word	0x00000000
        /*0010*/ 	.short	0x0000
        /*0012*/ 	.short	0x0070
        /*0014*/ 	.byte	0x00, 0xf0, 0x01, 0x28


	//----- nvinfo : EIATTR_SPARSE_MMA_MASK
	.align		4
.L_221:
        /*0018*/ 	.byte	0x03, 0x50
        /*001a*/ 	.short	0x0000


	//----- nvinfo : EIATTR_MAXREG_COUNT
	.align		4
        /*001c*/ 	.byte	0x03, 0x1b
        /*001e*/ 	.short	0x0080


	//----- nvinfo : EIATTR_NUM_BARRIERS
	.align		4
        /*0020*/ 	.byte	0x02, 0x4c
        /*0022*/ 	.byte	0x10
	.zero		1


	//----- nvinfo : EIATTR_EXTERNS
	.align		4
        /*0024*/ 	.byte	0x04, 0x0f
        /*0026*/ 	.short	(.L_223 - .L_222)


	//   ....[0]....
	.align		4
.L_222:
        /*0028*/ 	.word	index@(__assertfail)


	//----- nvinfo : EIATTR_ANNOTATIONS
	.align		4
.L_223:
        /*002c*/ 	.byte	0x04, 0x55
        /*002e*/ 	.short	(.L_225 - .L_224)


	//   ....[0]....
.L_224:
        /* <DEDUP_REMOVED lines=75> */


	//----- nvinfo : EIATTR_MERCURY_ISA_VERSION
	.align		4
.L_225:
        /*04c8*/ 	.byte	0x03, 0x5f
        /*04ca*/ 	.short	0x0101


	//----- nvinfo : EIATTR_UNUSED_LOAD_BYTE_OFFSET
	.align		4
        /*04cc*/ 	.byte	0x04, 0x44
        /*04ce*/ 	.short	(.L_227 - .L_226)


	//   ....[0]....
.L_226:
        /*04d0*/ 	.word	0x00000ac0
        /*04d4*/ 	.word	0x0000fff0


	//   ....[1]....
        /*04d8*/ 	.word	0x00019820
        /*04dc*/ 	.word	0x0000fff0


	//----- nvinfo : EIATTR_INT_WARP_WIDE_INSTR_OFFSETS
	.align		4
.L_227:
        /*04e0*/ 	.byte	0x04, 0x31
        /*04e2*/ 	.short	(.L_229 - .L_228)


	//   ....[0]....
.L_228:
        /*04e4*/ 	.word	0x000001b0


	//   ....[1]....
        /*04e8*/ 	.word	0x000001f0


	//   ....[2]....
        /*04ec*/ 	.word	0x000002b0


	//   ....[3]....
        /*04f0*/ 	.word	0x0001e580


	//   ....[4]....
        /*04f4*/ 	.word	0x0001e610


	//   ....[5]....
        /*04f8*/ 	.word	0x0001ed60


	//   ....[6]....
        /*04fc*/ 	.word	0x0001ed90


	//   ....[7]....
        /*0500*/ 	.word	0x0001ee50


	//   ....[8]....
        /*0504*/ 	.word	0x0001ef10


	//   ....[9]....
        /*0508*/ 	.word	0x00020b80


	//   ....[10]....
        /*050c*/ 	.word	0x00020c10


	//----- nvinfo : EIATTR_COOP_GROUP_MASK_REGIDS
	.align		4
.L_229:
        /*0510*/ 	.byte	0x04, 0x29
        /*0512*/ 	.short	(.L_231 - .L_230)


	//   ....[0]....
.L_230:
        /*0514*/ 	.word	0xffffffff


	//   ....[1]....
        /*0518*/ 	.word	0xffffffff


	//   ....[2]....
        /*051c*/ 	.word	0xffffffff


	//   ....[3]....
        /*0520*/ 	.word	0xffffffff


	//   ....[4]....
        /*0524*/ 	.word	0xffffffff


	//   ....[5]....
        /*0528*/ 	.word	0xffffffff


	//   ....[6]....
        /*052c*/ 	.word	0xffffffff


	//   ....[7]....
        /*0530*/ 	.word	0xffffffff


	//   ....[8]....
        /*0534*/ 	.word	0xffffffff


	//   ....[9]....
        /*0538*/ 	.word	0xffffffff


	//   ....[10]....
        /*053c*/ 	.word	0xffffffff


	//   ....[11]....
        /*0540*/ 	.word	0xffffffff


	//   ....[12]....
        /*0544*/ 	.word	0xffffffff


	//   ....[13]....
        /*0548*/ 	.word	0xffffffff


	//   ....[14]....
        /*054c*/ 	.word	0xffffffff


	//   ....[15]....
        /*0550*/ 	.word	0xffffffff


	//   ....[16]....
        /*0554*/ 	.word	0xffffffff


	//   ....[17]....
        /*0558*/ 	.word	0xffffffff


	//   ....[18]....
        /*055c*/ 	.word	0xffffffff


	//   ....[19]....
        /*0560*/ 	.word	0xffffffff


	//   ....[20]....
        /*0564*/ 	.word	0xffffffff


	//   ....[21]....
        /*0568*/ 	.word	0xffffffff


	//   ....[22]....
        /*056c*/ 	.word	0xffffffff


	//   ....[23]....
        /*0570*/ 	.word	0xffffffff


	//   ....[24]....
        /*0574*/ 	.word	0xffffffff


	//   ....[25]....
        /*0578*/ 	.word	0xffffffff


	//   ....[26]....
        /*057c*/ 	.word	0xffffffff


	//   ....[27]....
        /*0580*/ 	.word	0xffffffff


	//   ....[28]....
        /*0584*/ 	.word	0xffffffff


	//   ....[29]....
        /*0588*/ 	.word	0xffffffff


	//   ....[30]....
        /*058c*/ 	.word	0xffffffff


	//   ....[31]....
        /*0590*/ 	.word	0xffffffff


	//   ....[32]....
        /*0594*/ 	.word	0xffffffff


	//   ....[33]....
        /*0598*/ 	.word	0xffffffff


	//   ....[34]....
        /*059c*/ 	.word	0xffffffff


	//   ....[35]....
        /*05a0*/ 	.word	0xffffffff


	//   ....[36]....
        /*05a4*/ 	.word	0xffffffff


	//   ....[37]....
        /*05a8*/ 	.word	0xffffffff


	//   ....[38]....
        /*05ac*/ 	.word	0xffffffff


	//   ....[39]....
        /*05b0*/ 	.word	0xffffffff


	//   ....[40]....
        /*05b4*/ 	.word	0xffffffff


	//   ....[41]....
        /*05b8*/ 	.word	0xffffffff


	//   ....[42]....
        /*05bc*/ 	.word	0xffffffff


	//   ....[43]....
        /*05c0*/ 	.word	0xffffffff


	//   ....[44]....
        /*05c4*/ 	.word	0xffffffff


	//   ....[45]....
        /*05c8*/ 	.word	0xffffffff


	//   ....[46]....
        /*05cc*/ 	.word	0xffffffff


	//   ....[47]....
        /*05d0*/ 	.word	0xffffffff


	//   ....[48]....
        /*05d4*/ 	.word	0xffffffff


	//   ....[49]....
        /*05d8*/ 	.word	0xffffffff


	//   ....[50]....
        /*05dc*/ 	.word	0xffffffff


	//   ....[51]....
        /*05e0*/ 	.word	0xffffffff


	//   ....[52]....
        /*05e4*/ 	.word	0xffffffff


	//   ....[53]....
        /*05e8*/ 	.word	0xffffffff


	//   ....[54]....
        /*05ec*/ 	.word	0xffffffff


	//   ....[55]....
        /*05f0*/ 	.word	0xffffffff


	//   ....[56]....
        /*05f4*/ 	.word	0xffffffff


	//   ....[57]....
        /*05f8*/ 	.word	0xffffffff


	//   ....[58]....
        /*05fc*/ 	.word	0xffffffff


	//   ....[59]....
        /*0600*/ 	.word	0xffffffff


	//   ....[60]....
        /*0604*/ 	.word	0xffffffff


	//   ....[61]....
        /*0608*/ 	.word	0xffffffff


	//   ....[62]....
        /*060c*/ 	.word	0xffffffff


	//   ....[63]....
        /*0610*/ 	.word	0xffffffff


	//   ....[64]....
        /*0614*/ 	.word	0xffffffff


	//   ....[65]....
        /*0618*/ 	.word	0xffffffff


	//   ....[66]....
        /*061c*/ 	.word	0xffffffff


	//   ....[67]....
        /*0620*/ 	.word	0xffffffff


	//   ....[68]....
        /*0624*/ 	.word	0xffffffff


	//   ....[69]....
        /*0628*/ 	.word	0xffffffff


	//   ....[70]....
        /*062c*/ 	.word	0xffffffff


	//   ....[71]....
        /*0630*/ 	.word	0xffffffff


	//   ....[72]....
        /*0634*/ 	.word	0xffffffff


	//   ....[73]....
        /*0638*/ 	.word	0xffffffff


	//   ....[74]....
        /*063c*/ 	.word	0xffffffff


	//   ....[75]....
        /*0640*/ 	.word	0xffffffff


	//   ....[76]....
        /*0644*/ 	.word	0xffffffff


	//   ....[77]....
        /*0648*/ 	.word	0xffffffff


	//   ....[78]....
        /*064c*/ 	.word	0xffffffff


	//   ....[79]....
        /*0650*/ 	.word	0xffffffff


	//   ....[80]....
        /*0654*/ 	.word	0xffffffff


	//   ....[81]....
        /*0658*/ 	.word	0xffffffff


	//   ....[82]....
        /*065c*/ 	.word	0xffffffff


	//   ....[83]....
        /*0660*/ 	.word	0xffffffff


	//   ....[84]....
        /*0664*/ 	.word	0xffffffff


	//   ....[85]....
        /*0668*/ 	.word	0xffffffff


	//   ....[86]....
        /*066c*/ 	.word	0xffffffff


	//   ....[87]....
        /*0670*/ 	.word	0xffffffff


	//   ....[88]....
        /*0674*/ 	.word	0x0500000f


	//   ....[89]....
        /*0678*/ 	.word	0x0500000f


	//   ....[90]....
        /*067c*/ 	.word	0x0500000f


	//   ....[91]....
        /*0680*/ 	.word	0x0500000f


	//   ....[92]....
        /*0684*/ 	.word	0x0500000f


	//   ....[93]....
        /*0688*/ 	.word	0x0500000f


	//   ....[94]....
        /*068c*/ 	.word	0x0500000f


	//   ....[95]....
        /*0690*/ 	.word	0x0500000f


	//   ....[96]....
        /*0694*/ 	.word	0x0500000f


	//   ....[97]....
        /*0698*/ 	.word	0x0500000f


	//   ....[98]....
        /*069c*/ 	.word	0x0500000f


	//   ....[99]....
        /*06a0*/ 	.word	0x0500000f


	//   ....[100]....
        /*06a4*/ 	.word	0x0500000f


	//   ....[101]....
        /*06a8*/ 	.word	0x0500000f


	//   ....[102]....
        /*06ac*/ 	.word	0x0500000f


	//   ....[103]....
        /*06b0*/ 	.word	0x0500000f


	//   ....[104]....
        /*06b4*/ 	.word	0x0500000f


	//   ....[105]....
        /*06b8*/ 	.word	0x0500000f


	//   ....[106]....
        /*06bc*/ 	.word	0x0500000f


	//   ....[107]....
        /*06c0*/ 	.word	0x0500000f


	//   ....[108]....
        /*06c4*/ 	.word	0x0500000f


	//   ....[109]....
        /*06c8*/ 	.word	0x0500000f


	//   ....[110]....
        /*06cc*/ 	.word	0x0500000f


	//   ....[111]....
        /*06d0*/ 	.word	0x0500000f


	//   ....[112]....
        /*06d4*/ 	.word	0x0500000f


	//   ....[113]....
        /*06d8*/ 	.word	0x0500000f


	//   ....[114]....
        /*06dc*/ 	.word	0x0500000f


	//   ....[115]....
        /*06e0*/ 	.word	0x0500000f


	//----- nvinfo : EIATTR_COOP_GROUP_INSTR_OFFSETS
	.align		4
.L_231:
        /*06e4*/ 	.byte	0x04, 0x28
        /*06e6*/ 	.short	(.L_233 - .L_232)


	//   ....[0]....
.L_232:
        /*06e8*/ 	.word	0x00000060


	//   ....[1]....
        /*06ec*/ 	.word	0x000001c0


	//   ....[2]....
        /*06f0*/ 	.word	0x000002c0


	//   ....[3]....
        /*06f4*/ 	.word	0x00000430


	//   ....[4]....
        /*06f8*/ 	.word	0x00000590


	//   ....[5]....
        /*06fc*/ 	.word	0x000006b0


	//   ....[6]....
        /*0700*/ 	.word	0x00000810


	//   ....[7]....
        /*0704*/ 	.word	0x00006f70


	//   ....[8]....
        /*0708*/ 	.word	0x0000ddb0


	//   ....[9]....
        /*070c*/ 	.word	0x0000dec0


	//   ....[10]....
        /*0710*/ 	.word	0x0000e7d0


	//   ....[11]....
        /*0714*/ 	.word	0x0000e860


	//   ....[12]....
        /*0718*/ 	.word	0x000117a0


	//   ....[13]....
        /*071c*/ 	.word	0x000118a0


	//   ....[14]....
        /*0720*/ 	.word	0x00011d60


	//   ....[15]....
        /*0724*/ 	.word	0x00011de0


	//   ....[16]....
        /*0728*/ 	.word	0x00014220


	//   ....[17]....
        /*072c*/ 	.word	0x00014250


	//   ....[18]....
        /*0730*/ 	.word	0x00014280


	//   ....[19]....
        /*0734*/ 	.word	0x000142c0


	//   ....[20]....
        /*0738*/ 	.word	0x00017750


	//   ....[21]....
        /*073c*/ 	.word	0x00017850


	//   ....[22]....
        /*0740*/ 	.word	0x00017d30


	//   ....[23]....
        /*0744*/ 	.word	0x00017da0


	//   ....[24]....
        /*0748*/ 	.word	0x00019150


	//   ....[25]....
        /*074c*/ 	.word	0x00019160


	//   ....[26]....
        /*0750*/ 	.word	0x000191a0


	//   ....[27]....
        /*0754*/ 	.word	0x00019290


	//   ....[28]....
        /*0758*/ 	.word	0x00019fe0


	//   ....[29]....
        /*075c*/ 	.word	0x00019ff0


	//   ....[30]....
        /*0760*/ 	.word	0x0001a000


	//   ....[31]....
        /*0764*/ 	.word	0x0001a010


	//   ....[32]....
        /*0768*/ 	.word	0x0001a020


	//   ....[33]....
        /*076c*/ 	.word	0x0001a030


	//   ....[34]....
        /*0770*/ 	.word	0x0001a040


	//   ....[35]....
        /*0774*/ 	.word	0x0001a050


	//   ....[36]....
        /*0778*/ 	.word	0x0001a070


	//   ....[37]....
        /*077c*/ 	.word	0x0001a080


	//   ....[38]....
        /*0780*/ 	.word	0x0001a0b0


	//   ....[39]....
        /*0784*/ 	.word	0x0001a0c0


	//   ....[40]....
        /*0788*/ 	.word	0x0001a0d0


	//   ....[41]....
        /*078c*/ 	.word	0x0001a0f0


	//   ....[42]....
        /*0790*/ 	.word	0x0001a120


	//   ....[43]....
        /*0794*/ 	.word	0x0001a1a0


	//   ....[44]....
        /*0798*/ 	.word	0x0001a1d0


	//   ....[45]....
        /*079c*/ 	.word	0x0001a1e0


	//   ....[46]....
        /*07a0*/ 	.word	0x0001a1f0


	//   ....[47]....
        /*07a4*/ 	.word	0x0001a210


	//   ....[48]....
        /*07a8*/ 	.word	0x0001a220


	//   ....[49]....
        /*07ac*/ 	.word	0x0001a230


	//   ....[50]....
        /*07b0*/ 	.word	0x0001a260


	//   ....[51]....
        /*07b4*/ 	.word	0x0001a290


	//   ....[52]....
        /*07b8*/ 	.word	0x0001b5f0


	//   ....[53]....
        /*07bc*/ 	.word	0x0001b7b0


	//   ....[54]....
        /*07c0*/ 	.word	0x0001b7e0


	//   ....[55]....
        /*07c4*/ 	.word	0x0001b810


	//   ....[56]....
        /*07c8*/ 	.word	0x0001b840


	//   ....[57]....
        /*07cc*/ 	.word	0x0001b870


	//   ....[58]....
        /*07d0*/ 	.word	0x0001b8a0


	//   ....[59]....
        /*07d4*/ 	.word	0x0001ba10


	//   ....[60]....
        /*07d8*/ 	.word	0x0001ba40


	//   ....[61]....
        /*07dc*/ 	.word	0x0001ba70


	//   ....[62]....
        /*07e0*/ 	.word	0x0001baa0


	//   ....[63]....
        /*07e4*/ 	.word	0x0001bad0


	//   ....[64]....
        /*07e8*/ 	.word	0x0001bb00


	//   ....[65]....
        /*07ec*/ 	.word	0x0001bba0


	//   ....[66]....
        /*07f0*/ 	.word	0x0001bc00


	//   ....[67]....
        /*07f4*/ 	.word	0x0001bca0


	//   ....[68]....
        /*07f8*/ 	.word	0x0001cda0


	//   ....[69]....
        /*07fc*/ 	.word	0x0001f070


	//   ....[70]....
        /*0800*/ 	.word	0x00021320


	//   ....[71]....
        /*0804*/ 	.word	0x00021370


	//   ....[72]....
        /*0808*/ 	.word	0x000213a0


	//   ....[73]....
        /*080c*/ 	.word	0x000213d0


	//   ....[74]....
        /*0810*/ 	.word	0x000213e0


	//   ....[75]....
        /*0814*/ 	.word	0x00021410


	//   ....[76]....
        /*0818*/ 	.word	0x00021440


	//   ....[77]....
        /*081c*/ 	.word	0x00021470


	//   ....[78]....
        /*0820*/ 	.word	0x000215f0


	//   ....[79]....
        /*0824*/ 	.word	0x00021620


	//   ....[80]....
        /*0828*/ 	.word	0x00021650


	//   ....[81]....
        /*082c*/ 	.word	0x00021680


	//   ....[82]....
        /*0830*/ 	.word	0x000216b0


	//   ....[83]....
        /*0834*/ 	.word	0x000216e0


	//   ....[84]....
        /*0838*/ 	.word	0x000217a0


	//   ....[85]....
        /*083c*/ 	.word	0x000217c0


	//   ....[86]....
        /*0840*/ 	.word	0x00021830


	//   ....[87]....
        /*0844*/ 	.word	0x00021ed0


	//   ....[88]....
        /*0848*/ 	.word	0x00022340


	//   ....[89]....
        /*084c*/ 	.word	0x000223e0


	//   ....[90]....
        /*0850*/ 	.word	0x00022480


	//   ....[91]....
        /*0854*/ 	.word	0x00022520


	//   ....[92]....
        /*0858*/ 	.word	0x00022600


	//   ....[93]....
        /*085c*/ 	.word	0x000226a0


	//   ....[94]....
        /*0860*/ 	.word	0x00022740


	//   ....[95]....
        /*0864*/ 	.word	0x000227e0


	//   ....[96]....
        /*0868*/ 	.word	0x00022b80


	//   ....[97]....
        /*086c*/ 	.word	0x00022e60


	//   ....[98]....
        /*0870*/ 	.word	0x00023280


	//   ....[99]....
        /*0874*/ 	.word	0x00023320


	//   ....[100]....
        /*0878*/ 	.word	0x00023440


	//   ....[101]....
        /*087c*/ 	.word	0x000234b0


	//   ....[102]....
        /*0880*/ 	.word	0x00023520


	//   ....[103]....
        /*0884*/ 	.word	0x00023590


	//   ....[104]....
        /*0888*/ 	.word	0x00023600


	//   ....[105]....
        /*088c*/ 	.word	0x00023680


	//   ....[106]....
        /*0890*/ 	.word	0x00023710


	//   ....[107]....
        /*0894*/ 	.word	0x000237a0


	//   ....[108]....
        /*0898*/ 	.word	0x00023810


	//   ....[109]....
        /*089c*/ 	.word	0x00023880


	//   ....[110]....
        /*08a0*/ 	.word	0x000238f0


	//   ....[111]....
        /*08a4*/ 	.word	0x00023970


	//   ....[112]....
        /*08a8*/ 	.word	0x000239e0


	//   ....[113]....
        /*08ac*/ 	.word	0x00023a80


	//   ....[114]....
        /*08b0*/ 	.word	0x00023b10


	//   ....[115]....
        /*08b4*/ 	.word	0x00023c30


	//----- nvinfo : EIATTR_REG_RECONFIG
	.align		4
.L_233:
        /*08b8*/ 	.byte	0x01, 0x54
	.zero		2


	//----- nvinfo : EIATTR_SYSCALL_OFFSETS
	.align		4
        /*08bc*/ 	.byte	0x04, 0x46
        /*08be*/ 	.short	(.L_235 - .L_234)


	//   ....[0]....
.L_234:
        /*08c0*/ 	.word	0x00001a30


	//   ....[1]....
        /*08c4*/ 	.word	0x00001b80


	//   ....[2]....
        /*08c8*/ 	.word	0x000070e0


	//   ....[3]....
        /*08cc*/ 	.word	0x00007760


	//   ....[4]....
        /*08d0*/ 	.word	0x0001e790


	//   ....[5]....
        /*08d4*/ 	.word	0x0001e910


	//   ....[6]....
        /*08d8*/ 	.word	0x0001ea70


	//   ....[7]....
        /*08dc*/ 	.word	0x0001ebd0


	//----- nvinfo : EIATTR_MBARRIER_INSTR_OFFSETS
	.align		4
.L_235:
        /*08e0*/ 	.byte	0x04, 0x39
        /*08e2*/ 	.short	(.L_237 - .L_236)


	//   ....[0]....
.L_236:
        /*08e4*/ 	.word	0x000002e0
        /*08e8*/ 	.word	0x000000ff
        /*08ec*/ 	.word	0x00019c00
        /*08f0*/ 	.short	0x0100
        /*08f2*/ 	.byte	0x08
	.zero		1


	//   ....[1]....
        /*08f4*/ 	.word	0x000002f0
        /*08f8*/ 	.word	0x000000ff
        /*08fc*/ 	.word	0x00019c20
        /*0900*/ 	.short	0x0100
        /*0902*/ 	.byte	0x08
	.zero		1


	//   ....[2]....
        /*0904*/ 	.word	0x000003e0
        /*0908*/ 	.word	0x000000ff
        /*090c*/ 	.word	0x00019c30
        /*0910*/ 	.short	0x0100
        /*0912*/ 	.byte	0x08
	.zero		1


	//   ....[3]....
        /*0914*/ 	.word	0x000003f0
        /*0918*/ 	.word	0x000000ff
        /*091c*/ 	.word	0x00019c40
        /*0920*/ 	.short	0x0100
        /*0922*/ 	.byte	0x08
	.zero		1


	//   ....[4]....
        /*0924*/ 	.word	0x00000400
        /*0928*/ 	.word	0x000000ff
        /*092c*/ 	.word	0x00019c38
        /*0930*/ 	.short	0x0100
        /*0932*/ 	.byte	0x08
	.zero		1


	//   ....[5]....
        /*0934*/ 	.word	0x00000410
        /*0938*/ 	.word	0x000000ff
        /*093c*/ 	.word	0x00019c48
        /*0940*/ 	.short	0x0100
        /*0942*/ 	.byte	0x08
	.zero		1


	//   ....[6]....
        /*0944*/ 	.word	0x00000540
        /*0948*/ 	.word	0x000000ff
        /*094c*/ 	.word	0x00019c50
        /*0950*/ 	.short	0x0100
        /*0952*/ 	.byte	0x08
	.zero		1


	//   ....[7]....
        /*0954*/ 	.word	0x00000550
        /*0958*/ 	.word	0x000000ff
        /*095c*/ 	.word	0x00019c60
        /*0960*/ 	.short	0x0100
        /*0962*/ 	.byte	0x08
	.zero		1


	//   ....[8]....
        /*0964*/ 	.word	0x00000560
        /*0968*/ 	.word	0x000000ff
        /*096c*/ 	.word	0x00019c58
        /*0970*/ 	.short	0x0100
        /*0972*/ 	.byte	0x08
	.zero		1


	//   ....[9]....
        /*0974*/ 	.word	0x00000570
        /*0978*/ 	.word	0x000000ff
        /*097c*/ 	.word	0x00019c68
        /*0980*/ 	.short	0x0100
        /*0982*/ 	.byte	0x08
	.zero		1


	//   ....[10]....
        /*0984*/ 	.word	0x00000660
        /*0988*/ 	.word	0x000000ff
        /*098c*/ 	.word	0x00019c70
        /*0990*/ 	.short	0x0100
        /*0992*/ 	.byte	0x06
	.zero		1


	//   ....[11]....
        /*0994*/ 	.word	0x00000670
        /*0998*/ 	.word	0x000000ff
        /*099c*/ 	.word	0x00019c80
        /*09a0*/ 	.short	0x0100
        /*09a2*/ 	.byte	0x06
	.zero		1


	//   ....[12]....
        /*09a4*/ 	.word	0x00000680
        /*09a8*/ 	.word	0x000000ff
        /*09ac*/ 	.word	0x00019c78
        /*09b0*/ 	.short	0x0100
        /*09b2*/ 	.byte	0x06
	.zero		1


	//   ....[13]....
        /*09b4*/ 	.word	0x00000690
        /*09b8*/ 	.word	0x000000ff
        /*09bc*/ 	.word	0x00019c88
        /*09c0*/ 	.short	0x0100
        /*09c2*/ 	.byte	0x06
	.zero		1


	//   ....[14]....
        /*09c4*/ 	.word	0x000007c0
        /*09c8*/ 	.word	0x000000ff
        /*09cc*/ 	.word	0x00019c90
        /*09d0*/ 	.short	0x0100
        /*09d2*/ 	.byte	0x08
	.zero		1


	//   ....[15]....
        /*09d4*/ 	.word	0x000007d0
        /*09d8*/ 	.word	0x000000ff
        /*09dc*/ 	.word	0x00019ca0
        /*09e0*/ 	.short	0x0100
        /*09e2*/ 	.byte	0x08
	.zero		1


	//   ....[16]....
        /*09e4*/ 	.word	0x000007e0
        /*09e8*/ 	.word	0x000000ff
        /*09ec*/ 	.word	0x00019c98
        /*09f0*/ 	.short	0x0100
        /*09f2*/ 	.byte	0x08
	.zero		1


	//   ....[17]....
        /*09f4*/ 	.word	0x000007f0
        /*09f8*/ 	.word	0x000000ff
        /*09fc*/ 	.word	0x00019ca8
        /*0a00*/ 	.short	0x0100
        /*0a02*/ 	.byte	0x08
	.zero		1


	//   ....[18]....
        /*0a04*/ 	.word	0x00000920
        /*0a08*/ 	.word	0x000000ff
        /*0a0c*/ 	.word	0x00019cb0
        /*0a10*/ 	.short	0x0100
        /*0a12*/ 	.byte	0x08
	.zero		1


	//   ....[19]....
        /*0a14*/ 	.word	0x00000930
        /*0a18*/ 	.word	0x000000ff
        /*0a1c*/ 	.word	0x00019cc0
        /*0a20*/ 	.short	0x0100
        /*0a22*/ 	.byte	0x08
	.zero		1


	//   ....[20]....
        /*0a24*/ 	.word	0x00000940
        /*0a28*/ 	.word	0x000000ff
        /*0a2c*/ 	.word	0x00019cb8
        /*0a30*/ 	.short	0x0100
        /*0a32*/ 	.byte	0x08
	.zero		1


	//   ....[21]....
        /*0a34*/ 	.word	0x00000950
        /*0a38*/ 	.word	0x000000ff
        /*0a3c*/ 	.word	0x00019cc8
        /*0a40*/ 	.short	0x0100
        /*0a42*/ 	.byte	0x08
	.zero		1


	//   ....[22]....
        /*0a44*/ 	.word	0x000029b0
        /*0a48*/ 	.word	0x00000059
        /*0a4c*/ 	.word	0x00019c90
        /*0a50*/ 	.short	0x010a
        /*0a52*/ 	.byte	0x3f
	.zero		1


	//   ....[23]....
        /*0a54*/ 	.word	0x00004240
        /*0a58*/ 	.word	0x00000059
        /*0a5c*/ 	.word	0x00019c90
        /*0a60*/ 	.short	0x010a
        /*0a62*/ 	.byte	0x3f
	.zero		1


	//   ....[24]....
        /*0a64*/ 	.word	0x000062d0
        /*0a68*/ 	.word	0x00000059
        /*0a6c*/ 	.word	0x00019c90
        /*0a70*/ 	.short	0x010a
        /*0a72*/ 	.byte	0x3f
	.zero		1


	//   ....[25]....
        /*0a74*/ 	.word	0x00006480
        /*0a78*/ 	.word	0x0000000c
        /*0a7c*/ 	.word	0x00000000
        /*0a80*/ 	.short	0x0101
        /*0a82*/ 	.byte	0x3f
	.zero		1


	//   ....[26]....
        /*0a84*/ 	.word	0x000064c0
        /*0a88*/ 	.word	0x00000059
        /*0a8c*/ 	.word	0x00019cb0
        /*0a90*/ 	.short	0x010a
        /*0a92*/ 	.byte	0x3f
	.zero		1


	//   ....[27]....
        /*0a94*/ 	.word	0x000067b0
        /*0a98*/ 	.word	0x00000059
        /*0a9c*/ 	.word	0x00000000
        /*0aa0*/ 	.short	0x0101
        /*0aa2*/ 	.byte	0x3f
	.zero		1


	//   ....[28]....
        /*0aa4*/ 	.word	0x00007420
        /*0aa8*/ 	.word	0x00000011
        /*0aac*/ 	.word	0x00019c00
        /*0ab0*/ 	.short	0x010a
        /*0ab2*/ 	.byte	0x3f
	.zero		1


	//   ....[29]....
        /*0ab4*/ 	.word	0x00007470
        /*0ab8*/ 	.word	0x00000011
        /*0abc*/ 	.word	0x00019c00
        /*0ac0*/ 	.short	0x010a
        /*0ac2*/ 	.byte	0x3f
	.zero		1


	//   ....[30]....
        /*0ac4*/ 	.word	0x00007e30
        /*0ac8*/ 	.word	0x00000011
        /*0acc*/ 	.word	0x00019c00
        /*0ad0*/ 	.short	0x010a
        /*0ad2*/ 	.byte	0x3f
	.zero		1


	//   ....[31]....
        /*0ad4*/ 	.word	0x00009ba0
        /*0ad8*/ 	.word	0x00000011
        /*0adc*/ 	.word	0x00019c00
        /*0ae0*/ 	.short	0x010a
        /*0ae2*/ 	.byte	0x3f
	.zero		1


	//   ....[32]....
        /*0ae4*/ 	.word	0x0000bd70
        /*0ae8*/ 	.word	0x00000004
        /*0aec*/ 	.word	0x00019c30
        /*0af0*/ 	.short	0x010a
        /*0af2*/ 	.byte	0x3f
	.zero		1


	//   ....[33]....
        /*0af4*/ 	.word	0x0000bde0
        /*0af8*/ 	.word	0x00000004
        /*0afc*/ 	.word	0x00019c30
        /*0b00*/ 	.short	0x010a
        /*0b02*/ 	.byte	0x3f
	.zero		1


	//   ....[34]....
        /*0b04*/ 	.word	0x0000c5b0
        /*0b08*/ 	.word	0x00000004
        /*0b0c*/ 	.word	0x00000000
        /*0b10*/ 	.short	0x0101
        /*0b12*/ 	.byte	0x3f
	.zero		1


	//   ....[35]....
        /*0b14*/ 	.word	0x0000f800
        /*0b18*/ 	.word	0x0000000d
        /*0b1c*/ 	.word	0x00019c30
        /*0b20*/ 	.short	0x010a
        /*0b22*/ 	.byte	0x3f
	.zero		1


	//   ....[36]....
        /*0b24*/ 	.word	0x0000f880
        /*0b28*/ 	.word	0x0000000d
        /*0b2c*/ 	.word	0x00019c30
        /*0b30*/ 	.short	0x010a
        /*0b32*/ 	.byte	0x3f
	.zero		1


	//   ....[37]....
        /*0b34*/ 	.word	0x0000fa80
        /*0b38*/ 	.word	0x00000016
        /*0b3c*/ 	.word	0x00019c50
        /*0b40*/ 	.short	0x010a
        /*0b42*/ 	.byte	0x3f
	.zero		1


	//   ....[38]....
        /*0b44*/ 	.word	0x0000fad0
        /*0b48*/ 	.word	0x00000016
        /*0b4c*/ 	.word	0x00019c50
        /*0b50*/ 	.short	0x010a
        /*0b52*/ 	.byte	0x3f
	.zero		1


	//   ....[39]....
        /*0b54*/ 	.word	0x00010400
        /*0b58*/ 	.word	0x0000002a
        /*0b5c*/ 	.word	0x00000000
        /*0b60*/ 	.short	0x0101
        /*0b62*/ 	.byte	0x3f
	.zero		1


	//   ....[40]....
        /*0b64*/ 	.word	0x00012890
        /*0b68*/ 	.word	0x00000016
        /*0b6c*/ 	.word	0x00000000
        /*0b70*/ 	.short	0x0101
        /*0b72*/ 	.byte	0x3f
	.zero		1


	//   ....[41]....
        /*0b74*/ 	.word	0x000131a0
        /*0b78*/ 	.word	0x00000005
        /*0b7c*/ 	.word	0x00019c30
        /*0b80*/ 	.short	0x010a
        /*0b82*/ 	.byte	0x3f
	.zero		1


	//   ....[42]....
        /*0b84*/ 	.word	0x00013220
        /*0b88*/ 	.word	0x00000005
        /*0b8c*/ 	.word	0x00019c30
        /*0b90*/ 	.short	0x010a
        /*0b92*/ 	.byte	0x3f
	.zero		1


	//   ....[43]....
        /*0b94*/ 	.word	0x00013420
        /*0b98*/ 	.word	0x00000098
        /*0b9c*/ 	.word	0x00019c50
        /*0ba0*/ 	.short	0x010a
        /*0ba2*/ 	.byte	0x3f
	.zero		1


	//   ....[44]....
        /*0ba4*/ 	.word	0x00013470
        /*0ba8*/ 	.word	0x00000098
        /*0bac*/ 	.word	0x00019c50
        /*0bb0*/ 	.short	0x010a
        /*0bb2*/ 	.byte	0x3f
	.zero		1


	//   ....[45]....
        /*0bb4*/ 	.word	0x000148e0
        /*0bb8*/ 	.word	0x00000054
        /*0bbc*/ 	.word	0x00000000
        /*0bc0*/ 	.short	0x0101
        /*0bc2*/ 	.byte	0x3f
	.zero		1


	//   ....[46]....
        /*0bc4*/ 	.word	0x000155a0
        /*0bc8*/ 	.word	0x00000098
        /*0bcc*/ 	.word	0x00000000
        /*0bd0*/ 	.short	0x0101
        /*0bd2*/ 	.byte	0x3f
	.zero		1


	//   ....[47]....
        /*0bd4*/ 	.word	0x000157a0
        /*0bd8*/ 	.word	0x00000005
        /*0bdc*/ 	.word	0x00019c30
        /*0be0*/ 	.short	0x010a
        /*0be2*/ 	.byte	0x3f
	.zero		1


	//   ....[48]....
        /*0be4*/ 	.word	0x00015820
        /*0be8*/ 	.word	0x00000005
        /*0bec*/ 	.word	0x00019c30
        /*0bf0*/ 	.short	0x010a
        /*0bf2*/ 	.byte	0x3f
	.zero		1


	//   ....[49]....
        /*0bf4*/ 	.word	0x00015a20
        /*0bf8*/ 	.word	0x0000009a
        /*0bfc*/ 	.word	0x00019c50
        /*0c00*/ 	.short	0x010a
        /*0c02*/ 	.byte	0x3f
	.zero		1


	//   ....[50]....
        /*0c04*/ 	.word	0x00015a70
        /*0c08*/ 	.word	0x0000009a
        /*0c0c*/ 	.word	0x00019c50
        /*0c10*/ 	.short	0x010a
        /*0c12*/ 	.byte	0x3f
	.zero		1


	//   ....[51]....
        /*0c14*/ 	.word	0x00016340
        /*0c18*/ 	.word	0x0000002c
        /*0c1c*/ 	.word	0x00000000
        /*0c20*/ 	.short	0x0101
        /*0c22*/ 	.byte	0x3f
	.zero		1


	//   ....[52]....
        /*0c24*/ 	.word	0x00018830
        /*0c28*/ 	.word	0x0000009a
        /*0c2c*/ 	.word	0x00000000
        /*0c30*/ 	.short	0x0101
        /*0c32*/ 	.byte	0x3f
	.zero		1


	//   ....[53]....
        /*0c34*/ 	.word	0x00018e00
        /*0c38*/ 	.word	0x0000000d
        /*0c3c*/ 	.word	0x00019c50
        /*0c40*/ 	.short	0x010a
        /*0c42*/ 	.byte	0x3f
	.zero		1


	//   ....[54]....
        /*0c44*/ 	.word	0x00018e50
        /*0c48*/ 	.word	0x0000000d
        /*0c4c*/ 	.word	0x00019c50
        /*0c50*/ 	.short	0x010a
        /*0c52*/ 	.byte	0x3f
	.zero		1


	//   ....[55]....
        /*0c54*/ 	.word	0x00019760
        /*0c58*/ 	.word	0x00000002
        /*0c5c*/ 	.word	0x00000000
        /*0c60*/ 	.short	0x0101
        /*0c62*/ 	.byte	0x3f
	.zero		1


	//   ....[56]....
        /*0c64*/ 	.word	0x0001aab0
        /*0c68*/ 	.word	0x00000000
        /*0c6c*/ 	.word	0x00000000
        /*0c70*/ 	.short	0x0101
        /*0c72*/ 	.byte	0x3f
	.zero		1


	//   ....[57]....
        /*0c74*/ 	.word	0x0001ceb0
        /*0c78*/ 	.word	0x0000000d
        /*0c7c*/ 	.word	0x00019c20
        /*0c80*/ 	.short	0x010a
        /*0c82*/ 	.byte	0x3f
	.zero		1


	//   ....[58]....
        /*0c84*/ 	.word	0x0001cf40
        /*0c88*/ 	.word	0x0000000c
        /*0c8c*/ 	.word	0x00019ca0
        /*0c90*/ 	.short	0x010a
        /*0c92*/ 	.byte	0x3f
	.zero		1


	//   ....[59]....
        /*0c94*/ 	.word	0x0001d390
        /*0c98*/ 	.word	0x0000000c
        /*0c9c*/ 	.word	0x00019cc0
        /*0ca0*/ 	.short	0x010a
        /*0ca2*/ 	.byte	0x3f
	.zero		1


	//   ....[60]....
        /*0ca4*/ 	.word	0x0001d8b0
        /*0ca8*/ 	.word	0x0000000b
        /*0cac*/ 	.word	0x00019ca0
        /*0cb0*/ 	.short	0x010a
        /*0cb2*/ 	.byte	0x3f
	.zero		1


	//   ....[61]....
        /*0cb4*/ 	.word	0x0001dcf0
        /*0cb8*/ 	.word	0x0000000b
        /*0cbc*/ 	.word	0x00019cc0
        /*0cc0*/ 	.short	0x010a
        /*0cc2*/ 	.byte	0x3f
	.zero		1


	//   ....[62]....
        /*0cc4*/ 	.word	0x0001f2d0
        /*0cc8*/ 	.word	0x00000005
        /*0ccc*/ 	.word	0x00019c80
        /*0cd0*/ 	.short	0x010a
        /*0cd2*/ 	.byte	0x3f
	.zero		1


	//   ....[63]....
        /*0cd4*/ 	.word	0x0001f530
        /*0cd8*/ 	.word	0x00000005
        /*0cdc*/ 	.word	0x00019c40
        /*0ce0*/ 	.short	0x010a
        /*0ce2*/ 	.byte	0x3f
	.zero		1


	//   ....[64]....
        /*0ce4*/ 	.word	0x0001fa90
        /*0ce8*/ 	.word	0x00000005
        /*0cec*/ 	.word	0x00019c20
        /*0cf0*/ 	.short	0x010a
        /*0cf2*/ 	.byte	0x3f
	.zero		1


	//   ....[65]....
        /*0cf4*/ 	.word	0x0001fd60
        /*0cf8*/ 	.word	0x00000005
        /*0cfc*/ 	.word	0x00019c80
        /*0d00*/ 	.short	0x010a
        /*0d02*/ 	.byte	0x3f
	.zero		1


	//   ....[66]....
        /*0d04*/ 	.word	0x000201b0
        /*0d08*/ 	.word	0x00000005
        /*0d0c*/ 	.word	0x00019c40
        /*0d10*/ 	.short	0x010a
        /*0d12*/ 	.byte	0x3f
	.zero		1


	//   ....[67]....
        /*0d14*/ 	.word	0x00020670
        /*0d18*/ 	.word	0x0000000d
        /*0d1c*/ 	.word	0x00019c70
        /*0d20*/ 	.short	0x010a
        /*0d22*/ 	.byte	0x3f
	.zero		1


	//   ....[68]....
        /*0d24*/ 	.word	0x00020700
        /*0d28*/ 	.word	0x0000000d
        /*0d2c*/ 	.word	0x00019c60
        /*0d30*/ 	.short	0x010a
        /*0d32*/ 	.byte	0x3f
	.zero		1


	//   ....[69]....
        /*0d34*/ 	.word	0x00020a90
        /*0d38*/ 	.word	0x0000000d
        /*0d3c*/ 	.word	0x00019c50
        /*0d40*/ 	.short	0x0101
        /*0d42*/ 	.byte	0x3f
	.zero		1


	//   ....[70]....
        /*0d44*/ 	.word	0x00020b10
        /*0d48*/ 	.word	0x00000003
        /*0d4c*/ 	.word	0x00000000
        /*0d50*/ 	.short	0x0101
        /*0d52*/ 	.byte	0x3f
	.zero		1


	//   ....[71]....
        /*0d54*/ 	.word	0x00020cd0
        /*0d58*/ 	.word	0x00000003
        /*0d5c*/ 	.word	0x00019c70
        /*0d60*/ 	.short	0x010a
        /*0d62*/ 	.byte	0x3f
	.zero		1


	//   ....[72]....
        /*0d64*/ 	.word	0x00020d50
        /*0d68*/ 	.word	0x00000003
        /*0d6c*/ 	.word	0x00019c60
        /*0d70*/ 	.short	0x010a
        /*0d72*/ 	.byte	0x3f
	.zero		1


	//   ....[73]....
        /*0d74*/ 	.word	0x000210f0
        /*0d78*/ 	.word	0x00000003
        /*0d7c*/ 	.word	0x00019c50
        /*0d80*/ 	.short	0x0101
        /*0d82*/ 	.byte	0x3f
	.zero		1


	//   ....[74]....
        /*0d84*/ 	.word	0x00021160
        /*0d88*/ 	.word	0x00000000
        /*0d8c*/ 	.word	0x00000000
        /*0d90*/ 	.short	0x0101
        /*0d92*/ 	.byte	0x3f
	.zero		1


	//   ....[75]....
        /*0d94*/ 	.word	0x00021e50
        /*0d98*/ 	.word	0x00000008
        /*0d9c*/ 	.word	0x00019c20
        /*0da0*/ 	.short	0x010a
        /*0da2*/ 	.byte	0x3f
	.zero		1


	//   ....[76]....
        /*0da4*/ 	.word	0x00021fe0
        /*0da8*/ 	.word	0x00000006
        /*0dac*/ 	.word	0x00000000
        /*0db0*/ 	.short	0x010a
        /*0db2*/ 	.byte	0x3f
	.zero		1


	//   ....[77]....
        /*0db4*/ 	.word	0x00022050
        /*0db8*/ 	.word	0x00000007
        /*0dbc*/ 	.word	0x00000000
        /*0dc0*/ 	.short	0x010a
        /*0dc2*/ 	.byte	0x3f
	.zero		1


	//   ....[78]....
        /*0dc4*/ 	.word	0x000220a0
        /*0dc8*/ 	.word	0x00000002
        /*0dcc*/ 	.word	0x00019c60
        /*0dd0*/ 	.short	0x010a
        /*0dd2*/ 	.byte	0x3f
	.zero		1


	//   ....[79]....
        /*0dd4*/ 	.word	0x000220f0
        /*0dd8*/ 	.word	0x00000005
        /*0ddc*/ 	.word	0x00019c60
        /*0de0*/ 	.short	0x010a
        /*0de2*/ 	.byte	0x3f
	.zero		1


	//   ....[80]....
        /*0de4*/ 	.word	0x00022130
        /*0de8*/ 	.word	0x00000002
        /*0dec*/ 	.word	0x00019c80
        /*0df0*/ 	.short	0x010a
        /*0df2*/ 	.byte	0x3f
	.zero		1


	//   ....[81]....
        /*0df4*/ 	.word	0x00022150
        /*0df8*/ 	.word	0x00000005
        /*0dfc*/ 	.word	0x00019c80
        /*0e00*/ 	.short	0x010a
        /*0e02*/ 	.byte	0x3f
	.zero		1


	//   ....[82]....
        /*0e04*/ 	.word	0x000221b0
        /*0e08*/ 	.word	0x00000059
        /*0e0c*/ 	.word	0x00019c90
        /*0e10*/ 	.short	0x010a
        /*0e12*/ 	.byte	0x3f
	.zero		1


	//   ....[83]....
        /*0e14*/ 	.word	0x00022200
        /*0e18*/ 	.word	0x00000059
        /*0e1c*/ 	.word	0x00019c90
        /*0e20*/ 	.short	0x010a
        /*0e22*/ 	.byte	0x3f
	.zero		1


	//   ....[84]....
        /*0e24*/ 	.word	0x00022250
        /*0e28*/ 	.word	0x00000059
        /*0e2c*/ 	.word	0x00019c90
        /*0e30*/ 	.short	0x010a
        /*0e32*/ 	.byte	0x3f
	.zero		1


	//   ....[85]....
        /*0e34*/ 	.word	0x000222a0
        /*0e38*/ 	.word	0x00000059
        /*0e3c*/ 	.word	0x00019cb0
        /*0e40*/ 	.short	0x010a
        /*0e42*/ 	.byte	0x3f
	.zero		1


	//   ....[86]....
        /*0e44*/ 	.word	0x00022560
        /*0e48*/ 	.word	0x00000011
        /*0e4c*/ 	.word	0x00019c00
        /*0e50*/ 	.short	0x010a
        /*0e52*/ 	.byte	0x3f
	.zero		1


	//   ....[87]....
        /*0e54*/ 	.word	0x00022820
        /*0e58*/ 	.word	0x00000011
        /*0e5c*/ 	.word	0x00019c00
        /*0e60*/ 	.short	0x010a
        /*0e62*/ 	.byte	0x3f
	.zero		1


	//   ....[88]....
        /*0e64*/ 	.word	0x00022870
        /*0e68*/ 	.word	0x00000004
        /*0e6c*/ 	.word	0x00019c30
        /*0e70*/ 	.short	0x010a
        /*0e72*/ 	.byte	0x3f
	.zero		1


	//   ....[89]....
        /*0e74*/ 	.word	0x000228c0
        /*0e78*/ 	.word	0x0000000d
        /*0e7c*/ 	.word	0x00019c30
        /*0e80*/ 	.short	0x010a
        /*0e82*/ 	.byte	0x3f
	.zero		1


	//   ....[90]....
        /*0e84*/ 	.word	0x00022910
        /*0e88*/ 	.word	0x00000016
        /*0e8c*/ 	.word	0x00019c50
        /*0e90*/ 	.short	0x010a
        /*0e92*/ 	.byte	0x3f
	.zero		1


	//   ....[91]....
        /*0e94*/ 	.word	0x00022960
        /*0e98*/ 	.word	0x00000005
        /*0e9c*/ 	.word	0x00019c30
        /*0ea0*/ 	.short	0x010a
        /*0ea2*/ 	.byte	0x3f
	.zero		1


	//   ....[92]....
        /*0ea4*/ 	.word	0x000229b0
        /*0ea8*/ 	.word	0x00000098
        /*0eac*/ 	.word	0x00019c50
        /*0eb0*/ 	.short	0x010a
        /*0eb2*/ 	.byte	0x3f
	.zero		1


	//   ....[93]....
        /*0eb4*/ 	.word	0x00022a00
        /*0eb8*/ 	.word	0x00000005
        /*0ebc*/ 	.word	0x00019c30
        /*0ec0*/ 	.short	0x010a
        /*0ec2*/ 	.byte	0x3f
	.zero		1


	//   ....[94]....
        /*0ec4*/ 	.word	0x00022a50
        /*0ec8*/ 	.word	0x0000009a
        /*0ecc*/ 	.word	0x00019c50
        /*0ed0*/ 	.short	0x010a
        /*0ed2*/ 	.byte	0x3f
	.zero		1


	//   ....[95]....
        /*0ed4*/ 	.word	0x00022aa0
        /*0ed8*/ 	.word	0x0000000d
        /*0edc*/ 	.word	0x00019c50
        /*0ee0*/ 	.short	0x010a
        /*0ee2*/ 	.byte	0x3f
	.zero		1


	//   ....[96]....
        /*0ee4*/ 	.word	0x00022c40
        /*0ee8*/ 	.word	0x0000000d
        /*0eec*/ 	.word	0x00019c20
        /*0ef0*/ 	.short	0x010a
        /*0ef2*/ 	.byte	0x3f
	.zero		1


	//   ....[97]....
        /*0ef4*/ 	.word	0x00022c90
        /*0ef8*/ 	.word	0x0000000c
        /*0efc*/ 	.word	0x00019ca0
        /*0f00*/ 	.short	0x010a
        /*0f02*/ 	.byte	0x3f
	.zero		1


	//   ....[98]....
        /*0f04*/ 	.word	0x00022ce0
        /*0f08*/ 	.word	0x0000000c
        /*0f0c*/ 	.word	0x00019cc0
        /*0f10*/ 	.short	0x010a
        /*0f12*/ 	.byte	0x3f
	.zero		1


	//   ....[99]....
        /*0f14*/ 	.word	0x00022d30
        /*0f18*/ 	.word	0x0000000b
        /*0f1c*/ 	.word	0x00019ca0
        /*0f20*/ 	.short	0x010a
        /*0f22*/ 	.byte	0x3f
	.zero		1


	//   ....[100]....
        /*0f24*/ 	.word	0x00022d80
        /*0f28*/ 	.word	0x0000000b
        /*0f2c*/ 	.word	0x00019cc0
        /*0f30*/ 	.short	0x010a
        /*0f32*/ 	.byte	0x3f
	.zero		1


	//   ....[101]....
        /*0f34*/ 	.word	0x00022f20
        /*0f38*/ 	.word	0x00000005
        /*0f3c*/ 	.word	0x00019c80
        /*0f40*/ 	.short	0x010a
        /*0f42*/ 	.byte	0x3f
	.zero		1


	//   ....[102]....
        /*0f44*/ 	.word	0x00022f70
        /*0f48*/ 	.word	0x00000005
        /*0f4c*/ 	.word	0x00019c40
        /*0f50*/ 	.short	0x010a
        /*0f52*/ 	.byte	0x3f
	.zero		1


	//   ....[103]....
        /*0f54*/ 	.word	0x00022ff0
        /*0f58*/ 	.word	0x00000004
        /*0f5c*/ 	.word	0x00019c20
        /*0f60*/ 	.short	0x010a
        /*0f62*/ 	.byte	0x3f
	.zero		1


	//   ....[104]....
        /*0f64*/ 	.word	0x00023040
        /*0f68*/ 	.word	0x00000005
        /*0f6c*/ 	.word	0x00019c80
        /*0f70*/ 	.short	0x010a
        /*0f72*/ 	.byte	0x3f
	.zero		1


	//   ....[105]....
        /*0f74*/ 	.word	0x00023090
        /*0f78*/ 	.word	0x00000005
        /*0f7c*/ 	.word	0x00019c40
        /*0f80*/ 	.short	0x010a
        /*0f82*/ 	.byte	0x3f
	.zero		1


	//   ....[106]....
        /*0f84*/ 	.word	0x000230e0
        /*0f88*/ 	.word	0x0000000d
        /*0f8c*/ 	.word	0x00019c70
        /*0f90*/ 	.short	0x010a
        /*0f92*/ 	.byte	0x3f
	.zero		1


	//   ....[107]....
        /*0f94*/ 	.word	0x00023130
        /*0f98*/ 	.word	0x0000000d
        /*0f9c*/ 	.word	0x00019c60
        /*0fa0*/ 	.short	0x010a
        /*0fa2*/ 	.byte	0x3f
	.zero		1


	//   ....[108]....
        /*0fa4*/ 	.word	0x00023180
        /*0fa8*/ 	.word	0x00000003
        /*0fac*/ 	.word	0x00019c70
        /*0fb0*/ 	.short	0x010a
        /*0fb2*/ 	.byte	0x3f
	.zero		1


	//   ....[109]....
        /*0fb4*/ 	.word	0x000231d0
        /*0fb8*/ 	.word	0x00000003
        /*0fbc*/ 	.word	0x00019c60
        /*0fc0*/ 	.short	0x010a
        /*0fc2*/ 	.byte	0x3f
	.zero		1


	//   ....[110]....
        /*0fc4*/ 	.word	0x00023b50
        /*0fc8*/ 	.word	0x00000008
        /*0fcc*/ 	.word	0x00019c20
        /*0fd0*/ 	.short	0x010a
        /*0fd2*/ 	.byte	0x3f
	.zero		1


	//   ....[111]....
        /*0fd4*/ 	.word	0x00023cf0
        /*0fd8*/ 	.word	0x00000006
        /*0fdc*/ 	.word	0x00000000
        /*0fe0*/ 	.short	0x010a
        /*0fe2*/ 	.byte	0x3f
	.zero		1


	//   ....[112]....
        /*0fe4*/ 	.word	0x00023d40
        /*0fe8*/ 	.word	0x00000007
        /*0fec*/ 	.word	0x00000000
        /*0ff0*/ 	.short	0x010a
        /*0ff2*/ 	.byte	0x3f
	.zero		1


	//   ....[113]....
        /*0ff4*/ 	.word	0x00023d90
        /*0ff8*/ 	.word	0x00000002
        /*0ffc*/ 	.word	0x00019c60
        /*1000*/ 	.short	0x010a
        /*1002*/ 	.byte	0x3f
	.zero		1


	//   ....[114]....
        /*1004*/ 	.word	0x00023de0
        /*1008*/ 	.word	0x00000005
        /*100c*/ 	.word	0x00019c60
        /*1010*/ 	.short	0x010a
        /*1012*/ 	.byte	0x3f
	.zero		1


	//   ....[115]....
        /*1014*/ 	.word	0x00023e30
        /*1018*/ 	.word	0x00000002
        /*101c*/ 	.word	0x00019c80
        /*1020*/ 	.short	0x010a
        /*1022*/ 	.byte	0x3f
	.zero		1


	//----- nvinfo : EIATTR_NUM_MBARRIERS
	.align		4
.L_237:
        /*1024*/ 	.byte	0x03, 0x38
        /*1026*/ 	.short	0x0016


	//----- nvinfo : EIATTR_EXIT_INSTR_OFFSETS
	.align		4
        /*1028*/ 	.byte	0x04, 0x1c
        /*102a*/ 	.short	(.L_239 - .L_238)


	//   ....[0]....
.L_238:
        /*102c*/ 	.word	0x000221a0


	//----- nvinfo : EIATTR_MAX_THREADS
	.align		4
.L_239:
        /*1030*/ 	.byte	0x04, 0x05
        /*1032*/ 	.short	(.L_241 - .L_240)
.L_240:
        /*1034*/ 	.word	0x00000200
        /*1038*/ 	.word	0x00000001
        /*103c*/ 	.word	0x00000001


	//----- nvinfo : EIATTR_CRS_STACK_SIZE
	.align		4
.L_241:
        /*1040*/ 	.byte	0x04, 0x1e
        /*1042*/ 	.short	(.L_243 - .L_242)
.L_242:
        /*1044*/ 	.word	0x00000000


	//----- nvinfo : EIATTR_CBANK_PARAM_SIZE
	.align		4
.L_243:
        /*1048*/ 	.byte	0x03, 0x19
        /*104a*/ 	.short	0x0a70


	//----- nvinfo : EIATTR_PARAM_CBANK
	.align		4
        /*104c*/ 	.byte	0x04, 0x0a
        /*104e*/ 	.short	(.L_245 - .L_244)
	.align		4
.L_244:
        /*1050*/ 	.word	index@(.nv.constant0._ZN7cutlass13device_kernelIN5flash11enable_sm90INS1_16FlashAttnFwdSm90INS1_25CollectiveMainloopFwdSm90ILi2EN4cute5tupleIJNS5_1CILi1EEES8_S8_EEENS6_IJNS7_ILi192EEENS7_ILi128EEENS7_ILi96EEEEEELi96ENS_12float_e4m3_tEfNS_4arch4Sm90ELb0ELb1ELb1ELb1ELb0ELb1ELb0ELb1ELb1ELb0ELb0ELb0EEENS1_21CollectiveEpilogueFwdINS6_IJSA_SC_SB_EEES9_NS_10bfloat16_tESG_Li384ELb1ELb0ELb0ELb1EEENS1_36VarlenDynamicPersistentTileSchedulerILi192ELi128ELi384ELi128ELb0ELb0ELb1ELb1ELb0ELb1EEEEEEEEEvNT_6ParamsE)
        /*1054*/ 	.short	0x0210
        /*1056*/ 	.short	0x0a70


	//----- nvinfo : EIATTR_SW_WAR
	.align		4
.L_245:
        /*1058*/ 	.byte	0x04, 0x36
        /*105a*/ 	.short	(.L_247 - .L_246)
.L_246:
        /*105c*/ 	.word	0x00000008
.L_247:


//--------------------- .nv.info._ZN7cutlass13device_kernelIN5flash11enable_sm90INS1_16FlashAttnFwdSm90INS1_25CollectiveMainloopFwdSm90ILi2EN4cute5tupleIJNS5_1CILi1EEES8_S8_EEENS6_IJNS7_ILi192EEENS7_ILi128EEENS7_ILi96EEEEEELi96ENS_12float_e4m3_tEfNS_4arch4Sm90ELb1ELb0ELb1ELb0ELb0ELb0ELb0ELb1ELb1ELb0ELb0ELb0EEENS1_21CollectiveEpilogueFwdINS6_IJSA_SC_SB_EEES9_NS_10bfloat16_tESG_Li384ELb0ELb0ELb0ELb1EEENS1_30DynamicPersistentTileSchedulerILi384ELi128ELb0ELb0ELb1EEEEEEEEEvNT_6ParamsE --------------------------
	.section	.nv.info._ZN7cutlass13device_kernelIN5flash11enable_sm90INS1_16FlashAttnFwdSm90INS1_25CollectiveMainloopFwdSm90ILi2EN4cute5tupleIJNS5_1CILi1EEES8_S8_EEENS6_IJNS7_ILi192EEENS7_ILi128EEENS7_ILi96EEEEEELi96ENS_12float_e4m3_tEfNS_4arch4Sm90ELb1ELb0ELb1ELb0ELb0ELb0ELb0ELb1ELb1ELb0ELb0ELb0EEENS1_21CollectiveEpilogueFwdINS6_IJSA_SC_SB_EEES9_NS_10bfloat16_tESG_Li384ELb0ELb0ELb0ELb1EEENS1_30DynamicPersistentTileSchedulerILi384ELi128ELb0ELb0ELb1EEEEEEEEEvNT_6ParamsE,"",@"SHT_CUDA_INFO"
	.sectionflags	@""
	.align	4


	//----- nvinfo : EIATTR_CUDA_API_VERSION
	.align		4
        /*0000*/ 	.byte	0x04, 0x37
        /*0002*/ 	.short	(.L_249 - .L_248)
.L_248:
        /*0004*/ 	.word	0x00000082


	//----- nvinfo : EIATTR_KPARAM_INFO
	.align		4
.L_249:
        /*0008*/ 	.byte	0x04, 0x17
        /*000a*/ 	.short	(.L_251 - .L_250)
.L_250:
        /*000c*/ 	.word	0x00000000
        /*0010*/ 	.short	0x0000
        /*0012*/ 	.short	0x0070
        /*0014*/ 	.byte	0x00, 0xf0, 0x01, 0x2e


	//----- nvinfo : EIATTR_SPARSE_MMA_MASK
	.align		4
.L_251:
        /*0018*/ 	.byte	0x03, 0x50
        /*001a*/ 	.short	0x0000


	//----- nvinfo : EIATTR_MAXREG_COUNT
	.align		4
        /*001c*/ 	.byte	0x03, 0x1b
        /*001e*/ 	.short	0x0080


	//----- nvinfo : EIATTR_NUM_BARRIERS
	.align		4
        /*0020*/ 	.byte	0x02, 0x4c
        /*0022*/ 	.byte	0x09
	.zero		1


	//----- nvinfo : EIATTR_EXTERNS
	.align		4
        /*0024*/ 	.byte	0x04, 0x0f
        /*0026*/ 	.short	(.L_253 - .L_252)


	//   ....[0]....
	.align		4
.L_252:
        /*0028*/ 	.word	index@(__assertfail)


	//----- nvinfo : EIATTR_ANNOTATIONS
	.align		4
.L_253:
        /*002c*/ 	.byte	0x04, 0x55
        /*002e*/ 	.short	(.L_255 - .L_254)


	//   ....[0]....
.L_254:
        /*0030*/ 	.word	0x00000001
        /*0034*/ 	.byte	0x90, 0xb2, 0x00, 0x00, 0x01, 0x00, 0x00, 0x00, 0x10, 0xe0, 0x00, 0x00


	//----- nvinfo : EIATTR_MERCURY_ISA_VERSION
	.align		4
.L_255:
        /*0040*/ 	.byte	0x03, 0x5f
        /*0042*/ 	.short	0x0101


	//----- nvinfo : EIATTR_INT_WARP_WIDE_INSTR_OFFSETS
	.align		4
        /*0044*/ 	.byte	0x04, 0x31
        /*0046*/ 	.short	(.L_257 - .L_256)


	//   ....[0]....
.L_256:
        /*0048*/ 	.word	0x00000180


	//   ....[1]....
        /*004c*/ 	.word	0x000001b0


	//   ....[2]....
        /*0050*/ 	.word	0x00000240


	//   ....[3]....
        /*0054*/ 	.word	0x0000b950


	//   ....[4]....
        /*0058*/ 	.word	0x0000b9e0


	//   ....[5]....
        /*005c*/ 	.word	0x0000c0c0


	//   ....[6]....
        /*0060*/ 	.word	0x0000da90


	//   ....[7]....
        /*0064*/ 	.word	0x0000db20


	//----- nvinfo : EIATTR_COOP_GROUP_MASK_REGIDS
	.align		4
.L_257:
        /*0068*/ 	.byte	0x04, 0x29
        /*006a*/ 	.short	(.L_259 - .L_258)


	//   ....[0]....
.L_258:
        /*006c*/ 	.word	0xffffffff


	//   ....[1]....
        /*0070*/ 	.word	0xffffffff


	//   ....[2]....
        /*0074*/ 	.word	0xffffffff


	//   ....[3]....
        /*0078*/ 	.word	0xffffffff


	//   ....[4]....
        /*007c*/ 	.word	0xffffffff


	//   ....[5]....
        /*0080*/ 	.word	0xffffffff


	//   ....[6]....
        /*0084*/ 	.word	0xffffffff


	//   ....[7]....
        /*0088*/ 	.word	0xffffffff


	//   ....[8]....
        /*008c*/ 	.word	0xffffffff


	//   ....[9]....
        /*0090*/ 	.word	0xffffffff


	//   ....[10]....
        /*0094*/ 	.word	0xffffffff


	//   ....[11]....
        /*0098*/ 	.word	0xffffffff


	//   ....[12]....
        /*009c*/ 	.word	0xffffffff


	//   ....[13]....
        /*00a0*/ 	.word	0xffffffff


	//   ....[14]....
        /*00a4*/ 	.word	0xffffffff


	//   ....[15]....
        /*00a8*/ 	.word	0xffffffff


	//   ....[16]....
        /*00ac*/ 	.word	0xffffffff


	//   ....[17]....
        /*00b0*/ 	.word	0xffffffff


	//   ....[18]....
        /*00b4*/ 	.word	0xffffffff


	//   ....[19]....
        /*00b8*/ 	.word	0xffffffff


	//   ....[20]....
        /*00bc*/ 	.word	0xffffffff


	//   ....[21]....
        /*00c0*/ 	.word	0xffffffff


	//   ....[22]....
        /*00c4*/ 	.word	0xffffffff


	//   ....[23]....
        /*00c8*/ 	.word	0xffffffff


	//   ....[24]....
        /*00cc*/ 	.word	0xffffffff


	//   ....[25]....
        /*00d0*/ 	.word	0xffffffff


	//   ....[26]....
        /*00d4*/ 	.word	0xffffffff


	//   ....[27]....
        /*00d8*/ 	.word	0xffffffff


	//   ....[28]....
        /*00dc*/ 	.word	0xffffffff


	//   ....[29]....
        /*00e0*/ 	.word	0xffffffff


	//   ....[30]....
        /*00e4*/ 	.word	0xffffffff


	//   ....[31]....
        /*00e8*/ 	.word	0xffffffff


	//   ....[32]....
        /*00ec*/ 	.word	0xffffffff


	//   ....[33]....
        /*00f0*/ 	.word	0xffffffff


	//   ....[34]....
        /*00f4*/ 	.word	0xffffffff


	//   ....[35]....
        /*00f8*/ 	.word	0xffffffff


	//   ....[36]....
        /*00fc*/ 	.word	0xffffffff


	//   ....[37]....
        /*0100*/ 	.word	0xffffffff


	//   ....[38]....
        /*0104*/ 	.word	0xffffffff


	//   ....[39]....
        /*0108*/ 	.word	0xffffffff


	//   ....[40]....
        /*010c*/ 	.word	0xffffffff


	//   ....[41]....
        /*0110*/ 	.word	0xffffffff


	//   ....[42]....
        /*0114*/ 	.word	0xffffffff


	//   ....[43]....
        /*0118*/ 	.word	0xffffffff


	//   ....[44]....
        /*011c*/ 	.word	0xffffffff


	//   ....[45]....
        /*0120*/ 	.word	0xffffffff


	//   ....[46]....
        /*0124*/ 	.word	0xffffffff


	//   ....[47]....
        /*0128*/ 	.word	0xffffffff


	//   ....[48]....
        /*012c*/ 	.word	0xffffffff


	//   ....[49]....
        /*0130*/ 	.word	0xffffffff


	//   ....[50]....
        /*0134*/ 	.word	0xffffffff


	//   ....[51]....
        /*0138*/ 	.word	0xffffffff


	//   ....[52]....
        /*013c*/ 	.word	0xffffffff


	//   ....[53]....
        /*0140*/ 	.word	0x0500000f


	//   ....[54]....
        /*0144*/ 	.word	0x0500000f


	//----- nvinfo : EIATTR_COOP_GROUP_INSTR_OFFSETS
	.align		4
.L_259:
        /*0148*/ 	.byte	0x04, 0x28
        /*014a*/ 	.short	(.L_261 - .L_260)


	//   ....[0]....
.L_260:
        /*014c*/ 	.word	0x00000060


	//   ....[1]....
        /*0150*/ 	.word	0x00000190


	//   ....[2]....
        /*0154*/ 	.word	0x00000250


	//   ....[3]....
        /*0158*/ 	.word	0x000003c0


	//   ....[4]....
        /*015c*/ 	.word	0x00000520


	//   ....[5]....
        /*0160*/ 	.word	0x00000640


	//   ....[6]....
        /*0164*/ 	.word	0x000007a0


	//   ....[7]....
        /*0168*/ 	.word	0x000013f0


	//   ....[8]....
        /*016c*/ 	.word	0x00002a60


	//   ....[9]....
        /*0170*/ 	.word	0x00002af0


	//   ....[10]....
        /*0174*/ 	.word	0x00003460


	//   ....[11]....
        /*0178*/ 	.word	0x00003500


	//   ....[12]....
        /*017c*/ 	.word	0x00005570


	//   ....[13]....
        /*0180*/ 	.word	0x00005610


	//   ....[14]....
        /*0184*/ 	.word	0x00006040


	//   ....[15]....
        /*0188*/ 	.word	0x000060e0


	//   ....[16]....
        /*018c*/ 	.word	0x00008140


	//   ....[17]....
        /*0190*/ 	.word	0x00008160


	//   ....[18]....
        /*0194*/ 	.word	0x00008180


	//   ....[19]....
        /*0198*/ 	.word	0x000081a0


	//   ....[20]....
        /*019c*/ 	.word	0x00009750


	//   ....[21]....
        /*01a0*/ 	.word	0x00009770


	//   ....[22]....
        /*01a4*/ 	.word	0x000097f0


	//   ....[23]....
        /*01a8*/ 	.word	0x00009800


	//   ....[24]....
        /*01ac*/ 	.word	0x0000a560


	//   ....[25]....
        /*01b0*/ 	.word	0x0000a570


	//   ....[26]....
        /*01b4*/ 	.word	0x0000a580


	//   ....[27]....
        /*01b8*/ 	.word	0x0000a5a0


	//   ....[28]....
        /*01bc*/ 	.word	0x0000a5b0


	//   ....[29]....
        /*01c0*/ 	.word	0x0000a5c0


	//   ....[30]....
        /*01c4*/ 	.word	0x0000a5d0


	//   ....[31]....
        /*01c8*/ 	.word	0x0000a5e0


	//   ....[32]....
        /*01cc*/ 	.word	0x0000a5f0


	//   ....[33]....
        /*01d0*/ 	.word	0x0000a600


	//   ....[34]....
        /*01d4*/ 	.word	0x0000a630


	//   ....[35]....
        /*01d8*/ 	.word	0x0000a640


	//   ....[36]....
        /*01dc*/ 	.word	0x0000a650


	//   ....[37]....
        /*01e0*/ 	.word	0x0000a660


	//   ....[38]....
        /*01e4*/ 	.word	0x0000a6a0


	//   ....[39]....
        /*01e8*/ 	.word	0x0000a6d0


	//   ....[40]....
        /*01ec*/ 	.word	0x0000a700


	//   ....[41]....
        /*01f0*/ 	.word	0x0000a710


	//   ....[42]....
        /*01f4*/ 	.word	0x0000a730


	//   ....[43]....
        /*01f8*/ 	.word	0x0000a740


	//   ....[44]....
        /*01fc*/ 	.word	0x0000a770


	//   ....[45]....
        /*0200*/ 	.word	0x0000a780


	//   ....[46]....
        /*0204*/ 	.word	0x0000a790


	//   ....[47]....
        /*0208*/ 	.word	0x0000a7c0


	//   ....[48]....
        /*020c*/ 	.word	0x0000a8f0


	//   ....[49]....
        /*0210*/ 	.word	0x0000b240


	//   ....[50]....
        /*0214*/ 	.word	0x0000c1c0


	//   ....[51]....
        /*0218*/ 	.word	0x0000e120


	//   ....[52]....
        /*021c*/ 	.word	0x0000e2a0


	//   ....[53]....
        /*0220*/ 	.word	0x0000e860


	//   ....[54]....
        /*0224*/ 	.word	0x0000ecd0


	//----- nvinfo : EIATTR_REG_RECONFIG
	.align		4
.L_261:
        /*0228*/ 	.byte	0x01, 0x54
	.zero		2


	//----- nvinfo : EIATTR_SYSCALL_OFFSETS
	.align		4
        /*022c*/ 	.byte	0x04, 0x46
        /*022e*/ 	.short	(.L_263 - .L_262)


	//   ....[0]....
.L_262:
        /*0230*/ 	.word	0x000015a0


	//   ....[1]....
        /*0234*/ 	.word	0x0000bb70


	//   ....[2]....
        /*0238*/ 	.word	0x0000bcb0


	//   ....[3]....
        /*023c*/ 	.word	0x0000bdf0


	//   ....[4]....
        /*0240*/ 	.word	0x0000bf10


	//----- nvinfo : EIATTR_MBARRIER_INSTR_OFFSETS
	.align		4
.L_263:
        /*0244*/ 	.byte	0x04, 0x39
        /*0246*/ 	.short	(.L_265 - .L_264)


	//   ....[0]....
.L_264:
        /*0248*/ 	.word	0x00000270
        /*024c*/ 	.word	0x000000ff
        /*0250*/ 	.word	0x00019c00
        /*0254*/ 	.short	0x0100
        /*0256*/ 	.byte	0x06
	.zero		1


	//   ....[1]....
        /*0258*/ 	.word	0x00000280
        /*025c*/ 	.word	0x000000ff
        /*0260*/ 	.word	0x00019c20
        /*0264*/ 	.short	0x0100
        /*0266*/ 	.byte	0x06
	.zero		1


	//   ....[2]....
        /*0268*/ 	.word	0x00000370
        /*026c*/ 	.word	0x000000ff
        /*0270*/ 	.word	0x00019c30
        /*0274*/ 	.short	0x0100
        /*0276*/ 	.byte	0x08
	.zero		1


	//   ....[3]....
        /*0278*/ 	.word	0x00000380
        /*027c*/ 	.word	0x000000ff
        /*0280*/ 	.word	0x00019c40
        /*0284*/ 	.short	0x0100
        /*0286*/ 	.byte	0x08
	.zero		1


	//   ....[4]....
        /*0288*/ 	.word	0x00000390
        /*028c*/ 	.word	0x000000ff
        /*0290*/ 	.word	0x00019c38
        /*0294*/ 	.short	0x0100
        /*0296*/ 	.byte	0x08
	.zero		1


	//   ....[5]....
        /*0298*/ 	.word	0x000003a0
        /*029c*/ 	.word	0x000000ff
        /*02a0*/ 	.word	0x00019c48
        /*02a4*/ 	.short	0x0100
        /*02a6*/ 	.byte	0x08
	.zero		1


	//   ....[6]....
        /*02a8*/ 	.word	0x000004d0
        /*02ac*/ 	.word	0x000000ff
        /*02b0*/ 	.word	0x00019c50
        /*02b4*/ 	.short	0x0100
        /*02b6*/ 	.byte	0x08
	.zero		1


	//   ....[7]....
        /*02b8*/ 	.word	0x000004e0
        /*02bc*/ 	.word	0x000000ff
        /*02c0*/ 	.word	0x00019c60
        /*02c4*/ 	.short	0x0100
        /*02c6*/ 	.byte	0x08
	.zero		1


	//   ....[8]....
        /*02c8*/ 	.word	0x000004f0
        /*02cc*/ 	.word	0x000000ff
        /*02d0*/ 	.word	0x00019c58
        /*02d4*/ 	.short	0x0100
        /*02d6*/ 	.byte	0x08
	.zero		1


	//   ....[9]....
        /*02d8*/ 	.word	0x00000500
        /*02dc*/ 	.word	0x000000ff
        /*02e0*/ 	.word	0x00019c68
        /*02e4*/ 	.short	0x0100
        /*02e6*/ 	.byte	0x08
	.zero		1


	//   ....[10]....
        /*02e8*/ 	.word	0x000005f0
        /*02ec*/ 	.word	0x000000ff
        /*02f0*/ 	.word	0x00019c70
        /*02f4*/ 	.short	0x0100
        /*02f6*/ 	.byte	0x06
	.zero		1


	//   ....[11]....
        /*02f8*/ 	.word	0x00000600
        /*02fc*/ 	.word	0x000000ff
        /*0300*/ 	.word	0x00019c80
        /*0304*/ 	.short	0x0100
        /*0306*/ 	.byte	0x06
	.zero		1


	//   ....[12]....
        /*0308*/ 	.word	0x00000610
        /*030c*/ 	.word	0x000000ff
        /*0310*/ 	.word	0x00019c78
        /*0314*/ 	.short	0x0100
        /*0316*/ 	.byte	0x06
	.zero		1


	//   ....[13]....
        /*0318*/ 	.word	0x00000620
        /*031c*/ 	.word	0x000000ff
        /*0320*/ 	.word	0x00019c88
        /*0324*/ 	.short	0x0100
        /*0326*/ 	.byte	0x06
	.zero		1


	//   ....[14]....
        /*0328*/ 	.word	0x00000750
        /*032c*/ 	.word	0x000000ff
        /*0330*/ 	.word	0x00019c90
        /*0334*/ 	.short	0x0100
        /*0336*/ 	.byte	0x08
	.zero		1


	//   ....[15]....
        /*0338*/ 	.word	0x00000760
        /*033c*/ 	.word	0x000000ff
        /*0340*/ 	.word	0x00019ca0
        /*0344*/ 	.short	0x0100
        /*0346*/ 	.byte	0x08
	.zero		1


	//   ....[16]....
        /*0348*/ 	.word	0x00000770
        /*034c*/ 	.word	0x000000ff
        /*0350*/ 	.word	0x00019c98
        /*0354*/ 	.short	0x0100
        /*0356*/ 	.byte	0x08
	.zero		1


	//   ....[17]....
        /*0358*/ 	.word	0x00000780
        /*035c*/ 	.word	0x000000ff
        /*0360*/ 	.word	0x00019ca8
        /*0364*/ 	.short	0x0100
        /*0366*/ 	.byte	0x08
	.zero		1


	//   ....[18]....
        /*0368*/ 	.word	0x000008b0
        /*036c*/ 	.word	0x000000ff
        /*0370*/ 	.word	0x00019cb0
        /*0374*/ 	.short	0x0100
        /*0376*/ 	.byte	0x08
	.zero		1


	//   ....[19]....
        /*0378*/ 	.word	0x000008c0
        /*037c*/ 	.word	0x000000ff
        /*0380*/ 	.word	0x00019cc0
        /*0384*/ 	.short	0x0100
        /*0386*/ 	.byte	0x08
	.zero		1


	//   ....[20]....
        /*0388*/ 	.word	0x000008d0
        /*038c*/ 	.word	0x000000ff
        /*0390*/ 	.word	0x00019cb8
        /*0394*/ 	.short	0x0100
        /*0396*/ 	.byte	0x08
	.zero		1


	//   ....[21]....
        /*0398*/ 	.word	0x000008e0
        /*039c*/ 	.word	0x000000ff
        /*03a0*/ 	.word	0x00019cc8
        /*03a4*/ 	.short	0x0100
        /*03a6*/ 	.byte	0x08
	.zero		1


	//   ....[22]....
        /*03a8*/ 	.word	0x00001880
        /*03ac*/ 	.word	0x000000ff
        /*03b0*/ 	.word	0x00019c00
        /*03b4*/ 	.short	0x010a
        /*03b6*/ 	.byte	0x27
	.zero		1


	//   ....[23]....
        /*03b8*/ 	.word	0x00001910
        /*03bc*/ 	.word	0x00000003
        /*03c0*/ 	.word	0x00019c30
        /*03c4*/ 	.short	0x010a
        /*03c6*/ 	.byte	0x3f
	.zero		1


	//   ....[24]....
        /*03c8*/ 	.word	0x00001980
        /*03cc*/ 	.word	0x00000003
        /*03d0*/ 	.word	0x00019c30
        /*03d4*/ 	.short	0x010a
        /*03d6*/ 	.byte	0x3f
	.zero		1


	//   ....[25]....
        /*03d8*/ 	.word	0x000022d0
        /*03dc*/ 	.word	0x00000003
        /*03e0*/ 	.word	0x00000000
        /*03e4*/ 	.short	0x0101
        /*03e6*/ 	.byte	0x3f
	.zero		1


	//   ....[26]....
        /*03e8*/ 	.word	0x00004500
        /*03ec*/ 	.word	0x000000ff
        /*03f0*/ 	.word	0x00019c30
        /*03f4*/ 	.short	0x010a
        /*03f6*/ 	.byte	0x16
	.zero		1


	//   ....[27]....
        /*03f8*/ 	.word	0x00004540
        /*03fc*/ 	.word	0x000000ff
        /*0400*/ 	.word	0x00019c30
        /*0404*/ 	.short	0x010a
        /*0406*/ 	.byte	0x16
	.zero		1


	//   ....[28]....
        /*0408*/ 	.word	0x00004690
        /*040c*/ 	.word	0x000000ff
        /*0410*/ 	.word	0x00019c50
        /*0414*/ 	.short	0x010a
        /*0416*/ 	.byte	0x07
	.zero		1


	//   ....[29]....
        /*0418*/ 	.word	0x000046d0
        /*041c*/ 	.word	0x000000ff
        /*0420*/ 	.word	0x00019c50
        /*0424*/ 	.short	0x010a
        /*0426*/ 	.byte	0x07
	.zero		1


	//   ....[30]....
        /*0428*/ 	.word	0x00006980
        /*042c*/ 	.word	0x00000003
        /*0430*/ 	.word	0x00000000
        /*0434*/ 	.short	0x0101
        /*0436*/ 	.byte	0x3f
	.zero		1


	//   ....[31]....
        /*0438*/ 	.word	0x00006c00
        /*043c*/ 	.word	0x000000ff
        /*0440*/ 	.word	0x00000000
        /*0444*/ 	.short	0x0101
        /*0446*/ 	.byte	0x06
	.zero		1


	//   ....[32]....
        /*0448*/ 	.word	0x000071b0
        /*044c*/ 	.word	0x000000ff
        /*0450*/ 	.word	0x00019c30
        /*0454*/ 	.short	0x010a
        /*0456*/ 	.byte	0x06
	.zero		1


	//   ....[33]....
        /*0458*/ 	.word	0x000071f0
        /*045c*/ 	.word	0x000000ff
        /*0460*/ 	.word	0x00019c30
        /*0464*/ 	.short	0x010a
        /*0466*/ 	.byte	0x06
	.zero		1


	//   ....[34]....
        /*0468*/ 	.word	0x00007340
        /*046c*/ 	.word	0x000000ff
        /*0470*/ 	.word	0x00019c50
        /*0474*/ 	.short	0x010a
        /*0476*/ 	.byte	0x07
	.zero		1


	//   ....[35]....
        /*0478*/ 	.word	0x00007380
        /*047c*/ 	.word	0x000000ff
        /*0480*/ 	.word	0x00019c50
        /*0484*/ 	.short	0x010a
        /*0486*/ 	.byte	0x07
	.zero		1


	//   ....[36]....
        /*0488*/ 	.word	0x00008c80
        /*048c*/ 	.word	0x00000003
        /*0490*/ 	.word	0x00000000
        /*0494*/ 	.short	0x0101
        /*0496*/ 	.byte	0x3f
	.zero		1


	//   ....[37]....
        /*0498*/ 	.word	0x00008fa0
        /*049c*/ 	.word	0x000000ff
        /*04a0*/ 	.word	0x00000000
        /*04a4*/ 	.short	0x0101
        /*04a6*/ 	.byte	0x06
	.zero		1


	//   ....[38]....
        /*04a8*/ 	.word	0x000094b0
        /*04ac*/ 	.word	0x000000ff
        /*04b0*/ 	.word	0x00019c50
        /*04b4*/ 	.short	0x010a
        /*04b6*/ 	.byte	0x05
	.zero		1


	//   ....[39]....
        /*04b8*/ 	.word	0x00009540
        /*04bc*/ 	.word	0x000000ff
        /*04c0*/ 	.word	0x00019c50
        /*04c4*/ 	.short	0x010a
        /*04c6*/ 	.byte	0x05
	.zero		1


	//   ....[40]....
        /*04c8*/ 	.word	0x00009ac0
        /*04cc*/ 	.word	0x000000ff
        /*04d0*/ 	.word	0x00000000
        /*04d4*/ 	.short	0x0101
        /*04d6*/ 	.byte	0x04
	.zero		1


	//   ....[41]....
        /*04d8*/ 	.word	0x0000ab60
        /*04dc*/ 	.word	0x000000ff
        /*04e0*/ 	.word	0x00000000
        /*04e4*/ 	.short	0x0101
        /*04e6*/ 	.byte	0x05
	.zero		1


	//   ....[42]....
        /*04e8*/ 	.word	0x0000c3d0
        /*04ec*/ 	.word	0x00000005
        /*04f0*/ 	.word	0x00019c80
        /*04f4*/ 	.short	0x010a
        /*04f6*/ 	.byte	0x3f
	.zero		1


	//   ....[43]....
        /*04f8*/ 	.word	0x0000c610
        /*04fc*/ 	.word	0x00000005
        /*0500*/ 	.word	0x00019c40
        /*0504*/ 	.short	0x010a
        /*0506*/ 	.byte	0x3f
	.zero		1


	//   ....[44]....
        /*0508*/ 	.word	0x0000ca80
        /*050c*/ 	.word	0x000000ff
        /*0510*/ 	.word	0x00019c20
        /*0514*/ 	.short	0x010a
        /*0516*/ 	.byte	0x28
	.zero		1


	//   ....[45]....
        /*0518*/ 	.word	0x0000cd50
        /*051c*/ 	.word	0x0000000a
        /*0520*/ 	.word	0x00019c80
        /*0524*/ 	.short	0x010a
        /*0526*/ 	.byte	0x3f
	.zero		1


	//   ....[46]....
        /*0528*/ 	.word	0x0000d180
        /*052c*/ 	.word	0x0000000a
        /*0530*/ 	.word	0x00019c40
        /*0534*/ 	.short	0x010a
        /*0536*/ 	.byte	0x3f
	.zero		1


	//   ....[47]....
        /*0538*/ 	.word	0x0000d610
        /*053c*/ 	.word	0x0000000c
        /*0540*/ 	.word	0x00019c70
        /*0544*/ 	.short	0x010a
        /*0546*/ 	.byte	0x3f
	.zero		1


	//   ....[48]....
        /*0548*/ 	.word	0x0000d680
        /*054c*/ 	.word	0x0000000c
        /*0550*/ 	.word	0x00019c60
        /*0554*/ 	.short	0x010a
        /*0556*/ 	.byte	0x3f
	.zero		1


	//   ....[49]....
        /*0558*/ 	.word	0x0000d9b0
        /*055c*/ 	.word	0x0000000c
        /*0560*/ 	.word	0x00019c50
        /*0564*/ 	.short	0x0101
        /*0566*/ 	.byte	0x3f
	.zero		1


	//   ....[50]....
        /*0568*/ 	.word	0x0000da20
        /*056c*/ 	.word	0x00000003
        /*0570*/ 	.word	0x00000000
        /*0574*/ 	.short	0x0101
        /*0576*/ 	.byte	0x3f
	.zero		1


	//   ....[51]....
        /*0578*/ 	.word	0x0000dbc0
        /*057c*/ 	.word	0x00000002
        /*0580*/ 	.word	0x00019c70
        /*0584*/ 	.short	0x010a
        /*0586*/ 	.byte	0x3f
	.zero		1


	//   ....[52]....
        /*0588*/ 	.word	0x0000dc30
        /*058c*/ 	.word	0x00000002
        /*0590*/ 	.word	0x00019c60
        /*0594*/ 	.short	0x010a
        /*0596*/ 	.byte	0x3f
	.zero		1


	//   ....[53]....
        /*0598*/ 	.word	0x0000df60
        /*059c*/ 	.word	0x00000002
        /*05a0*/ 	.word	0x00019c50
        /*05a4*/ 	.short	0x0101
        /*05a6*/ 	.byte	0x3f
	.zero		1


	//   ....[54]....
        /*05a8*/ 	.word	0x0000dff0
        /*05ac*/ 	.word	0x00000000
        /*05b0*/ 	.word	0x00000000
        /*05b4*/ 	.short	0x0101
        /*05b6*/ 	.byte	0x3f
	.zero		1


	//   ....[55]....
        /*05b8*/ 	.word	0x0000e220
        /*05bc*/ 	.word	0x00000006
        /*05c0*/ 	.word	0x00019c20
        /*05c4*/ 	.short	0x010a
        /*05c6*/ 	.byte	0x3f
	.zero		1


	//   ....[56]....
        /*05c8*/ 	.word	0x0000e3b0
        /*05cc*/ 	.word	0x00000005
        /*05d0*/ 	.word	0x00000000
        /*05d4*/ 	.short	0x010a
        /*05d6*/ 	.byte	0x3f
	.zero		1


	//   ....[57]....
        /*05d8*/ 	.word	0x0000e420
        /*05dc*/ 	.word	0x00000009
        /*05e0*/ 	.word	0x00000000
        /*05e4*/ 	.short	0x010a
        /*05e6*/ 	.byte	0x3f
	.zero		1


	//   ....[58]....
        /*05e8*/ 	.word	0x0000e470
        /*05ec*/ 	.word	0x00000011
        /*05f0*/ 	.word	0x00019c60
        /*05f4*/ 	.short	0x010a
        /*05f6*/ 	.byte	0x3f
	.zero		1


	//   ....[59]....
        /*05f8*/ 	.word	0x0000e4c0
        /*05fc*/ 	.word	0x00000007
        /*0600*/ 	.word	0x00019c60
        /*0604*/ 	.short	0x010a
        /*0606*/ 	.byte	0x3f
	.zero		1


	//   ....[60]....
        /*0608*/ 	.word	0x0000e500
        /*060c*/ 	.word	0x00000011
        /*0610*/ 	.word	0x00019c80
        /*0614*/ 	.short	0x010a
        /*0616*/ 	.byte	0x3f
	.zero		1


	//   ....[61]....
        /*0618*/ 	.word	0x0000e520
        /*061c*/ 	.word	0x00000007
        /*0620*/ 	.word	0x00019c80
        /*0624*/ 	.short	0x010a
        /*0626*/ 	.byte	0x3f
	.zero		1


	//   ....[62]....
        /*0628*/ 	.word	0x0000e590
        /*062c*/ 	.word	0x00000003
        /*0630*/ 	.word	0x00019c00
        /*0634*/ 	.short	0x010a
        /*0636*/ 	.byte	0x3f
	.zero		1


	//   ....[63]....
        /*0638*/ 	.word	0x0000e5e0
        /*063c*/ 	.word	0x00000003
        /*0640*/ 	.word	0x00019c30
        /*0644*/ 	.short	0x010a
        /*0646*/ 	.byte	0x3f
	.zero		1


	//   ....[64]....
        /*0648*/ 	.word	0x0000e640
        /*064c*/ 	.word	0x0000000b
        /*0650*/ 	.word	0x00019c30
        /*0654*/ 	.short	0x010a
        /*0656*/ 	.byte	0x3f
	.zero		1


	//   ....[65]....
        /*0658*/ 	.word	0x0000e6a0
        /*065c*/ 	.word	0x0000000a
        /*0660*/ 	.word	0x00019c50
        /*0664*/ 	.short	0x010a
        /*0666*/ 	.byte	0x3f
	.zero		1


	//   ....[66]....
        /*0668*/ 	.word	0x0000e700
        /*066c*/ 	.word	0x0000000a
        /*0670*/ 	.word	0x00019c30
        /*0674*/ 	.short	0x010a
        /*0676*/ 	.byte	0x3f
	.zero		1


	//   ....[67]....
        /*0678*/ 	.word	0x0000e760
        /*067c*/ 	.word	0x0000000a
        /*0680*/ 	.word	0x00019c50
        /*0684*/ 	.short	0x010a
        /*0686*/ 	.byte	0x3f
	.zero		1


	//   ....[68]....
        /*0688*/ 	.word	0x0000e7c0
        /*068c*/ 	.word	0x00000005
        /*0690*/ 	.word	0x00019c50
        /*0694*/ 	.short	0x010a
        /*0696*/ 	.byte	0x3f
	.zero		1


	//   ....[69]....
        /*0698*/ 	.word	0x0000e910
        /*069c*/ 	.word	0x00000005
        /*06a0*/ 	.word	0x00019c80
        /*06a4*/ 	.short	0x010a
        /*06a6*/ 	.byte	0x3f
	.zero		1


	//   ....[70]....
        /*06a8*/ 	.word	0x0000e960
        /*06ac*/ 	.word	0x00000005
        /*06b0*/ 	.word	0x00019c40
        /*06b4*/ 	.short	0x010a
        /*06b6*/ 	.byte	0x3f
	.zero		1


	//   ....[71]....
        /*06b8*/ 	.word	0x0000e9c0
        /*06bc*/ 	.word	0x00000003
        /*06c0*/ 	.word	0x00019c20
        /*06c4*/ 	.short	0x010a
        /*06c6*/ 	.byte	0x3f
	.zero		1


	//   ....[72]....
        /*06c8*/ 	.word	0x0000ea10
        /*06cc*/ 	.word	0x0000000a
        /*06d0*/ 	.word	0x00019c80
        /*06d4*/ 	.short	0x010a
        /*06d6*/ 	.byte	0x3f
	.zero		1


	//   ....[73]....
        /*06d8*/ 	.word	0x0000ea60
        /*06dc*/ 	.word	0x0000000a
        /*06e0*/ 	.word	0x00019c40
        /*06e4*/ 	.short	0x010a
        /*06e6*/ 	.byte	0x3f
	.zero		1


	//   ....[74]....
        /*06e8*/ 	.word	0x0000eab0
        /*06ec*/ 	.word	0x0000000c
        /*06f0*/ 	.word	0x00019c70
        /*06f4*/ 	.short	0x010a
        /*06f6*/ 	.byte	0x3f
	.zero		1


	//   ....[75]....
        /*06f8*/ 	.word	0x0000eb00
        /*06fc*/ 	.word	0x0000000c
        /*0700*/ 	.word	0x00019c60
        /*0704*/ 	.short	0x010a
        /*0706*/ 	.byte	0x3f
	.zero		1


	//   ....[76]....
        /*0708*/ 	.word	0x0000eb50
        /*070c*/ 	.word	0x00000002
        /*0710*/ 	.word	0x00019c70
        /*0714*/ 	.short	0x010a
        /*0716*/ 	.byte	0x3f
	.zero		1


	//   ....[77]....
        /*0718*/ 	.word	0x0000eba0
        /*071c*/ 	.word	0x00000002
        /*0720*/ 	.word	0x00019c60
        /*0724*/ 	.short	0x010a
        /*0726*/ 	.byte	0x3f
	.zero		1


	//   ....[78]....
        /*0728*/ 	.word	0x0000ebf0
        /*072c*/ 	.word	0x00000006
        /*0730*/ 	.word	0x00019c20
        /*0734*/ 	.short	0x010a
        /*0736*/ 	.byte	0x3f
	.zero		1


	//   ....[79]....
        /*0738*/ 	.word	0x0000ed90
        /*073c*/ 	.word	0x00000005
        /*0740*/ 	.word	0x00000000
        /*0744*/ 	.short	0x010a
        /*0746*/ 	.byte	0x3f
	.zero		1


	//   ....[80]....
        /*0748*/ 	.word	0x0000ede0
        /*074c*/ 	.word	0x00000009
        /*0750*/ 	.word	0x00000000
        /*0754*/ 	.short	0x010a
        /*0756*/ 	.byte	0x3f
	.zero		1


	//   ....[81]....
        /*0758*/ 	.word	0x0000ee30
        /*075c*/ 	.word	0x00000011
        /*0760*/ 	.word	0x00019c60
        /*0764*/ 	.short	0x010a
        /*0766*/ 	.byte	0x3f
	.zero		1


	//   ....[82]....
        /*0768*/ 	.word	0x0000ee80
        /*076c*/ 	.word	0x00000007
        /*0770*/ 	.word	0x00019c60
        /*0774*/ 	.short	0x010a
        /*0776*/ 	.byte	0x3f
	.zero		1


	//   ....[83]....
        /*0778*/ 	.word	0x0000eed0
        /*077c*/ 	.word	0x00000011
        /*0780*/ 	.word	0x00019c80
        /*0784*/ 	.short	0x010a
        /*0786*/ 	.byte	0x3f
	.zero		1


	//----- nvinfo : EIATTR_NUM_MBARRIERS
	.align		4
.L_265:
        /*0788*/ 	.byte	0x03, 0x38
        /*078a*/ 	.short	0x0016


	//----- nvinfo : EIATTR_EXIT_INSTR_OFFSETS
	.align		4
        /*078c*/ 	.byte	0x04, 0x1c
        /*078e*/ 	.short	(.L_267 - .L_266)


	//   ....[0]....
.L_266:
        /*0790*/ 	.word	0x00000a00


	//   ....[1]....
        /*0794*/ 	.word	0x0000b1d0


	//   ....[2]....
        /*0798*/ 	.word	0x0000e570


	//----- nvinfo : EIATTR_MAX_THREADS
	.align		4
.L_267:
        /*079c*/ 	.byte	0x04, 0x05
        /*079e*/ 	.short	(.L_269 - .L_268)
.L_268:
        /*07a0*/ 	.word	0x00000200
        /*07a4*/ 	.word	0x00000001
        /*07a8*/ 	.word	0x00000001


	//----- nvinfo : EIATTR_CRS_STACK_SIZE
	.align		4
.L_269:
        /*07ac*/ 	.byte	0x04, 0x1e
        /*07ae*/ 	.short	(.L_271 - .L_270)
.L_270:
        /*07b0*/ 	.word	0x00000000


	//----- nvinfo : EIATTR_CBANK_PARAM_SIZE
	.align		4
.L_271:
        /*07b4*/ 	.byte	0x03, 0x19
        /*07b6*/ 	.short	0x0bf0


	//----- nvinfo : EIATTR_PARAM_CBANK
	.align		4
        /*07b8*/ 	.byte	0x04, 0x0a
        /*07ba*/ 	.short	(.L_273 - .L_272)
	.align		4
.L_272:
        /*07bc*/ 	.word	index@(.nv.constant0._ZN7cutlass13device_kernelIN5flash11enable_sm90INS1_16FlashAttnFwdSm90INS1_25CollectiveMainloopFwdSm90ILi2EN4cute5tupleIJNS5_1CILi1EEES8_S8_EEENS6_IJNS7_ILi192EEENS7_ILi128EEENS7_ILi96EEEEEELi96ENS_12float_e4m3_tEfNS_4arch4Sm90ELb1ELb0ELb1ELb0ELb0ELb0ELb0ELb1ELb1ELb0ELb0ELb0EEENS1_21CollectiveEpilogueFwdINS6_IJSA_SC_SB_EEES9_NS_10bfloat16_tESG_Li384ELb0ELb0ELb0ELb1EEENS1_30DynamicPersistentTileSchedulerILi384ELi128ELb0ELb0ELb1EEEEEEEEEvNT_6ParamsE)
        /*07c0*/ 	.short	0x0210
        /*07c2*/ 	.short	0x0bf0


	//----- nvinfo : EIATTR_SW_WAR
	.align		4
.L_273:
        /*07c4*/ 	.byte	0x04, 0x36
        /*07c6*/ 	.short	(.L_275 - .L_274)
.L_274:
        /*07c8*/ 	.word	0x00000008
.L_275:


//--------------------- .nv.info._ZN7cutlass13device_kernelIN5flash11enable_sm90INS1_16FlashAttnFwdSm90INS1_25CollectiveMainloopFwdSm90ILi2EN4cute5tupleIJNS5_1CILi1EEES8_S8_EEENS6_IJNS7_ILi192EEENS7_ILi128EEENS7_ILi96EEEEEELi96ENS_12float_e4m3_tEfNS_4arch4Sm90ELb1ELb0ELb1ELb1ELb0ELb0ELb0ELb1ELb1ELb0ELb0ELb0EEENS1_21CollectiveEpilogueFwdINS6_IJSA_SC_SB_EEES9_NS_10bfloat16_tESG_Li384ELb1ELb0ELb0ELb1EEENS1_36VarlenDynamicPersistentTileSchedulerILi192ELi128ELi384ELi128ELb0ELb0ELb1ELb1ELb1ELb1EEEEEEEEEvNT_6ParamsE --------------------------
	.section	.nv.info._ZN7cutlass13device_kernelIN5flash11enable_sm90INS1_16FlashAttnFwdSm90INS1_25CollectiveMainloopFwdSm90ILi2EN4cute5tupleIJNS5_1CILi1EEES8_S8_EEENS6_IJNS7_ILi192EEENS7_ILi128EEENS7_ILi96EEEEEELi96ENS_12float_e4m3_tEfNS_4arch4Sm90ELb1ELb0ELb1ELb1ELb0ELb0ELb0ELb1ELb1ELb0ELb0ELb0EEENS1_21CollectiveEpilogueFwdINS6_IJSA_SC_SB_EEES9_NS_10bfloat16_tESG_Li384ELb1ELb0ELb0ELb1EEENS1_36VarlenDynamicPersistentTileSchedulerILi192ELi128ELi384ELi128ELb0ELb0ELb1ELb1ELb1ELb1EEEEEEEEEvNT_6ParamsE,"",@"SHT_CUDA_INFO"
	.sectionflags	@""
	.align	4


	//----- nvinfo : EIATTR_CUDA_API_VERSION
	.align		4
        /*0000*/ 	.byte	0x04, 0x37
        /*0002*/ 	.short	(.L_277 - .L_276)
.L_276:
        /*0004*/ 	.word	0x00000082


	//----- nvinfo : EIATTR_KPARAM_INFO
	.align		4
.L_277:
        /*0008*/ 	.byte	0x04, 0x17
        /*000a*/ 	.short	(.L_279 - .L_278)
.L_278:
        /*000c*/ 	.word	0x00000000
        /*0010*/ 	.short	0x0000
        /*0012*/ 	.short	0x0070
        /*0014*/ 	.byte	0x00, 0xf0, 0x01, 0x28


	//----- nvinfo : EIATTR_SPARSE_MMA_MASK
	.align		4
.L_279:
        /*0018*/ 	.byte	0x03, 0x50
        /*001a*/ 	.short	0x0000


	//----- nvinfo : EIATTR_MAXREG_COUNT
	.align		4
        /*001c*/ 	.byte	0x03, 0x1b
        /*001e*/ 	.short	0x0080


	//----- nvinfo : EIATTR_NUM_BARRIERS
	.align		4
        /*0020*/ 	.byte	0x02, 0x4c
        /*0022*/ 	.byte	0x09
	.zero		1


	//----- nvinfo : EIATTR_EXTERNS
	.align		4
        /*0024*/ 	.byte	0x04, 0x0f
        /*0026*/ 	.short	(.L_281 - .L_280)


	//   ....[0]....
	.align		4
.L_280:
        /*0028*/ 	.word	index@(__assertfail)


	//----- nvinfo : EIATTR_ANNOTATIONS
	.align		4
.L_281:
        /*002c*/ 	.byte	0x04, 0x55
        /*002e*/ 	.short	(.L_283 - .L_282)


	//   ....[0]....
.L_282:
        /*0030*/ 	.word	0x00000001
        /*0034*/ 	.byte	0x20, 0xbe, 0x00, 0x00, 0x01, 0x00, 0x00, 0x00, 0xa0, 0xc9, 0x00, 0x00, 0x01, 0x00, 0x00, 0x00
        /*0044*/ 	.byte	0x80, 0xca, 0x00, 0x00, 0x01, 0x00, 0x00, 0x00, 0x70, 0xe3, 0x00, 0x00, 0x01, 0x00, 0x00, 0x00
        /*0054*/ 	.byte	0xc0, 0xe3, 0x00, 0x00, 0x01, 0x00, 0x00, 0x00, 0xc0, 0xf9, 0x00, 0x00, 0x01, 0x00, 0x00, 0x00
        /*0064*/ 	.byte	0xd0, 0x05, 0x01, 0x00


	//----- nvinfo : EIATTR_MERCURY_ISA_VERSION
	.align		4
.L_283:
        /*0068*/ 	.byte	0x03, 0x5f
        /*006a*/ 	.short	0x0101


	//----- nvinfo : EIATTR_UNUSED_LOAD_BYTE_OFFSET
	.align		4
        /*006c*/ 	.byte	0x04, 0x44
        /*006e*/ 	.short	(.L_285 - .L_284)


	//   ....[0]....
.L_284:
        /*0070*/ 	.word	0x00000a30
        /*0074*/ 	.word	0x0000fff0


	//   ....[1]....
        /*0078*/ 	.word	0x0000a040
        /*007c*/ 	.word	0x0000fff0


	//----- nvinfo : EIATTR_INT_WARP_WIDE_INSTR_OFFSETS
	.align		4
.L_285:
        /*0080*/ 	.byte	0x04, 0x31
        /*0082*/ 	.short	(.L_287 - .L_286)


	//   ....[0]....
.L_286:
        /*0084*/ 	.word	0x00000160


	//   ....[1]....
        /*0088*/ 	.word	0x000001a0


	//   ....[2]....
        /*008c*/ 	.word	0x00000210


	//   ....[3]....
        /*0090*/ 	.word	0x0000d200


	//   ....[4]....
        /*0094*/ 	.word	0x0000d290


	//   ....[5]....
        /*0098*/ 	.word	0x0000d9a0


	//   ....[6]....
        /*009c*/ 	.word	0x0000f410


	//   ....[7]....
        /*00a0*/ 	.word	0x0000f4a0


	//----- nvinfo : EIATTR_COOP_GROUP_MASK_REGIDS
	.align		4
.L_287:
        /*00a4*/ 	.byte	0x04, 0x29
        /*00a6*/ 	.short	(.L_289 - .L_288)


	//   ....[0]....
.L_288:
        /*00a8*/ 	.word	0xffffffff


	//   ....[1]....
        /*00ac*/ 	.word	0xffffffff


	//   ....[2]....
        /*00b0*/ 	.word	0xffffffff


	//   ....[3]....
        /*00b4*/ 	.word	0xffffffff


	//   ....[4]....
        /*00b8*/ 	.word	0xffffffff


	//   ....[5]....
        /*00bc*/ 	.word	0xffffffff


	//   ....[6]....
        /*00c0*/ 	.word	0xffffffff


	//   ....[7]....
        /*00c4*/ 	.word	0xffffffff


	//   ....[8]....
        /*00c8*/ 	.word	0xffffffff


	//   ....[9]....
        /*00cc*/ 	.word	0xffffffff


	//   ....[10]....
        /*00d0*/ 	.word	0xffffffff


	//   ....[11]....
        /*00d4*/ 	.word	0xffffffff


	//   ....[12]....
        /*00d8*/ 	.word	0xffffffff


	//   ....[13]....
        /*00dc*/ 	.word	0xffffffff


	//   ....[14]....
        /*00e0*/ 	.word	0xffffffff


	//   ....[15]....
        /*00e4*/ 	.word	0xffffffff


	//   ....[16]....
        /*00e8*/ 	.word	0xffffffff


	//   ....[17]....
        /*00ec*/ 	.word	0xffffffff


	//   ....[18]....
        /*00f0*/ 	.word	0xffffffff


	//   ....[19]....
        /*00f4*/ 	.word	0xffffffff


	//   ....[20]....
        /*00f8*/ 	.word	0xffffffff


	//   ....[21]....
        /*00fc*/ 	.word	0xffffffff


	//   ....[22]....
        /*0100*/ 	.word	0xffffffff


	//   ....[23]....
        /*0104*/ 	.word	0xffffffff


	//   ....[24]....
        /*0108*/ 	.word	0xffffffff


	//   ....[25]....
        /*010c*/ 	.word	0xffffffff


	//   ....[26]....
        /*0110*/ 	.word	0xffffffff


	//   ....[27]....
        /*0114*/ 	.word	0xffffffff


	//   ....[28]....
        /*0118*/ 	.word	0xffffffff


	//   ....[29]....
        /*011c*/ 	.word	0xffffffff


	//   ....[30]....
        /*0120*/ 	.word	0xffffffff


	//   ....[31]....
        /*0124*/ 	.word	0xffffffff


	//   ....[32]....
        /*0128*/ 	.word	0xffffffff


	//   ....[33]....
        /*012c*/ 	.word	0xffffffff


	//   ....[34]....
        /*0130*/ 	.word	0xffffffff


	//   ....[35]....
        /*0134*/ 	.word	0xffffffff


	//   ....[36]....
        /*0138*/ 	.word	0xffffffff


	//   ....[37]....
        /*013c*/ 	.word	0xffffffff


	//   ....[38]....
        /*0140*/ 	.word	0xffffffff


	//   ....[39]....
        /*0144*/ 	.word	0xffffffff


	//   ....[40]....
        /*0148*/ 	.word	0xffffffff


	//   ....[41]....
        /*014c*/ 	.word	0xffffffff


	//   ....[42]....
        /*0150*/ 	.word	0xffffffff


	//   ....[43]....
        /*0154*/ 	.word	0xffffffff


	//   ....[44]....
        /*0158*/ 	.word	0xffffffff


	//   ....[45]....
        /*015c*/ 	.word	0xffffffff


	//   ....[46]....
        /*0160*/ 	.word	0xffffffff


	//   ....[47]....
        /*0164*/ 	.word	0xffffffff


	//   ....[48]....
        /*0168*/ 	.word	0xffffffff


	//   ....[49]....
        /*016c*/ 	.word	0xffffffff


	//   ....[50]....
        /*0170*/ 	.word	0xffffffff


	//   ....[51]....
        /*0174*/ 	.word	0xffffffff


	//   ....[52]....
        /*0178*/ 	.word	0xffffffff


	//   ....[53]....
        /*017c*/ 	.word	0xffffffff


	//   ....[54]....
        /*0180*/ 	.word	0xffffffff


	//   ....[55]....
        /*0184*/ 	.word	0xffffffff


	//   ....[56]....
        /*0188*/ 	.word	0xffffffff


	//   ....[57]....
        /*018c*/ 	.word	0xffffffff


	//   ....[58]....
        /*0190*/ 	.word	0xffffffff


	//   ....[59]....
        /*0194*/ 	.word	0xffffffff


	//   ....[60]....
        /*0198*/ 	.word	0xffffffff


	//   ....[61]....
        /*019c*/ 	.word	0xffffffff


	//   ....[62]....
        /*01a0*/ 	.word	0xffffffff


	//   ....[63]....
        /*01a4*/ 	.word	0xffffffff


	//   ....[64]....
        /*01a8*/ 	.word	0xffffffff


	//   ....[65]....
        /*01ac*/ 	.word	0xffffffff


	//   ....[66]....
        /*01b0*/ 	.word	0xffffffff


	//   ....[67]....
        /*01b4*/ 	.word	0xffffffff


	//   ....[68]....
        /*01b8*/ 	.word	0xffffffff


	//   ....[69]....
        /*01bc*/ 	.word	0xffffffff


	//   ....[70]....
        /*01c0*/ 	.word	0xffffffff


	//   ....[71]....
        /*01c4*/ 	.word	0xffffffff


	//   ....[72]....
        /*01c8*/ 	.word	0xffffffff


	//   ....[73]....
        /*01cc*/ 	.word	0xffffffff


	//   ....[74]....
        /*01d0*/ 	.word	0xffffffff


	//   ....[75]....
        /*01d4*/ 	.word	0xffffffff


	//   ....[76]....
        /*01d8*/ 	.word	0xffffffff


	//   ....[77]....
        /*01dc*/ 	.word	0xffffffff


	//   ....[78]....
        /*01e0*/ 	.word	0xffffffff


	//   ....[79]....
        /*01e4*/ 	.word	0xffffffff


	//   ....[80]....
        /*01e8*/ 	.word	0xffffffff


	//   ....[81]....
        /*01ec*/ 	.word	0xffffffff


	//   ....[82]....
        /*01f0*/ 	.word	0xffffffff


	//   ....[83]....
        /*01f4*/ 	.word	0x0500000f


	//   ....[84]....
        /*01f8*/ 	.word	0x0500000f


	//----- nvinfo : EIATTR_COOP_GROUP_INSTR_OFFSETS
	.align		4
.L_289:
        /*01fc*/ 	.byte	0x04, 0x28
        /*01fe*/ 	.short	(.L_291 - .L_290)


	//   ....[0]....
.L_290:
        /*0200*/ 	.word	0x00000060


	//   ....[1]....
        /*0204*/ 	.word	0x00000170


	//   ....[2]....
        /*0208*/ 	.word	0x000001c0


	//   ....[3]....
        /*020c*/ 	.word	0x000003f0


	//   ....[4]....
        /*0210*/ 	.word	0x00000550


	//   ....[5]....
        /*0214*/ 	.word	0x00000670


	//   ....[6]....
        /*0218*/ 	.word	0x000007d0


	//   ....[7]....
        /*021c*/ 	.word	0x00001510


	//   ....[8]....
        /*0220*/ 	.word	0x00002d20


	//   ....[9]....
        /*0224*/ 	.word	0x00002d80


	//   ....[10]....
        /*0228*/ 	.word	0x000037c0


	//   ....[11]....
        /*022c*/ 	.word	0x00003860


	//   ....[12]....
        /*0230*/ 	.word	0x00005800


	//   ....[13]....
        /*0234*/ 	.word	0x00005960


	//   ....[14]....
        /*0238*/ 	.word	0x00006210


	//   ....[15]....
        /*023c*/ 	.word	0x000062c0


	//   ....[16]....
        /*0240*/ 	.word	0x000081c0


	//   ....[17]....
        /*0244*/ 	.word	0x00008210


	//   ....[18]....
        /*0248*/ 	.word	0x000082a0


	//   ....[19]....
        /*024c*/ 	.word	0x000082d0


	//   ....[20]....
        /*0250*/ 	.word	0x000099a0


	//   ....[21]....
        /*0254*/ 	.word	0x000099c0


	//   ....[22]....
        /*0258*/ 	.word	0x00009a30


	//   ....[23]....
        /*025c*/ 	.word	0x00009a40


	//   ....[24]....
        /*0260*/ 	.word	0x0000a720


	//   ....[25]....
        /*0264*/ 	.word	0x0000a730


	//   ....[26]....
        /*0268*/ 	.word	0x0000a740


	//   ....[27]....
        /*026c*/ 	.word	0x0000a750


	//   ....[28]....
        /*0270*/ 	.word	0x0000a760


	//   ....[29]....
        /*0274*/ 	.word	0x0000a770


	//   ....[30]....
        /*0278*/ 	.word	0x0000a780


	//   ....[31]....
        /*027c*/ 	.word	0x0000a790


	//   ....[32]....
        /*0280*/ 	.word	0x0000a7c0


	//   ....[33]....
        /*0284*/ 	.word	0x0000a7d0


	//   ....[34]....
        /*0288*/ 	.word	0x0000a7e0


	//   ....[35]....
        /*028c*/ 	.word	0x0000a810


	//   ....[36]....
        /*0290*/ 	.word	0x0000a840


	//   ....[37]....
        /*0294*/ 	.word	0x0000a850


	//   ....[38]....
        /*0298*/ 	.word	0x0000a880


	//   ....[39]....
        /*029c*/ 	.word	0x0000a890


	//   ....[40]....
        /*02a0*/ 	.word	0x0000a8c0


	//   ....[41]....
        /*02a4*/ 	.word	0x0000a8d0


	//   ....[42]....
        /*02a8*/ 	.word	0x0000a900


	//   ....[43]....
        /*02ac*/ 	.word	0x0000a910


	//   ....[44]....
        /*02b0*/ 	.word	0x0000a940


	//   ....[45]....
        /*02b4*/ 	.word	0x0000a950


	//   ....[46]....
        /*02b8*/ 	.word	0x0000a960


	//   ....[47]....
        /*02bc*/ 	.word	0x0000a990


	//   ....[48]....
        /*02c0*/ 	.word	0x0000bdf0


	//   ....[49]....
        /*02c4*/ 	.word	0x0000bfd0


	//   ....[50]....
        /*02c8*/ 	.word	0x0000c000


	//   ....[51]....
        /*02cc*/ 	.word	0x0000c030


	//   ....[52]....
        /*02d0*/ 	.word	0x0000c060


	//   ....[53]....
        /*02d4*/ 	.word	0x0000c090


	//   ....[54]....
        /*02d8*/ 	.word	0x0000c0d0


	//   ....[55]....
        /*02dc*/ 	.word	0x0000c250


	//   ....[56]....
        /*02e0*/ 	.word	0x0000c280


	//   ....[57]....
        /*02e4*/ 	.word	0x0000c2b0


	//   ....[58]....
        /*02e8*/ 	.word	0x0000c2e0


	//   ....[59]....
        /*02ec*/ 	.word	0x0000c310


	//   ....[60]....
        /*02f0*/ 	.word	0x0000c350


	//   ....[61]....
        /*02f4*/ 	.word	0x0000c3e0


	//   ....[62]....
        /*02f8*/ 	.word	0x0000c470


	//   ....[63]....
        /*02fc*/ 	.word	0x0000c520


	//   ....[64]....
        /*0300*/ 	.word	0x0000db10


	//   ....[65]....
        /*0304*/ 	.word	0x0000fb80


	//   ....[66]....
        /*0308*/ 	.word	0x0000fbb0


	//   ....[67]....
        /*030c*/ 	.word	0x0000fbe0


	//   ....[68]....
        /*0310*/ 	.word	0x0000fc20


	//   ....[69]....
        /*0314*/ 	.word	0x0000fc30


	//   ....[70]....
        /*0318*/ 	.word	0x0000fc60


	//   ....[71]....
        /*031c*/ 	.word	0x0000fc90


	//   ....[72]....
        /*0320*/ 	.word	0x0000fca0


	//   ....[73]....
        /*0324*/ 	.word	0x0000fde0


	//   ....[74]....
        /*0328*/ 	.word	0x0000fe10


	//   ....[75]....
        /*032c*/ 	.word	0x0000fe40


	//   ....[76]....
        /*0330*/ 	.word	0x0000fe70


	//   ....[77]....
        /*0334*/ 	.word	0x0000fea0


	//   ....[78]....
        /*0338*/ 	.word	0x0000fee0


	//   ....[79]....
        /*033c*/ 	.word	0x0000ff90


	//   ....[80]....
        /*0340*/ 	.word	0x00010030


	//   ....[81]....
        /*0344*/ 	.word	0x000100e0


	//   ....[82]....
        /*0348*/ 	.word	0x000106f0


	//   ....[83]....
        /*034c*/ 	.word	0x00010cc0


	//   ....[84]....
        /*0350*/ 	.word	0x00011130


	//----- nvinfo : EIATTR_REG_RECONFIG
	.align		4
.L_291:
        /*0354*/ 	.byte	0x01, 0x54
	.zero		2


	//----- nvinfo : EIATTR_SYSCALL_OFFSETS
	.align		4
        /*0358*/ 	.byte	0x04, 0x46
        /*035a*/ 	.short	(.L_293 - .L_292)


	//   ....[0]....
.L_292:
        /*035c*/ 	.word	0x000016f0


	//   ....[1]....
        /*0360*/ 	.word	0x0000d420


	//   ....[2]....
        /*0364*/ 	.word	0x0000d560


	//   ....[3]....
        /*0368*/ 	.word	0x0000d6a0


	//   ....[4]....
        /*036c*/ 	.word	0x0000d7c0


	//----- nvinfo : EIATTR_MBARRIER_INSTR_OFFSETS
	.align		4
.L_293:
        /*0370*/ 	.byte	0x04, 0x39
        /*0372*/ 	.short	(.L_295 - .L_294)


	//   ....[0]....
.L_294:
        /*0374*/ 	.word	0x000002a0
        /*0378*/ 	.word	0x000000ff
        /*037c*/ 	.word	0x00019c00
        /*0380*/ 	.short	0x0100
        /*0382*/ 	.byte	0x08
	.zero		1


	//   ....[1]....
        /*0384*/ 	.word	0x000002b0
        /*0388*/ 	.word	0x000000ff
        /*038c*/ 	.word	0x00019c20
        /*0390*/ 	.short	0x0100
        /*0392*/ 	.byte	0x08
	.zero		1


	//   ....[2]....
        /*0394*/ 	.word	0x000003a0
        /*0398*/ 	.word	0x000000ff
        /*039c*/ 	.word	0x00019c30
        /*03a0*/ 	.short	0x0100
        /*03a2*/ 	.byte	0x08
	.zero		1


	//   ....[3]....
        /*03a4*/ 	.word	0x000003b0
        /*03a8*/ 	.word	0x000000ff
        /*03ac*/ 	.word	0x00019c40
        /*03b0*/ 	.short	0x0100
        /*03b2*/ 	.byte	0x08
	.zero		1


	//   ....[4]....
        /*03b4*/ 	.word	0x000003c0
        /*03b8*/ 	.word	0x000000ff
        /*03bc*/ 	.word	0x00019c38
        /*03c0*/ 	.short	0x0100
        /*03c2*/ 	.byte	0x08
	.zero		1


	//   ....[5]....
        /*03c4*/ 	.word	0x000003d0
        /*03c8*/ 	.word	0x000000ff
        /*03cc*/ 	.word	0x00019c48
        /*03d0*/ 	.short	0x0100
        /*03d2*/ 	.byte	0x08
	.zero		1


	//   ....[6]....
        /*03d4*/ 	.word	0x00000500
        /*03d8*/ 	.word	0x000000ff
        /*03dc*/ 	.word	0x00019c50
        /*03e0*/ 	.short	0x0100
        /*03e2*/ 	.byte	0x08
	.zero		1


	//   ....[7]....
        /*03e4*/ 	.word	0x00000510
        /*03e8*/ 	.word	0x000000ff
        /*03ec*/ 	.word	0x00019c60
        /*03f0*/ 	.short	0x0100
        /*03f2*/ 	.byte	0x08
	.zero		1


	//   ....[8]....
        /*03f4*/ 	.word	0x00000520
        /*03f8*/ 	.word	0x000000ff
        /*03fc*/ 	.word	0x00019c58
        /*0400*/ 	.short	0x0100
        /*0402*/ 	.byte	0x08
	.zero		1


	//   ....[9]....
        /*0404*/ 	.word	0x00000530
        /*0408*/ 	.word	0x000000ff
        /*040c*/ 	.word	0x00019c68
        /*0410*/ 	.short	0x0100
        /*0412*/ 	.byte	0x08
	.zero		1


	//   ....[10]....
        /*0414*/ 	.word	0x00000620
        /*0418*/ 	.word	0x000000ff
        /*041c*/ 	.word	0x00019c70
        /*0420*/ 	.short	0x0100
        /*0422*/ 	.byte	0x06
	.zero		1


	//   ....[11]....
        /*0424*/ 	.word	0x00000630
        /*0428*/ 	.word	0x000000ff
        /*042c*/ 	.word	0x00019c80
        /*0430*/ 	.short	0x0100
        /*0432*/ 	.byte	0x06
	.zero		1


	//   ....[12]....
        /*0434*/ 	.word	0x00000640
        /*0438*/ 	.word	0x000000ff
        /*043c*/ 	.word	0x00019c78
        /*0440*/ 	.short	0x0100
        /*0442*/ 	.byte	0x06
	.zero		1


	//   ....[13]....
        /*0444*/ 	.word	0x00000650
        /*0448*/ 	.word	0x000000ff
        /*044c*/ 	.word	0x00019c88
        /*0450*/ 	.short	0x0100
        /*0452*/ 	.byte	0x06
	.zero		1


	//   ....[14]....
        /*0454*/ 	.word	0x00000780
        /*0458*/ 	.word	0x000000ff
        /*045c*/ 	.word	0x00019c90
        /*0460*/ 	.short	0x0100
        /*0462*/ 	.byte	0x08
	.zero		1


	//   ....[15]....
        /*0464*/ 	.word	0x00000790
        /*0468*/ 	.word	0x000000ff
        /*046c*/ 	.word	0x00019ca0
        /*0470*/ 	.short	0x0100
        /*0472*/ 	.byte	0x08
	.zero		1


	//   ....[16]....
        /*0474*/ 	.word	0x000007a0
        /*0478*/ 	.word	0x000000ff
        /*047c*/ 	.word	0x00019c98
        /*0480*/ 	.short	0x0100
        /*0482*/ 	.byte	0x08
	.zero		1


	//   ....[17]....
        /*0484*/ 	.word	0x000007b0
        /*0488*/ 	.word	0x000000ff
        /*048c*/ 	.word	0x00019ca8
        /*0490*/ 	.short	0x0100
        /*0492*/ 	.byte	0x08
	.zero		1


	//   ....[18]....
        /*0494*/ 	.word	0x000008e0
        /*0498*/ 	.word	0x000000ff
        /*049c*/ 	.word	0x00019cb0
        /*04a0*/ 	.short	0x0100
        /*04a2*/ 	.byte	0x08
	.zero		1


	//   ....[19]....
        /*04a4*/ 	.word	0x000008f0
        /*04a8*/ 	.word	0x000000ff
        /*04ac*/ 	.word	0x00019cc0
        /*04b0*/ 	.short	0x0100
        /*04b2*/ 	.byte	0x08
	.zero		1


	//   ....[20]....
        /*04b4*/ 	.word	0x00000900
        /*04b8*/ 	.word	0x000000ff
        /*04bc*/ 	.word	0x00019cb8
        /*04c0*/ 	.short	0x0100
        /*04c2*/ 	.byte	0x08
	.zero		1


	//   ....[21]....
        /*04c4*/ 	.word	0x00000910
        /*04c8*/ 	.word	0x000000ff
        /*04cc*/ 	.word	0x00019cc8
        /*04d0*/ 	.short	0x0100
        /*04d2*/ 	.byte	0x08
	.zero		1


	//   ....[22]....
        /*04d4*/ 	.word	0x00001a20
        /*04d8*/ 	.word	0x000000ff
        /*04dc*/ 	.word	0x00019c00
        /*04e0*/ 	.short	0x010a
        /*04e2*/ 	.byte	0x2c
	.zero		1


	//   ....[23]....
        /*04e4*/ 	.word	0x00001ac0
        /*04e8*/ 	.word	0x00000002
        /*04ec*/ 	.word	0x00019c30
        /*04f0*/ 	.short	0x010a
        /*04f2*/ 	.byte	0x3f
	.zero		1


	//   ....[24]....
        /*04f4*/ 	.word	0x00001b30
        /*04f8*/ 	.word	0x00000002
        /*04fc*/ 	.word	0x00019c30
        /*0500*/ 	.short	0x010a
        /*0502*/ 	.byte	0x3f
	.zero		1


	//   ....[25]....
        /*0504*/ 	.word	0x00003ac0
        /*0508*/ 	.word	0x00000030
        /*050c*/ 	.word	0x00000000
        /*0510*/ 	.short	0x0101
        /*0512*/ 	.byte	0x3f
	.zero		1


	//   ....[26]....
        /*0514*/ 	.word	0x000046e0
        /*0518*/ 	.word	0x000000ff
        /*051c*/ 	.word	0x00019c30
        /*0520*/ 	.short	0x010a
        /*0522*/ 	.byte	0x16
	.zero		1


	//   ....[27]....
        /*0524*/ 	.word	0x00004720
        /*0528*/ 	.word	0x000000ff
        /*052c*/ 	.word	0x00019c30
        /*0530*/ 	.short	0x010a
        /*0532*/ 	.byte	0x16
	.zero		1


	//   ....[28]....
        /*0534*/ 	.word	0x00004880
        /*0538*/ 	.word	0x000000ff
        /*053c*/ 	.word	0x00019c50
        /*0540*/ 	.short	0x010a
        /*0542*/ 	.byte	0x0e
	.zero		1


	//   ....[29]....
        /*0544*/ 	.word	0x00004cd0
        /*0548*/ 	.word	0x000000ff
        /*054c*/ 	.word	0x00019c50
        /*0550*/ 	.short	0x010a
        /*0552*/ 	.byte	0x0e
	.zero		1


	//   ....[30]....
        /*0554*/ 	.word	0x00006af0
        /*0558*/ 	.word	0x00000002
        /*055c*/ 	.word	0x00000000
        /*0560*/ 	.short	0x0101
        /*0562*/ 	.byte	0x3f
	.zero		1


	//   ....[31]....
        /*0564*/ 	.word	0x00006de0
        /*0568*/ 	.word	0x000000ff
        /*056c*/ 	.word	0x00000000
        /*0570*/ 	.short	0x0101
        /*0572*/ 	.byte	0x06
	.zero		1


	//   ....[32]....
        /*0574*/ 	.word	0x000073a0
        /*0578*/ 	.word	0x000000ff
        /*057c*/ 	.word	0x00019c30
        /*0580*/ 	.short	0x010a
        /*0582*/ 	.byte	0x06
	.zero		1


	//   ....[33]....
        /*0584*/ 	.word	0x000073e0
        /*0588*/ 	.word	0x000000ff
        /*058c*/ 	.word	0x00019c30
        /*0590*/ 	.short	0x010a
        /*0592*/ 	.byte	0x06
	.zero		1


	//   ....[34]....
        /*0594*/ 	.word	0x00007540
        /*0598*/ 	.word	0x000000ff
        /*059c*/ 	.word	0x00019c50
        /*05a0*/ 	.short	0x010a
        /*05a2*/ 	.byte	0x0e
	.zero		1


	//   ....[35]....
        /*05a4*/ 	.word	0x00008170
        /*05a8*/ 	.word	0x000000ff
        /*05ac*/ 	.word	0x00019c50
        /*05b0*/ 	.short	0x010a
        /*05b2*/ 	.byte	0x0e
	.zero		1


	//   ....[36]....
        /*05b4*/ 	.word	0x00008ea0
        /*05b8*/ 	.word	0x00000002
        /*05bc*/ 	.word	0x00000000
        /*05c0*/ 	.short	0x0101
        /*05c2*/ 	.byte	0x3f
	.zero		1


	//   ....[37]....
        /*05c4*/ 	.word	0x000091b0
        /*05c8*/ 	.word	0x000000ff
        /*05cc*/ 	.word	0x00000000
        /*05d0*/ 	.short	0x0101
        /*05d2*/ 	.byte	0x06
	.zero		1


	//   ....[38]....
        /*05d4*/ 	.word	0x000096e0
        /*05d8*/ 	.word	0x000000ff
        /*05dc*/ 	.word	0x00019c50
        /*05e0*/ 	.short	0x010a
        /*05e2*/ 	.byte	0x10
	.zero		1


	//   ....[39]....
        /*05e4*/ 	.word	0x00009720
        /*05e8*/ 	.word	0x000000ff
        /*05ec*/ 	.word	0x00019c50
        /*05f0*/ 	.short	0x010a
        /*05f2*/ 	.byte	0x10
	.zero		1


	//   ....[40]....
        /*05f4*/ 	.word	0x00009d20
        /*05f8*/ 	.word	0x000000ff
        /*05fc*/ 	.word	0x00000000
        /*0600*/ 	.short	0x0101
        /*0602*/ 	.byte	0x04
	.zero		1


	//   ....[41]....
        /*0604*/ 	.word	0x0000b200
        /*0608*/ 	.word	0x00000003
        /*060c*/ 	.word	0x00000000
        /*0610*/ 	.short	0x0101
        /*0612*/ 	.byte	0x3f
	.zero		1


	//   ....[42]....
        /*0614*/ 	.word	0x0000dd20
        /*0618*/ 	.word	0x00000005
        /*061c*/ 	.word	0x00019c80
        /*0620*/ 	.short	0x010a
        /*0622*/ 	.byte	0x3f
	.zero		1


	//   ....[43]....
        /*0624*/ 	.word	0x0000df60
        /*0628*/ 	.word	0x00000005
        /*062c*/ 	.word	0x00019c40
        /*0630*/ 	.short	0x010a
        /*0632*/ 	.byte	0x3f
	.zero		1


	//   ....[44]....
        /*0634*/ 	.word	0x0000e400
        /*0638*/ 	.word	0x000000ff
        /*063c*/ 	.word	0x00019c20
        /*0640*/ 	.short	0x010a
        /*0642*/ 	.byte	0x28
	.zero		1


	//   ....[45]....
        /*0644*/ 	.word	0x0000e6c0
        /*0648*/ 	.word	0x00000007
        /*064c*/ 	.word	0x00019c80
        /*0650*/ 	.short	0x010a
        /*0652*/ 	.byte	0x3f
	.zero		1


	//   ....[46]....
        /*0654*/ 	.word	0x0000eaf0
        /*0658*/ 	.word	0x00000007
        /*065c*/ 	.word	0x00019c40
        /*0660*/ 	.short	0x010a
        /*0662*/ 	.byte	0x3f
	.zero		1


	//   ....[47]....
        /*0664*/ 	.word	0x0000efa0
        /*0668*/ 	.word	0x0000000c
        /*066c*/ 	.word	0x00019c70
        /*0670*/ 	.short	0x010a
        /*0672*/ 	.byte	0x3f
	.zero		1


	//   ....[48]....
        /*0674*/ 	.word	0x0000f010
        /*0678*/ 	.word	0x0000000c
        /*067c*/ 	.word	0x00019c60
        /*0680*/ 	.short	0x010a
        /*0682*/ 	.byte	0x3f
	.zero		1


	//   ....[49]....
        /*0684*/ 	.word	0x0000f340
        /*0688*/ 	.word	0x0000000c
        /*068c*/ 	.word	0x00019c50
        /*0690*/ 	.short	0x0101
        /*0692*/ 	.byte	0x3f
	.zero		1


	//   ....[50]....
        /*0694*/ 	.word	0x0000f3b0
        /*0698*/ 	.word	0x00000003
        /*069c*/ 	.word	0x00000000
        /*06a0*/ 	.short	0x0101
        /*06a2*/ 	.byte	0x3f
	.zero		1


	//   ....[51]....
        /*06a4*/ 	.word	0x0000f570
        /*06a8*/ 	.word	0x00000002
        /*06ac*/ 	.word	0x00019c70
        /*06b0*/ 	.short	0x010a
        /*06b2*/ 	.byte	0x3f
	.zero		1


	//   ....[52]....
        /*06b4*/ 	.word	0x0000f5e0
        /*06b8*/ 	.word	0x00000002
        /*06bc*/ 	.word	0x00019c60
        /*06c0*/ 	.short	0x010a
        /*06c2*/ 	.byte	0x3f
	.zero		1


	//   ....[53]....
        /*06c4*/ 	.word	0x0000f910
        /*06c8*/ 	.word	0x00000002
        /*06cc*/ 	.word	0x00019c50
        /*06d0*/ 	.short	0x0101
        /*06d2*/ 	.byte	0x3f
	.zero		1


	//   ....[54]....
        /*06d4*/ 	.word	0x0000f9a0
        /*06d8*/ 	.word	0x00000000
        /*06dc*/ 	.word	0x00000000
        /*06e0*/ 	.short	0x0101
        /*06e2*/ 	.byte	0x3f
	.zero		1


	//   ....[55]....
        /*06e4*/ 	.word	0x00010670
        /*06e8*/ 	.word	0x00000006
        /*06ec*/ 	.word	0x00019c20
        /*06f0*/ 	.short	0x010a
        /*06f2*/ 	.byte	0x3f
	.zero		1


	//   ....[56]....
        /*06f4*/ 	.word	0x00010810
        /*06f8*/ 	.word	0x00000005
        /*06fc*/ 	.word	0x00000000
        /*0700*/ 	.short	0x010a
        /*0702*/ 	.byte	0x3f
	.zero		1


	//   ....[57]....
        /*0704*/ 	.word	0x00010880
        /*0708*/ 	.word	0x00000009
        /*070c*/ 	.word	0x00000000
        /*0710*/ 	.short	0x010a
        /*0712*/ 	.byte	0x3f
	.zero		1


	//   ....[58]....
        /*0714*/ 	.word	0x000108d0
        /*0718*/ 	.word	0x00000011
        /*071c*/ 	.word	0x00019c60
        /*0720*/ 	.short	0x010a
        /*0722*/ 	.byte	0x3f
	.zero		1


	//   ....[59]....
        /*0724*/ 	.word	0x00010920
        /*0728*/ 	.word	0x00000007
        /*072c*/ 	.word	0x00019c60
        /*0730*/ 	.short	0x010a
        /*0732*/ 	.byte	0x3f
	.zero		1


	//   ....[60]....
        /*0734*/ 	.word	0x00010960
        /*0738*/ 	.word	0x00000011
        /*073c*/ 	.word	0x00019c80
        /*0740*/ 	.short	0x010a
        /*0742*/ 	.byte	0x3f
	.zero		1


	//   ....[61]....
        /*0744*/ 	.word	0x00010980
        /*0748*/ 	.word	0x00000007
        /*074c*/ 	.word	0x00019c80
        /*0750*/ 	.short	0x010a
        /*0752*/ 	.byte	0x3f
	.zero		1


	//   ....[62]....
        /*0754*/ 	.word	0x000109f0
        /*0758*/ 	.word	0x00000003
        /*075c*/ 	.word	0x00019c00
        /*0760*/ 	.short	0x010a
        /*0762*/ 	.byte	0x3f
	.zero		1


	//   ....[63]....
        /*0764*/ 	.word	0x00010a40
        /*0768*/ 	.word	0x00000002
        /*076c*/ 	.word	0x00019c30
        /*0770*/ 	.short	0x010a
        /*0772*/ 	.byte	0x3f
	.zero		1


	//   ....[64]....
        /*0774*/ 	.word	0x00010aa0
        /*0778*/ 	.word	0x00000007
        /*077c*/ 	.word	0x00019c30
        /*0780*/ 	.short	0x010a
        /*0782*/ 	.byte	0x3f
	.zero		1


	//   ....[65]....
        /*0784*/ 	.word	0x00010b00
        /*0788*/ 	.word	0x0000002d
        /*078c*/ 	.word	0x00019c50
        /*0790*/ 	.short	0x010a
        /*0792*/ 	.byte	0x3f
	.zero		1


	//   ....[66]....
        /*0794*/ 	.word	0x00010b60
        /*0798*/ 	.word	0x00000007
        /*079c*/ 	.word	0x00019c30
        /*07a0*/ 	.short	0x010a
        /*07a2*/ 	.byte	0x3f
	.zero		1


	//   ....[67]....
        /*07a4*/ 	.word	0x00010bc0
        /*07a8*/ 	.word	0x0000000f
        /*07ac*/ 	.word	0x00019c50
        /*07b0*/ 	.short	0x010a
        /*07b2*/ 	.byte	0x3f
	.zero		1


	//   ....[68]....
        /*07b4*/ 	.word	0x00010c20
        /*07b8*/ 	.word	0x00000005
        /*07bc*/ 	.word	0x00019c50
        /*07c0*/ 	.short	0x010a
        /*07c2*/ 	.byte	0x3f
	.zero		1


	//   ....[69]....
        /*07c4*/ 	.word	0x00010d70
        /*07c8*/ 	.word	0x00000005
        /*07cc*/ 	.word	0x00019c80
        /*07d0*/ 	.short	0x010a
        /*07d2*/ 	.byte	0x3f
	.zero		1


	//   ....[70]....
        /*07d4*/ 	.word	0x00010dc0
        /*07d8*/ 	.word	0x00000005
        /*07dc*/ 	.word	0x00019c40
        /*07e0*/ 	.short	0x010a
        /*07e2*/ 	.byte	0x3f
	.zero		1


	//   ....[71]....
        /*07e4*/ 	.word	0x00010e20
        /*07e8*/ 	.word	0x00000003
        /*07ec*/ 	.word	0x00019c20
        /*07f0*/ 	.short	0x010a
        /*07f2*/ 	.byte	0x3f
	.zero		1


	//   ....[72]....
        /*07f4*/ 	.word	0x00010e70
        /*07f8*/ 	.word	0x00000007
        /*07fc*/ 	.word	0x00019c80
        /*0800*/ 	.short	0x010a
        /*0802*/ 	.byte	0x3f
	.zero		1


	//   ....[73]....
        /*0804*/ 	.word	0x00010ec0
        /*0808*/ 	.word	0x00000007
        /*080c*/ 	.word	0x00019c40
        /*0810*/ 	.short	0x010a
        /*0812*/ 	.byte	0x3f
	.zero		1


	//   ....[74]....
        /*0814*/ 	.word	0x00010f10
        /*0818*/ 	.word	0x0000000c
        /*081c*/ 	.word	0x00019c70
        /*0820*/ 	.short	0x010a
        /*0822*/ 	.byte	0x3f
	.zero		1


	//   ....[75]....
        /*0824*/ 	.word	0x00010f60
        /*0828*/ 	.word	0x0000000c
        /*082c*/ 	.word	0x00019c60
        /*0830*/ 	.short	0x010a
        /*0832*/ 	.byte	0x3f
	.zero		1


	//   ....[76]....
        /*0834*/ 	.word	0x00010fb0
        /*0838*/ 	.word	0x00000002
        /*083c*/ 	.word	0x00019c70
        /*0840*/ 	.short	0x010a
        /*0842*/ 	.byte	0x3f
	.zero		1


	//   ....[77]....
        /*0844*/ 	.word	0x00011000
        /*0848*/ 	.word	0x00000002
        /*084c*/ 	.word	0x00019c60
        /*0850*/ 	.short	0x010a
        /*0852*/ 	.byte	0x3f
	.zero		1


	//   ....[78]....
        /*0854*/ 	.word	0x00011050
        /*0858*/ 	.word	0x00000006
        /*085c*/ 	.word	0x00019c20
        /*0860*/ 	.short	0x010a
        /*0862*/ 	.byte	0x3f
	.zero		1


	//   ....[79]....
        /*0864*/ 	.word	0x000111f0
        /*0868*/ 	.word	0x00000005
        /*086c*/ 	.word	0x00000000
        /*0870*/ 	.short	0x010a
        /*0872*/ 	.byte	0x3f
	.zero		1


	//   ....[80]....
        /*0874*/ 	.word	0x00011240
        /*0878*/ 	.word	0x00000009
        /*087c*/ 	.word	0x00000000
        /*0880*/ 	.short	0x010a
        /*0882*/ 	.byte	0x3f
	.zero		1


	//   ....[81]....
        /*0884*/ 	.word	0x00011290
        /*0888*/ 	.word	0x00000011
        /*088c*/ 	.word	0x00019c60
        /*0890*/ 	.short	0x010a
        /*0892*/ 	.byte	0x3f
	.zero		1


	//   ....[82]....
        /*0894*/ 	.word	0x000112e0
        /*0898*/ 	.word	0x00000007
        /*089c*/ 	.word	0x00019c60
        /*08a0*/ 	.short	0x010a
        /*08a2*/ 	.byte	0x3f
	.zero		1


	//   ....[83]....
        /*08a4*/ 	.word	0x00011330
        /*08a8*/ 	.word	0x00000011
        /*08ac*/ 	.word	0x00019c80
        /*08b0*/ 	.short	0x010a
        /*08b2*/ 	.byte	0x3f
	.zero		1


	//----- nvinfo : EIATTR_NUM_MBARRIERS
	.align		4
.L_295:
        /*08b4*/ 	.byte	0x03, 0x38
        /*08b6*/ 	.short	0x0016


	//----- nvinfo : EIATTR_EXIT_INSTR_OFFSETS
	.align		4
        /*08b8*/ 	.byte	0x04, 0x1c
        /*08ba*/ 	.short	(.L_297 - .L_296)


	//   ....[0]....
.L_296:
        /*08bc*/ 	.word	0x00000a70


	//   ....[1]....
        /*08c0*/ 	.word	0x0000bda0


	//   ....[2]....
        /*08c4*/ 	.word	0x000109d0


	//----- nvinfo : EIATTR_MAX_THREADS
	.align		4
.L_297:
        /*08c8*/ 	.byte	0x04, 0x05
        /*08ca*/ 	.short	(.L_299 - .L_298)
.L_298:
        /*08cc*/ 	.word	0x00000200
        /*08d0*/ 	.word	0x00000001
        /*08d4*/ 	.word	0x00000001


	//----- nvinfo : EIATTR_CRS_STACK_SIZE
	.align		4
.L_299:
        /*08d8*/ 	.byte	0x04, 0x1e
        /*08da*/ 	.short	(.L_301 - .L_300)
.L_300:
        /*08dc*/ 	.word	0x00000000


	//----- nvinfo : EIATTR_CBANK_PARAM_SIZE
	.align		4
.L_301:
        /*08e0*/ 	.byte	0x03, 0x19
        /*08e2*/ 	.short	0x0a70


	//----- nvinfo : EIATTR_PARAM_CBANK
	.align		4
        /*08e4*/ 	.byte	0x04, 0x0a
        /*08e6*/ 	.short	(.L_303 - .L_302)
	.align		4
.L_302:
        /*08e8*/ 	.word	index@(.nv.constant0._ZN7cutlass13device_kernelIN5flash11enable_sm90INS1_16FlashAttnFwdSm90INS1_25CollectiveMainloopFwdSm90ILi2EN4cute5tupleIJNS5_1CILi1EEES8_S8_EEENS6_IJNS7_ILi192EEENS7_ILi128EEENS7_ILi96EEEEEELi96ENS_12float_e4m3_tEfNS_4arch4Sm90ELb1ELb0ELb1ELb1ELb0ELb0ELb0ELb1ELb1ELb0ELb0ELb0EEENS1_21CollectiveEpilogueFwdINS6_IJSA_SC_SB_EEES9_NS_10bfloat16_tESG_Li384ELb1ELb0ELb0ELb1EEENS1_36VarlenDynamicPersistentTileSchedulerILi192ELi128ELi384ELi128ELb0ELb0ELb1ELb1ELb1ELb1EEEEEEEEEvNT_6ParamsE)
        /*08ec*/ 	.short	0x0210
        /*08ee*/ 	.short	0x0a70


	//----- nvinfo : EIATTR_SW_WAR
	.align		4
.L_303:
        /*08f0*/ 	.byte	0x04, 0x36
        /*08f2*/ 	.short	(.L_305 - .L_304)
.L_304:
        /*08f4*/ 	.word	0x00000008
.L_305:


//--------------------- .nv.info._ZN7cutlass13device_kernelIN5flash11enable_sm90INS1_16FlashAttnFwdSm90INS1_25CollectiveMainloopFwdSm90ILi2EN4cute5tupleIJNS5_1CILi1EEES8_S8_EEENS6_IJNS7_ILi192EEENS7_ILi128EEENS7_ILi96EEEEEELi96ENS_12float_e4m3_tEfNS_4arch4Sm90ELb1ELb0ELb1ELb1ELb0ELb1ELb0ELb1ELb1ELb0ELb0ELb0EEENS1_21CollectiveEpilogueFwdINS6_IJSA_SC_SB_EEES9_NS_10bfloat16_tESG_Li384ELb1ELb0ELb0ELb1EEENS1_36VarlenDynamicPersistentTileSchedulerILi192ELi128ELi384ELi128ELb0ELb0ELb1ELb1ELb1ELb1EEEEEEEEEvNT_6ParamsE --------------------------
	.section	.nv.info._ZN7cutlass13device_kernelIN5flash11enable_sm90INS1_16FlashAttnFwdSm90INS1_25CollectiveMainloopFwdSm90ILi2EN4cute5tupleIJNS5_1CILi1EEES8_S8_EEENS6_IJNS7_ILi192EEENS7_ILi128EEENS7_ILi96EEEEEELi96ENS_12float_e4m3_tEfNS_4arch4Sm90ELb1ELb0ELb1ELb1ELb0ELb1ELb0ELb1ELb1ELb0ELb0ELb0EEENS1_21CollectiveEpilogueFwdINS6_IJSA_SC_SB_EEES9_NS_10bfloat16_tESG_Li384ELb1ELb0ELb0ELb1EEENS1_36VarlenDynamicPersistentTileSchedulerILi192ELi128ELi384ELi128ELb0ELb0ELb1ELb1ELb1ELb1EEEEEEEEEvNT_6ParamsE,"",@"SHT_CUDA_INFO"
	.sectionflags	@""
	.align	4


	//----- nvinfo : EIATTR_CUDA_API_VERSION
	.align		4
        /*0000*/ 	.byte	0x04, 0x37
        /*0002*/ 	.short	(.L_307 - .L_306)
.L_306:
        /*0004*/ 	.word	0x00000082


	//----- nvinfo : EIATTR_KPARAM_INFO
	.align		4
.L_307:
        /*0008*/ 	.byte	0x04, 0x17
        /*000a*/ 	.short	(.L_309 - .L_308)
.L_308:
        /*000c*/ 	.word	0x00000000
        /*0010*/ 	.short	0x0000
        /*0012*/ 	.short	0x0070
        /*0014*/ 	.byte	0x00, 0xf0, 0x01, 0x28


	//----- nvinfo : EIATTR_SPARSE_MMA_MASK
	.align		4
.L_309:
        /*0018*/ 	.byte	0x03, 0x50
        /*001a*/ 	.short	0x0000


	//----- nvinfo : EIATTR_MAXREG_COUNT
	.align		4
        /*001c*/ 	.byte	0x03, 0x1b
        /*001e*/ 	.short	0x0080


	//----- nvinfo : EIATTR_NUM_BARRIERS
	.align		4
        /*0020*/ 	.byte	0x02, 0x4c
        /*0022*/ 	.byte	0x10
	.zero		1


	//----- nvinfo : EIATTR_EXTERNS
	.align		4
        /*0024*/ 	.byte	0x04, 0x0f
        /*0026*/ 	.short	(.L_311 - .L_310)


	//   ....[0]....
	.align		4
.L_310:
        /*0028*/ 	.word	index@(__assertfail)


	//----- nvinfo : EIATTR_ANNOTATIONS
	.align		4
.L_311:
        /*002c*/ 	.byte	0x04, 0x55
        /*002e*/ 	.short	(.L_313 - .L_312)


	//   ....[0]....
.L_312:
        /* <DEDUP_REMOVED lines=58> */


	//----- nvinfo : EIATTR_MERCURY_ISA_VERSION
	.align		4
.L_313:
        /*03b8*/ 	.byte	0x03, 0x5f
        /*03ba*/ 	.short	0x0101


	//----- nvinfo : EIATTR_UNUSED_LOAD_BYTE_OFFSET
	.align		4
        /*03bc*/ 	.byte	0x04, 0x44
        /*03be*/ 	.short	(.L_315 - .L_314)


	//   ....[0]....
.L_314:
        /*03c0*/ 	.word	0x00000ac0
        /*03c4*/ 	.word	0x0000fff0


	//   ....[1]....
        /*03c8*/ 	.word	0x00014200
        /*03cc*/ 	.word	0x0000fff0


	//----- nvinfo : EIATTR_INT_WARP_WIDE_INSTR_OFFSETS
	.align		4
.L_315:
        /*03d0*/ 	.byte	0x04, 0x31
        /*03d2*/ 	.short	(.L_317 - .L_316)


	//   ....[0]....
.L_316:
        /*03d4*/ 	.word	0x000001b0


	//   ....[1]....
        /*03d8*/ 	.word	0x00000250


	//   ....[2]....
        /*03dc*/ 	.word	0x000002c0


	//   ....[3]....
        /*03e0*/ 	.word	0x00018940


	//   ....[4]....
        /*03e4*/ 	.word	0x000189d0


	//   ....[5]....
        /*03e8*/ 	.word	0x000190d0


	//   ....[6]....
        /*03ec*/ 	.word	0x00019110


	//   ....[7]....
        /*03f0*/ 	.word	0x00019220


	//   ....[8]....
        /*03f4*/ 	.word	0x000192e0


	//   ....[9]....
        /*03f8*/ 	.word	0x0001af40


	//   ....[10]....
        /*03fc*/ 	.word	0x0001afd0


	//----- nvinfo : EIATTR_COOP_GROUP_MASK_REGIDS
	.align		4
.L_317:
        /*0400*/ 	.byte	0x04, 0x29
        /*0402*/ 	.short	(.L_319 - .L_318)


	//   ....[0]....
.L_318:
        /*0404*/ 	.word	0xffffffff


	//   ....[1]....
        /*0408*/ 	.word	0xffffffff


	//   ....[2]....
        /*040c*/ 	.word	0xffffffff


	//   ....[3]....
        /*0410*/ 	.word	0xffffffff


	//   ....[4]....
        /*0414*/ 	.word	0xffffffff


	//   ....[5]....
        /*0418*/ 	.word	0xffffffff


	//   ....[6]....
        /*041c*/ 	.word	0xffffffff


	//   ....[7]....
        /*0420*/ 	.word	0xffffffff


	//   ....[8]....
        /*0424*/ 	.word	0xffffffff


	//   ....[9]....
        /*0428*/ 	.word	0xffffffff


	//   ....[10]....
        /*042c*/ 	.word	0xffffffff


	//   ....[11]....
        /*0430*/ 	.word	0xffffffff


	//   ....[12]....
        /*0434*/ 	.word	0xffffffff


	//   ....[13]....
        /*0438*/ 	.word	0xffffffff


	//   ....[14]....
        /*043c*/ 	.word	0xffffffff


	//   ....[15]....
        /*0440*/ 	.word	0xffffffff


	//   ....[16]....
        /*0444*/ 	.word	0xffffffff


	//   ....[17]....
        /*0448*/ 	.word	0xffffffff


	//   ....[18]....
        /*044c*/ 	.word	0xffffffff


	//   ....[19]....
        /*0450*/ 	.word	0xffffffff


	//   ....[20]....
        /*0454*/ 	.word	0xffffffff


	//   ....[21]....
        /*0458*/ 	.word	0xffffffff


	//   ....[22]....
        /*045c*/ 	.word	0xffffffff


	//   ....[23]....
        /*0460*/ 	.word	0xffffffff


	//   ....[24]....
        /*0464*/ 	.word	0xffffffff


	//   ....[25]....
        /*0468*/ 	.word	0xffffffff


	//   ....[26]....
        /*046c*/ 	.word	0xffffffff


	//   ....[27]....
        /*0470*/ 	.word	0xffffffff


	//   ....[28]....
        /*0474*/ 	.word	0xffffffff


	//   ....[29]....
        /*0478*/ 	.word	0xffffffff


	//   ....[30]....
        /*047c*/ 	.word	0xffffffff


	//   ....[31]....
        /*0480*/ 	.word	0xffffffff


	//   ....[32]....
        /*0484*/ 	.word	0xffffffff


	//   ....[33]....
        /*0488*/ 	.word	0xffffffff


	//   ....[34]....
        /*048c*/ 	.word	0xffffffff


	//   ....[35]....
        /*0490*/ 	.word	0xffffffff


	//   ....[36]....
        /*0494*/ 	.word	0xffffffff


	//   ....[37]....
        /*0498*/ 	.word	0xffffffff


	//   ....[38]....
        /*049c*/ 	.word	0xffffffff


	//   ....[39]....
        /*04a0*/ 	.word	0xffffffff


	//   ....[40]....
        /*04a4*/ 	.word	0xffffffff


	//   ....[41]....
        /*04a8*/ 	.word	0xffffffff


	//   ....[42]....
        /*04ac*/ 	.word	0xffffffff


	//   ....[43]....
        /*04b0*/ 	.word	0xffffffff


	//   ....[44]....
        /*04b4*/ 	.word	0xffffffff


	//   ....[45]....
        /*04b8*/ 	.word	0xffffffff


	//   ....[46]....
        /*04bc*/ 	.word	0xffffffff


	//   ....[47]....
        /*04c0*/ 	.word	0xffffffff


	//   ....[48]....
        /*04c4*/ 	.word	0xffffffff


	//   ....[49]....
        /*04c8*/ 	.word	0xffffffff


	//   ....[50]....
        /*04cc*/ 	.word	0xffffffff


	//   ....[51]....
        /*04d0*/ 	.word	0xffffffff


	//   ....[52]....
        /*04d4*/ 	.word	0xffffffff


	//   ....[53]....
        /*04d8*/ 	.word	0xffffffff


	//   ....[54]....
        /*04dc*/ 	.word	0xffffffff


	//   ....[55]....
        /*04e0*/ 	.word	0xffffffff


	//   ....[56]....
        /*04e4*/ 	.word	0xffffffff


	//   ....[57]....
        /*04e8*/ 	.word	0xffffffff


	//   ....[58]....
        /*04ec*/ 	.word	0xffffffff


	//   ....[59]....
        /*04f0*/ 	.word	0xffffffff


	//   ....[60]....
        /*04f4*/ 	.word	0xffffffff


	//   ....[61]....
        /*04f8*/ 	.word	0xffffffff


	//   ....[62]....
        /*04fc*/ 	.word	0xffffffff


	//   ....[63]....
        /*0500*/ 	.word	0xffffffff


	//   ....[64]....
        /*0504*/ 	.word	0xffffffff


	//   ....[65]....
        /*0508*/ 	.word	0xffffffff


	//   ....[66]....
        /*050c*/ 	.word	0xffffffff


	//   ....[67]....
        /*0510*/ 	.word	0xffffffff


	//   ....[68]....
        /*0514*/ 	.word	0xffffffff


	//   ....[69]....
        /*0518*/ 	.word	0xffffffff


	//   ....[70]....
        /*051c*/ 	.word	0xffffffff


	//   ....[71]....
        /*0520*/ 	.word	0xffffffff


	//   ....[72]....
        /*0524*/ 	.word	0xffffffff


	//   ....[73]....
        /*0528*/ 	.word	0xffffffff


	//   ....[74]....
        /*052c*/ 	.word	0xffffffff


	//   ....[75]....
        /*0530*/ 	.word	0xffffffff


	//   ....[76]....
        /*0534*/ 	.word	0xffffffff


	//   ....[77]....
        /*0538*/ 	.word	0xffffffff


	//   ....[78]....
        /*053c*/ 	.word	0xffffffff


	//   ....[79]....
        /*0540*/ 	.word	0xffffffff


	//   ....[80]....
        /*0544*/ 	.word	0xffffffff


	//   ....[81]....
        /*0548*/ 	.word	0xffffffff


	//   ....[82]....
        /*054c*/ 	.word	0xffffffff


	//   ....[83]....
        /*0550*/ 	.word	0xffffffff


	//   ....[84]....
        /*0554*/ 	.word	0x0500000f


	//   ....[85]....
        /*0558*/ 	.word	0x0500000f


	//   ....[86]....
        /*055c*/ 	.word	0x0500000f


	//   ....[87]....
        /*0560*/ 	.word	0x0500000f


	//   ....[88]....
        /*0564*/ 	.word	0x0500000f


	//   ....[89]....
        /*0568*/ 	.word	0x0500000f


	//   ....[90]....
        /*056c*/ 	.word	0x0500000f


	//   ....[91]....
        /*0570*/ 	.word	0x0500000f


	//   ....[92]....
        /*0574*/ 	.word	0x0500000f


	//   ....[93]....
        /*0578*/ 	.word	0x0500000f


	//   ....[94]....
        /*057c*/ 	.word	0x0500000f


	//   ....[95]....
        /*0580*/ 	.word	0x0500000f


	//   ....[96]....
        /*0584*/ 	.word	0x0500000f


	//   ....[97]....
        /*0588*/ 	.word	0x0500000f


	//   ....[98]....
        /*058c*/ 	.word	0x0500000f


	//   ....[99]....
        /*0590*/ 	.word	0x0500000f


	//   ....[100]....
        /*0594*/ 	.word	0x0500000f


	//   ....[101]....
        /*0598*/ 	.word	0x0500000f


	//   ....[102]....
        /*059c*/ 	.word	0x0500000f


	//   ....[103]....
        /*05a0*/ 	.word	0x0500000f


	//   ....[104]....
        /*05a4*/ 	.word	0x0500000f


	//   ....[105]....
        /*05a8*/ 	.word	0x0500000f


	//   ....[106]....
        /*05ac*/ 	.word	0x0500000f


	//   ....[107]....
        /*05b0*/ 	.word	0x0500000f


	//   ....[108]....
        /*05b4*/ 	.word	0x0500000f


	//   ....[109]....
        /*05b8*/ 	.word	0x0500000f


	//   ....[110]....
        /*05bc*/ 	.word	0x0500000f


	//   ....[111]....
        /*05c0*/ 	.word	0x0500000f


	//----- nvinfo : EIATTR_COOP_GROUP_INSTR_OFFSETS
	.align		4
.L_319:
        /*05c4*/ 	.byte	0x04, 0x28
        /*05c6*/ 	.short	(.L_321 - .L_320)


	//   ....[0]....
.L_320:
        /*05c8*/ 	.word	0x00000060


	//   ....[1]....
        /*05cc*/ 	.word	0x000001c0


	//   ....[2]....
        /*05d0*/ 	.word	0x00000270


	//   ....[3]....
        /*05d4*/ 	.word	0x00000430


	//   ....[4]....
        /*05d8*/ 	.word	0x00000590


	//   ....[5]....
        /*05dc*/ 	.word	0x000006b0


	//   ....[6]....
        /*05e0*/ 	.word	0x00000810


	//   ....[7]....
        /*05e4*/ 	.word	0x00006a80


	//   ....[8]....
        /*05e8*/ 	.word	0x0000c640


	//   ....[9]....
        /*05ec*/ 	.word	0x0000c680


	//   ....[10]....
        /*05f0*/ 	.word	0x0000d110


	//   ....[11]....
        /*05f4*/ 	.word	0x0000d130


	//   ....[12]....
        /*05f8*/ 	.word	0x0000f8c0


	//   ....[13]....
        /*05fc*/ 	.word	0x0000f9e0


	//   ....[14]....
        /*0600*/ 	.word	0x00010200


	//   ....[15]....
        /*0604*/ 	.word	0x00010260


	//   ....[16]....
        /*0608*/ 	.word	0x00012400


	//   ....[17]....
        /*060c*/ 	.word	0x00012420


	//   ....[18]....
        /*0610*/ 	.word	0x00012450


	//   ....[19]....
        /*0614*/ 	.word	0x000124a0


	//   ....[20]....
        /*0618*/ 	.word	0x00013aa0


	//   ....[21]....
        /*061c*/ 	.word	0x00013b50


	//   ....[22]....
        /*0620*/ 	.word	0x00013be0


	//   ....[23]....
        /*0624*/ 	.word	0x00013bf0


	//   ....[24]....
        /*0628*/ 	.word	0x000147b0


	//   ....[25]....
        /*062c*/ 	.word	0x000147e0


	//   ....[26]....
        /*0630*/ 	.word	0x00014810


	//   ....[27]....
        /*0634*/ 	.word	0x00014840


	//   ....[28]....
        /*0638*/ 	.word	0x00014870


	//   ....[29]....
        /*063c*/ 	.word	0x00014890


	//   ....[30]....
        /*0640*/ 	.word	0x000148b0


	//   ....[31]....
        /*0644*/ 	.word	0x000148c0


	//   ....[32]....
        /*0648*/ 	.word	0x000148d0


	//   ....[33]....
        /*064c*/ 	.word	0x000148e0


	//   ....[34]....
        /*0650*/ 	.word	0x000148f0


	//   ....[35]....
        /*0654*/ 	.word	0x00014900


	//   ....[36]....
        /*0658*/ 	.word	0x00014930


	//   ....[37]....
        /*065c*/ 	.word	0x00014940


	//   ....[38]....
        /*0660*/ 	.word	0x00014950


	//   ....[39]....
        /*0664*/ 	.word	0x00014960


	//   ....[40]....
        /*0668*/ 	.word	0x00014970


	//   ....[41]....
        /*066c*/ 	.word	0x00014980


	//   ....[42]....
        /*0670*/ 	.word	0x00014990


	//   ....[43]....
        /*0674*/ 	.word	0x000149a0


	//   ....[44]....
        /*0678*/ 	.word	0x000149b0


	//   ....[45]....
        /*067c*/ 	.word	0x000149c0


	//   ....[46]....
        /*0680*/ 	.word	0x000149d0


	//   ....[47]....
        /*0684*/ 	.word	0x000149e0


	//   ....[48]....
        /*0688*/ 	.word	0x00015fb0


	//   ....[49]....
        /*068c*/ 	.word	0x00016180


	//   ....[50]....
        /*0690*/ 	.word	0x000161b0


	//   ....[51]....
        /*0694*/ 	.word	0x000161e0


	//   ....[52]....
        /*0698*/ 	.word	0x00016210


	//   ....[53]....
        /*069c*/ 	.word	0x00016240


	//   ....[54]....
        /*06a0*/ 	.word	0x00016270


	//   ....[55]....
        /*06a4*/ 	.word	0x000163e0


	//   ....[56]....
        /*06a8*/ 	.word	0x00016410


	//   ....[57]....
        /*06ac*/ 	.word	0x00016440


	//   ....[58]....
        /*06b0*/ 	.word	0x00016470


	//   ....[59]....
        /*06b4*/ 	.word	0x000164a0


	//   ....[60]....
        /*06b8*/ 	.word	0x000164d0


	//   ....[61]....
        /*06bc*/ 	.word	0x00016570


	//   ....[62]....
        /*06c0*/ 	.word	0x000165d0


	//   ....[63]....
        /*06c4*/ 	.word	0x00016670


	//   ....[64]....
        /*06c8*/ 	.word	0x000174b0


	//   ....[65]....
        /*06cc*/ 	.word	0x00019440


	//   ....[66]....
        /*06d0*/ 	.word	0x0001b6d0


	//   ....[67]....
        /*06d4*/ 	.word	0x0001b720


	//   ....[68]....
        /*06d8*/ 	.word	0x0001b750


	//   ....[69]....
        /*06dc*/ 	.word	0x0001b780


	//   ....[70]....
        /*06e0*/ 	.word	0x0001b790


	//   ....[71]....
        /*06e4*/ 	.word	0x0001b7c0


	//   ....[72]....
        /*06e8*/ 	.word	0x0001b7f0


	//   ....[73]....
        /*06ec*/ 	.word	0x0001b820


	//   ....[74]....
        /*06f0*/ 	.word	0x0001b9a0


	//   ....[75]....
        /*06f4*/ 	.word	0x0001b9d0


	//   ....[76]....
        /*06f8*/ 	.word	0x0001ba00


	//   ....[77]....
        /*06fc*/ 	.word	0x0001ba30


	//   ....[78]....
        /*0700*/ 	.word	0x0001ba60


	//   ....[79]....
        /*0704*/ 	.word	0x0001ba90


	//   ....[80]....
        /*0708*/ 	.word	0x0001bb50


	//   ....[81]....
        /*070c*/ 	.word	0x0001bb70


	//   ....[82]....
        /*0710*/ 	.word	0x0001bbe0


	//   ....[83]....
        /*0714*/ 	.word	0x0001c280


	//   ....[84]....
        /*0718*/ 	.word	0x0001c6f0


	//   ....[85]....
        /*071c*/ 	.word	0x0001c790


	//   ....[86]....
        /*0720*/ 	.word	0x0001c830


	//   ....[87]....
        /*0724*/ 	.word	0x0001c8d0


	//   ....[88]....
        /*0728*/ 	.word	0x0001c9b0


	//   ....[89]....
        /*072c*/ 	.word	0x0001ca50


	//   ....[90]....
        /*0730*/ 	.word	0x0001caf0


	//   ....[91]....
        /*0734*/ 	.word	0x0001cb90


	//   ....[92]....
        /*0738*/ 	.word	0x0001ce90


	//   ....[93]....
        /*073c*/ 	.word	0x0001d170


	//   ....[94]....
        /*0740*/ 	.word	0x0001d590


	//   ....[95]....
        /*0744*/ 	.word	0x0001d630


	//   ....[96]....
        /*0748*/ 	.word	0x0001d750


	//   ....[97]....
        /*074c*/ 	.word	0x0001d7c0


	//   ....[98]....
        /*0750*/ 	.word	0x0001d830


	//   ....[99]....
        /*0754*/ 	.word	0x0001d8a0


	//   ....[100]....
        /*0758*/ 	.word	0x0001d910


	//   ....[101]....
        /*075c*/ 	.word	0x0001d990


	//   ....[102]....
        /*0760*/ 	.word	0x0001da20


	//   ....[103]....
        /*0764*/ 	.word	0x0001dab0


	//   ....[104]....
        /*0768*/ 	.word	0x0001db20


	//   ....[105]....
        /*076c*/ 	.word	0x0001db90


	//   ....[106]....
        /*0770*/ 	.word	0x0001dc00


	//   ....[107]....
        /*0774*/ 	.word	0x0001dc80


	//   ....[108]....
        /*0778*/ 	.word	0x0001dcf0


	//   ....[109]....
        /*077c*/ 	.word	0x0001dd90


	//   ....[110]....
        /*0780*/ 	.word	0x0001de20


	//   ....[111]....
        /*0784*/ 	.word	0x0001df40


	//----- nvinfo : EIATTR_REG_RECONFIG
	.align		4
.L_321:
        /*0788*/ 	.byte	0x01, 0x54
	.zero		2


	//----- nvinfo : EIATTR_SYSCALL_OFFSETS
	.align		4
        /*078c*/ 	.byte	0x04, 0x46
        /*078e*/ 	.short	(.L_323 - .L_322)


	//   ....[0]....
.L_322:
        /*0790*/ 	.word	0x000018c0


	//   ....[1]....
        /*0794*/ 	.word	0x00001a10


	//   ....[2]....
        /*0798*/ 	.word	0x00006bf0


	//   ....[3]....
        /*079c*/ 	.word	0x00007220


	//   ....[4]....
        /*07a0*/ 	.word	0x00018b50


	//   ....[5]....
        /*07a4*/ 	.word	0x00018cb0


	//   ....[6]....
        /*07a8*/ 	.word	0x00018e10


	//   ....[7]....
        /*07ac*/ 	.word	0x00018f70


	//----- nvinfo : EIATTR_MBARRIER_INSTR_OFFSETS
	.align		4
.L_323:
        /*07b0*/ 	.byte	0x04, 0x39
        /*07b2*/ 	.short	(.L_325 - .L_324)


	//   ....[0]....
.L_324:
        /*07b4*/ 	.word	0x000002e0
        /*07b8*/ 	.word	0x000000ff
        /*07bc*/ 	.word	0x00019c00
        /*07c0*/ 	.short	0x0100
        /*07c2*/ 	.byte	0x08
	.zero		1


	//   ....[1]....
        /*07c4*/ 	.word	0x000002f0
        /*07c8*/ 	.word	0x000000ff
        /*07cc*/ 	.word	0x00019c20
        /*07d0*/ 	.short	0x0100
        /*07d2*/ 	.byte	0x08
	.zero		1


	//   ....[2]....
        /*07d4*/ 	.word	0x000003e0
        /*07d8*/ 	.word	0x000000ff
        /*07dc*/ 	.word	0x00019c30
        /*07e0*/ 	.short	0x0100
        /*07e2*/ 	.byte	0x08
	.zero		1


	//   ....[3]....
        /*07e4*/ 	.word	0x000003f0
        /*07e8*/ 	.word	0x000000ff
        /*07ec*/ 	.word	0x00019c40
        /*07f0*/ 	.short	0x0100
        /*07f2*/ 	.byte	0x08
	.zero		1


	//   ....[4]....
        /*07f4*/ 	.word	0x00000400
        /*07f8*/ 	.word	0x000000ff
        /*07fc*/ 	.word	0x00019c38
        /*0800*/ 	.short	0x0100
        /*0802*/ 	.byte	0x08
	.zero		1


	//   ....[5]....
        /*0804*/ 	.word	0x00000410
        /*0808*/ 	.word	0x000000ff
        /*080c*/ 	.word	0x00019c48
        /*0810*/ 	.short	0x0100
        /*0812*/ 	.byte	0x08
	.zero		1


	//   ....[6]....
        /*0814*/ 	.word	0x00000540
        /*0818*/ 	.word	0x000000ff
        /*081c*/ 	.word	0x00019c50
        /*0820*/ 	.short	0x0100
        /*0822*/ 	.byte	0x08
	.zero		1


	//   ....[7]....
        /*0824*/ 	.word	0x00000550
        /*0828*/ 	.word	0x000000ff
        /*082c*/ 	.word	0x00019c60
        /*0830*/ 	.short	0x0100
        /*0832*/ 	.byte	0x08
	.zero		1


	//   ....[8]....
        /*0834*/ 	.word	0x00000560
        /*0838*/ 	.word	0x000000ff
        /*083c*/ 	.word	0x00019c58
        /*0840*/ 	.short	0x0100
        /*0842*/ 	.byte	0x08
	.zero		1


	//   ....[9]....
        /*0844*/ 	.word	0x00000570
        /*0848*/ 	.word	0x000000ff
        /*084c*/ 	.word	0x00019c68
        /*0850*/ 	.short	0x0100
        /*0852*/ 	.byte	0x08
	.zero		1


	//   ....[10]....
        /*0854*/ 	.word	0x00000660
        /*0858*/ 	.word	0x000000ff
        /*085c*/ 	.word	0x00019c70
        /*0860*/ 	.short	0x0100
        /*0862*/ 	.byte	0x06
	.zero		1


	//   ....[11]....
        /*0864*/ 	.word	0x00000670
        /*0868*/ 	.word	0x000000ff
        /*086c*/ 	.word	0x00019c80
        /*0870*/ 	.short	0x0100
        /*0872*/ 	.byte	0x06
	.zero		1


	//   ....[12]....
        /*0874*/ 	.word	0x00000680
        /*0878*/ 	.word	0x000000ff
        /*087c*/ 	.word	0x00019c78
        /*0880*/ 	.short	0x0100
        /*0882*/ 	.byte	0x06
	.zero		1


	//   ....[13]....
        /*0884*/ 	.word	0x00000690
        /*0888*/ 	.word	0x000000ff
        /*088c*/ 	.word	0x00019c88
        /*0890*/ 	.short	0x0100
        /*0892*/ 	.byte	0x06
	.zero		1


	//   ....[14]....
        /*0894*/ 	.word	0x000007c0
        /*0898*/ 	.word	0x000000ff
        /*089c*/ 	.word	0x00019c90
        /*08a0*/ 	.short	0x0100
        /*08a2*/ 	.byte	0x08
	.zero		1


	//   ....[15]....
        /*08a4*/ 	.word	0x000007d0
        /*08a8*/ 	.word	0x000000ff
        /*08ac*/ 	.word	0x00019ca0
        /*08b0*/ 	.short	0x0100
        /*08b2*/ 	.byte	0x08
	.zero		1


	//   ....[16]....
        /*08b4*/ 	.word	0x000007e0
        /*08b8*/ 	.word	0x000000ff
        /*08bc*/ 	.word	0x00019c98
        /*08c0*/ 	.short	0x0100
        /*08c2*/ 	.byte	0x08
	.zero		1


	//   ....[17]....
        /*08c4*/ 	.word	0x000007f0
        /*08c8*/ 	.word	0x000000ff
        /*08cc*/ 	.word	0x00019ca8
        /*08d0*/ 	.short	0x0100
        /*08d2*/ 	.byte	0x08
	.zero		1


	//   ....[18]....
        /*08d4*/ 	.word	0x00000920
        /*08d8*/ 	.word	0x000000ff
        /*08dc*/ 	.word	0x00019cb0
        /*08e0*/ 	.short	0x0100
        /*08e2*/ 	.byte	0x08
	.zero		1


	//   ....[19]....
        /*08e4*/ 	.word	0x00000930
        /*08e8*/ 	.word	0x000000ff
        /*08ec*/ 	.word	0x00019cc0
        /*08f0*/ 	.short	0x0100
        /*08f2*/ 	.byte	0x08
	.zero		1


	//   ....[20]....
        /*08f4*/ 	.word	0x00000940
        /*08f8*/ 	.word	0x000000ff
        /*08fc*/ 	.word	0x00019cb8
        /*0900*/ 	.short	0x0100
        /*0902*/ 	.byte	0x08
	.zero		1


	//   ....[21]....
        /*0904*/ 	.word	0x00000950
        /*0908*/ 	.word	0x000000ff
        /*090c*/ 	.word	0x00019cc8
        /*0910*/ 	.short	0x0100
        /*0912*/ 	.byte	0x08
	.zero		1


	//   ....[22]....
        /*0914*/ 	.word	0x00002860
        /*0918*/ 	.word	0x00000056
        /*091c*/ 	.word	0x00019c90
        /*0920*/ 	.short	0x010a
        /*0922*/ 	.byte	0x3f
	.zero		1


	//   ....[23]....
        /*0924*/ 	.word	0x000041b0
        /*0928*/ 	.word	0x00000056
        /*092c*/ 	.word	0x00019c90
        /*0930*/ 	.short	0x010a
        /*0932*/ 	.byte	0x3f
	.zero		1


	//   ....[24]....
        /*0934*/ 	.word	0x000061c0
        /*0938*/ 	.word	0x00000056
        /*093c*/ 	.word	0x00019c90
        /*0940*/ 	.short	0x010a
        /*0942*/ 	.byte	0x3f
	.zero		1


	//   ....[25]....
        /*0944*/ 	.word	0x00006390
        /*0948*/ 	.word	0x00000008
        /*094c*/ 	.word	0x00000000
        /*0950*/ 	.short	0x0101
        /*0952*/ 	.byte	0x3f
	.zero		1


	//   ....[26]....
        /*0954*/ 	.word	0x000063d0
        /*0958*/ 	.word	0x00000056
        /*095c*/ 	.word	0x00019cb0
        /*0960*/ 	.short	0x010a
        /*0962*/ 	.byte	0x3f
	.zero		1


	//   ....[27]....
        /*0964*/ 	.word	0x00006650
        /*0968*/ 	.word	0x00000056
        /*096c*/ 	.word	0x00000000
        /*0970*/ 	.short	0x0101
        /*0972*/ 	.byte	0x3f
	.zero		1


	//   ....[28]....
        /*0974*/ 	.word	0x00006f20
        /*0978*/ 	.word	0x00000010
        /*097c*/ 	.word	0x00019c00
        /*0980*/ 	.short	0x010a
        /*0982*/ 	.byte	0x3f
	.zero		1


	//   ....[29]....
        /*0984*/ 	.word	0x00006f70
        /*0988*/ 	.word	0x00000010
        /*098c*/ 	.word	0x00019c00
        /*0990*/ 	.short	0x010a
        /*0992*/ 	.byte	0x3f
	.zero		1


	//   ....[30]....
        /*0994*/ 	.word	0x00007900
        /*0998*/ 	.word	0x00000010
        /*099c*/ 	.word	0x00019c00
        /*09a0*/ 	.short	0x010a
        /*09a2*/ 	.byte	0x3f
	.zero		1


	//   ....[31]....
        /*09a4*/ 	.word	0x00009670
        /*09a8*/ 	.word	0x00000010
        /*09ac*/ 	.word	0x00019c00
        /*09b0*/ 	.short	0x010a
        /*09b2*/ 	.byte	0x3f
	.zero		1


	//   ....[32]....
        /*09b4*/ 	.word	0x0000b800
        /*09b8*/ 	.word	0x00000000
        /*09bc*/ 	.word	0x00019c30
        /*09c0*/ 	.short	0x010a
        /*09c2*/ 	.byte	0x3f
	.zero		1


	//   ....[33]....
        /*09c4*/ 	.word	0x0000b8a0
        /*09c8*/ 	.word	0x00000000
        /*09cc*/ 	.word	0x00019c30
        /*09d0*/ 	.short	0x010a
        /*09d2*/ 	.byte	0x3f
	.zero		1


	//   ....[34]....
        /*09d4*/ 	.word	0x0000d650
        /*09d8*/ 	.word	0x00000025
        /*09dc*/ 	.word	0x00000000
        /*09e0*/ 	.short	0x0101
        /*09e2*/ 	.byte	0x3f
	.zero		1


	//   ....[35]....
        /*09e4*/ 	.word	0x0000e4d0
        /*09e8*/ 	.word	0x0000000e
        /*09ec*/ 	.word	0x00019c30
        /*09f0*/ 	.short	0x010a
        /*09f2*/ 	.byte	0x3f
	.zero		1


	//   ....[36]....
        /*09f4*/ 	.word	0x0000e540
        /*09f8*/ 	.word	0x0000000e
        /*09fc*/ 	.word	0x00019c30
        /*0a00*/ 	.short	0x010a
        /*0a02*/ 	.byte	0x3f
	.zero		1


	//   ....[37]....
        /*0a04*/ 	.word	0x0000e740
        /*0a08*/ 	.word	0x00000098
        /*0a0c*/ 	.word	0x00019c50
        /*0a10*/ 	.short	0x010a
        /*0a12*/ 	.byte	0x3f
	.zero		1


	//   ....[38]....
        /*0a14*/ 	.word	0x0000e790
        /*0a18*/ 	.word	0x00000098
        /*0a1c*/ 	.word	0x00019c50
        /*0a20*/ 	.short	0x010a
        /*0a22*/ 	.byte	0x3f
	.zero		1


	//   ....[39]....
        /*0a24*/ 	.word	0x00010740
        /*0a28*/ 	.word	0x0000000e
        /*0a2c*/ 	.word	0x00000000
        /*0a30*/ 	.short	0x0101
        /*0a32*/ 	.byte	0x3f
	.zero		1


	//   ....[40]....
        /*0a34*/ 	.word	0x00011200
        /*0a38*/ 	.word	0x00000098
        /*0a3c*/ 	.word	0x00000000
        /*0a40*/ 	.short	0x0101
        /*0a42*/ 	.byte	0x3f
	.zero		1


	//   ....[41]....
        /*0a44*/ 	.word	0x00011340
        /*0a48*/ 	.word	0x0000000c
        /*0a4c*/ 	.word	0x00019c30
        /*0a50*/ 	.short	0x010a
        /*0a52*/ 	.byte	0x3f
	.zero		1


	//   ....[42]....
        /*0a54*/ 	.word	0x000113b0
        /*0a58*/ 	.word	0x0000000c
        /*0a5c*/ 	.word	0x00019c30
        /*0a60*/ 	.short	0x010a
        /*0a62*/ 	.byte	0x3f
	.zero		1


	//   ....[43]....
        /*0a64*/ 	.word	0x000115b0
        /*0a68*/ 	.word	0x00000014
        /*0a6c*/ 	.word	0x00019c50
        /*0a70*/ 	.short	0x010a
        /*0a72*/ 	.byte	0x3f
	.zero		1


	//   ....[44]....
        /*0a74*/ 	.word	0x00011600
        /*0a78*/ 	.word	0x00000014
        /*0a7c*/ 	.word	0x00019c50
        /*0a80*/ 	.short	0x010a
        /*0a82*/ 	.byte	0x3f
	.zero		1


	//   ....[45]....
        /*0a84*/ 	.word	0x00012ab0
        /*0a88*/ 	.word	0x00000088
        /*0a8c*/ 	.word	0x00000000
        /*0a90*/ 	.short	0x0101
        /*0a92*/ 	.byte	0x3f
	.zero		1


	//   ....[46]....
        /*0a94*/ 	.word	0x00013770
        /*0a98*/ 	.word	0x00000014
        /*0a9c*/ 	.word	0x00000000
        /*0aa0*/ 	.short	0x0101
        /*0aa2*/ 	.byte	0x3f
	.zero		1


	//   ....[47]....
        /*0aa4*/ 	.word	0x000137f0
        /*0aa8*/ 	.word	0x0000000a
        /*0aac*/ 	.word	0x00019c50
        /*0ab0*/ 	.short	0x010a
        /*0ab2*/ 	.byte	0x3f
	.zero		1


	//   ....[48]....
        /*0ab4*/ 	.word	0x00013840
        /*0ab8*/ 	.word	0x0000000a
        /*0abc*/ 	.word	0x00019c50
        /*0ac0*/ 	.short	0x010a
        /*0ac2*/ 	.byte	0x3f
	.zero		1


	//   ....[49]....
        /*0ac4*/ 	.word	0x00014130
        /*0ac8*/ 	.word	0x00000004
        /*0acc*/ 	.word	0x00000000
        /*0ad0*/ 	.short	0x0101
        /*0ad2*/ 	.byte	0x3f
	.zero		1


	//   ....[50]....
        /*0ad4*/ 	.word	0x00015400
        /*0ad8*/ 	.word	0x00000000
        /*0adc*/ 	.word	0x00000000
        /*0ae0*/ 	.short	0x0101
        /*0ae2*/ 	.byte	0x3f
	.zero		1


	//   ....[51]....
        /*0ae4*/ 	.word	0x000175c0
        /*0ae8*/ 	.word	0x0000000b
        /*0aec*/ 	.word	0x00019c20
        /*0af0*/ 	.short	0x010a
        /*0af2*/ 	.byte	0x3f
	.zero		1


	//   ....[52]....
        /*0af4*/ 	.word	0x00017650
        /*0af8*/ 	.word	0x0000000a
        /*0afc*/ 	.word	0x00019ca0
        /*0b00*/ 	.short	0x010a
        /*0b02*/ 	.byte	0x3f
	.zero		1


	//   ....[53]....
        /*0b04*/ 	.word	0x00017aa0
        /*0b08*/ 	.word	0x0000000a
        /*0b0c*/ 	.word	0x00019cc0
        /*0b10*/ 	.short	0x010a
        /*0b12*/ 	.byte	0x3f
	.zero		1


	//   ....[54]....
        /*0b14*/ 	.word	0x00017fb0
        /*0b18*/ 	.word	0x00000009
        /*0b1c*/ 	.word	0x00019ca0
        /*0b20*/ 	.short	0x010a
        /*0b22*/ 	.byte	0x3f
	.zero		1


	//   ....[55]....
        /*0b24*/ 	.word	0x000183f0
        /*0b28*/ 	.word	0x00000009
        /*0b2c*/ 	.word	0x00019cc0
        /*0b30*/ 	.short	0x010a
        /*0b32*/ 	.byte	0x3f
	.zero		1


	//   ....[56]....
        /*0b34*/ 	.word	0x000196a0
        /*0b38*/ 	.word	0x00000005
        /*0b3c*/ 	.word	0x00019c80
        /*0b40*/ 	.short	0x010a
        /*0b42*/ 	.byte	0x3f
	.zero		1


	//   ....[57]....
        /*0b44*/ 	.word	0x00019900
        /*0b48*/ 	.word	0x00000005
        /*0b4c*/ 	.word	0x00019c40
        /*0b50*/ 	.short	0x010a
        /*0b52*/ 	.byte	0x3f
	.zero		1


	//   ....[58]....
        /*0b54*/ 	.word	0x00019e50
        /*0b58*/ 	.word	0x00000005
        /*0b5c*/ 	.word	0x00019c20
        /*0b60*/ 	.short	0x010a
        /*0b62*/ 	.byte	0x3f
	.zero		1


	//   ....[59]....
        /*0b64*/ 	.word	0x0001a130
        /*0b68*/ 	.word	0x00000003
        /*0b6c*/ 	.word	0x00019c80
        /*0b70*/ 	.short	0x010a
        /*0b72*/ 	.byte	0x3f
	.zero		1


	//   ....[60]....
        /*0b74*/ 	.word	0x0001a590
        /*0b78*/ 	.word	0x00000003
        /*0b7c*/ 	.word	0x00019c40
        /*0b80*/ 	.short	0x010a
        /*0b82*/ 	.byte	0x3f
	.zero		1


	//   ....[61]....
        /*0b84*/ 	.word	0x0001aa50
        /*0b88*/ 	.word	0x0000000d
        /*0b8c*/ 	.word	0x00019c70
        /*0b90*/ 	.short	0x010a
        /*0b92*/ 	.byte	0x3f
	.zero		1


	//   ....[62]....
        /*0b94*/ 	.word	0x0001aae0
        /*0b98*/ 	.word	0x0000000d
        /*0b9c*/ 	.word	0x00019c60
        /*0ba0*/ 	.short	0x010a
        /*0ba2*/ 	.byte	0x3f
	.zero		1


	//   ....[63]....
        /*0ba4*/ 	.word	0x0001ae50
        /*0ba8*/ 	.word	0x0000000d
        /*0bac*/ 	.word	0x00019c50
        /*0bb0*/ 	.short	0x0101
        /*0bb2*/ 	.byte	0x3f
	.zero		1


	//   ....[64]....
        /*0bb4*/ 	.word	0x0001aed0
        /*0bb8*/ 	.word	0x00000003
        /*0bbc*/ 	.word	0x00000000
        /*0bc0*/ 	.short	0x0101
        /*0bc2*/ 	.byte	0x3f
	.zero		1


	//   ....[65]....
        /*0bc4*/ 	.word	0x0001b090
        /*0bc8*/ 	.word	0x00000003
        /*0bcc*/ 	.word	0x00019c70
        /*0bd0*/ 	.short	0x010a
        /*0bd2*/ 	.byte	0x3f
	.zero		1


	//   ....[66]....
        /*0bd4*/ 	.word	0x0001b110
        /*0bd8*/ 	.word	0x00000003
        /*0bdc*/ 	.word	0x00019c60
        /*0be0*/ 	.short	0x010a
        /*0be2*/ 	.byte	0x3f
	.zero		1


	//   ....[67]....
        /*0be4*/ 	.word	0x0001b490
        /*0be8*/ 	.word	0x00000003
        /*0bec*/ 	.word	0x00019c50
        /*0bf0*/ 	.short	0x0101
        /*0bf2*/ 	.byte	0x3f
	.zero		1


	//   ....[68]....
        /*0bf4*/ 	.word	0x0001b520
        /*0bf8*/ 	.word	0x00000000
        /*0bfc*/ 	.word	0x00000000
        /*0c00*/ 	.short	0x0101
        /*0c02*/ 	.byte	0x3f
	.zero		1


	//   ....[69]....
        /*0c04*/ 	.word	0x0001c200
        /*0c08*/ 	.word	0x00000009
        /*0c0c*/ 	.word	0x00019c20
        /*0c10*/ 	.short	0x010a
        /*0c12*/ 	.byte	0x3f
	.zero		1


	//   ....[70]....
        /*0c14*/ 	.word	0x0001c390
        /*0c18*/ 	.word	0x00000007
        /*0c1c*/ 	.word	0x00000000
        /*0c20*/ 	.short	0x010a
        /*0c22*/ 	.byte	0x3f
	.zero		1


	//   ....[71]....
        /*0c24*/ 	.word	0x0001c400
        /*0c28*/ 	.word	0x00000003
        /*0c2c*/ 	.word	0x00000000
        /*0c30*/ 	.short	0x010a
        /*0c32*/ 	.byte	0x3f
	.zero		1


	//   ....[72]....
        /*0c34*/ 	.word	0x0001c450
        /*0c38*/ 	.word	0x00000003
        /*0c3c*/ 	.word	0x00019c60
        /*0c40*/ 	.short	0x010a
        /*0c42*/ 	.byte	0x3f
	.zero		1


	//   ....[73]....
        /*0c44*/ 	.word	0x0001c4a0
        /*0c48*/ 	.word	0x00000005
        /*0c4c*/ 	.word	0x00019c60
        /*0c50*/ 	.short	0x010a
        /*0c52*/ 	.byte	0x3f
	.zero		1


	//   ....[74]....
        /*0c54*/ 	.word	0x0001c4e0
        /*0c58*/ 	.word	0x00000003
        /*0c5c*/ 	.word	0x00019c80
        /*0c60*/ 	.short	0x010a
        /*0c62*/ 	.byte	0x3f
	.zero		1


	//   ....[75]....
        /*0c64*/ 	.word	0x0001c500
        /*0c68*/ 	.word	0x00000005
        /*0c6c*/ 	.word	0x00019c80
        /*0c70*/ 	.short	0x010a
        /*0c72*/ 	.byte	0x3f
	.zero		1


	//   ....[76]....
        /*0c74*/ 	.word	0x0001c560
        /*0c78*/ 	.word	0x00000056
        /*0c7c*/ 	.word	0x00019c90
        /*0c80*/ 	.short	0x010a
        /*0c82*/ 	.byte	0x3f
	.zero		1


	//   ....[77]....
        /*0c84*/ 	.word	0x0001c5b0
        /*0c88*/ 	.word	0x00000056
        /*0c8c*/ 	.word	0x00019c90
        /*0c90*/ 	.short	0x010a
        /*0c92*/ 	.byte	0x3f
	.zero		1


	//   ....[78]....
        /*0c94*/ 	.word	0x0001c600
        /*0c98*/ 	.word	0x00000056
        /*0c9c*/ 	.word	0x00019c90
        /*0ca0*/ 	.short	0x010a
        /*0ca2*/ 	.byte	0x3f
	.zero		1


	//   ....[79]....
        /*0ca4*/ 	.word	0x0001c650
        /*0ca8*/ 	.word	0x00000056
        /*0cac*/ 	.word	0x00019cb0
        /*0cb0*/ 	.short	0x010a
        /*0cb2*/ 	.byte	0x3f
	.zero		1


	//   ....[80]....
        /*0cb4*/ 	.word	0x0001c910
        /*0cb8*/ 	.word	0x00000010
        /*0cbc*/ 	.word	0x00019c00
        /*0cc0*/ 	.short	0x010a
        /*0cc2*/ 	.byte	0x3f
	.zero		1


	//   ....[81]....
        /*0cc4*/ 	.word	0x0001cbd0
        /*0cc8*/ 	.word	0x00000010
        /*0ccc*/ 	.word	0x00019c00
        /*0cd0*/ 	.short	0x010a
        /*0cd2*/ 	.byte	0x3f
	.zero		1


	//   ....[82]....
        /*0cd4*/ 	.word	0x0001cc20
        /*0cd8*/ 	.word	0x00000000
        /*0cdc*/ 	.word	0x00019c30
        /*0ce0*/ 	.short	0x010a
        /*0ce2*/ 	.byte	0x3f
	.zero		1


	//   ....[83]....
        /*0ce4*/ 	.word	0x0001cc70
        /*0ce8*/ 	.word	0x0000000e
        /*0cec*/ 	.word	0x00019c30
        /*0cf0*/ 	.short	0x010a
        /*0cf2*/ 	.byte	0x3f
	.zero		1


	//   ....[84]....
        /*0cf4*/ 	.word	0x0001ccc0
        /*0cf8*/ 	.word	0x00000098
        /*0cfc*/ 	.word	0x00019c50
        /*0d00*/ 	.short	0x010a
        /*0d02*/ 	.byte	0x3f
	.zero		1


	//   ....[85]....
        /*0d04*/ 	.word	0x0001cd10
        /*0d08*/ 	.word	0x0000000c
        /*0d0c*/ 	.word	0x00019c30
        /*0d10*/ 	.short	0x010a
        /*0d12*/ 	.byte	0x3f
	.zero		1


	//   ....[86]....
        /*0d14*/ 	.word	0x0001cd60
        /*0d18*/ 	.word	0x00000014
        /*0d1c*/ 	.word	0x00019c50
        /*0d20*/ 	.short	0x010a
        /*0d22*/ 	.byte	0x3f
	.zero		1


	//   ....[87]....
        /*0d24*/ 	.word	0x0001cdb0
        /*0d28*/ 	.word	0x0000000a
        /*0d2c*/ 	.word	0x00019c50
        /*0d30*/ 	.short	0x010a
        /*0d32*/ 	.byte	0x3f
	.zero		1


	//   ....[88]....
        /*0d34*/ 	.word	0x0001cf50
        /*0d38*/ 	.word	0x0000000b
        /*0d3c*/ 	.word	0x00019c20
        /*0d40*/ 	.short	0x010a
        /*0d42*/ 	.byte	0x3f
	.zero		1


	//   ....[89]....
        /*0d44*/ 	.word	0x0001cfa0
        /*0d48*/ 	.word	0x0000000a
        /*0d4c*/ 	.word	0x00019ca0
        /*0d50*/ 	.short	0x010a
        /*0d52*/ 	.byte	0x3f
	.zero		1


	//   ....[90]....
        /*0d54*/ 	.word	0x0001cff0
        /*0d58*/ 	.word	0x0000000a
        /*0d5c*/ 	.word	0x00019cc0
        /*0d60*/ 	.short	0x010a
        /*0d62*/ 	.byte	0x3f
	.zero		1


	//   ....[91]....
        /*0d64*/ 	.word	0x0001d040
        /*0d68*/ 	.word	0x00000009
        /*0d6c*/ 	.word	0x00019ca0
        /*0d70*/ 	.short	0x010a
        /*0d72*/ 	.byte	0x3f
	.zero		1


	//   ....[92]....
        /*0d74*/ 	.word	0x0001d090
        /*0d78*/ 	.word	0x00000009
        /*0d7c*/ 	.word	0x00019cc0
        /*0d80*/ 	.short	0x010a
        /*0d82*/ 	.byte	0x3f
	.zero		1


	//   ....[93]....
        /*0d84*/ 	.word	0x0001d230
        /*0d88*/ 	.word	0x00000005
        /*0d8c*/ 	.word	0x00019c80
        /*0d90*/ 	.short	0x010a
        /*0d92*/ 	.byte	0x3f
	.zero		1


	//   ....[94]....
        /*0d94*/ 	.word	0x0001d280
        /*0d98*/ 	.word	0x00000005
        /*0d9c*/ 	.word	0x00019c40
        /*0da0*/ 	.short	0x010a
        /*0da2*/ 	.byte	0x3f
	.zero		1


	//   ....[95]....
        /*0da4*/ 	.word	0x0001d300
        /*0da8*/ 	.word	0x00000004
        /*0dac*/ 	.word	0x00019c20
        /*0db0*/ 	.short	0x010a
        /*0db2*/ 	.byte	0x3f
	.zero		1


	//   ....[96]....
        /*0db4*/ 	.word	0x0001d350
        /*0db8*/ 	.word	0x00000003
        /*0dbc*/ 	.word	0x00019c80
        /*0dc0*/ 	.short	0x010a
        /*0dc2*/ 	.byte	0x3f
	.zero		1


	//   ....[97]....
        /*0dc4*/ 	.word	0x0001d3a0
        /*0dc8*/ 	.word	0x00000003
        /*0dcc*/ 	.word	0x00019c40
        /*0dd0*/ 	.short	0x010a
        /*0dd2*/ 	.byte	0x3f
	.zero		1


	//   ....[98]....
        /*0dd4*/ 	.word	0x0001d3f0
        /*0dd8*/ 	.word	0x0000000d
        /*0ddc*/ 	.word	0x00019c70
        /*0de0*/ 	.short	0x010a
        /*0de2*/ 	.byte	0x3f
	.zero		1


	//   ....[99]....
        /*0de4*/ 	.word	0x0001d440
        /*0de8*/ 	.word	0x0000000d
        /*0dec*/ 	.word	0x00019c60
        /*0df0*/ 	.short	0x010a
        /*0df2*/ 	.byte	0x3f
	.zero		1


	//   ....[100]....
        /*0df4*/ 	.word	0x0001d490
        /*0df8*/ 	.word	0x00000003
        /*0dfc*/ 	.word	0x00019c70
        /*0e00*/ 	.short	0x010a
        /*0e02*/ 	.byte	0x3f
	.zero		1


	//   ....[101]....
        /*0e04*/ 	.word	0x0001d4e0
        /*0e08*/ 	.word	0x00000003
        /*0e0c*/ 	.word	0x00019c60
        /*0e10*/ 	.short	0x010a
        /*0e12*/ 	.byte	0x3f
	.zero		1


	//   ....[102]....
        /*0e14*/ 	.word	0x0001de60
        /*0e18*/ 	.word	0x00000009
        /*0e1c*/ 	.word	0x00019c20
        /*0e20*/ 	.short	0x010a
        /*0e22*/ 	.byte	0x3f
	.zero		1


	//   ....[103]....
        /*0e24*/ 	.word	0x0001e000
        /*0e28*/ 	.word	0x00000007
        /*0e2c*/ 	.word	0x00000000
        /*0e30*/ 	.short	0x010a
        /*0e32*/ 	.byte	0x3f
	.zero		1


	//   ....[104]....
        /*0e34*/ 	.word	0x0001e050
        /*0e38*/ 	.word	0x00000003
        /*0e3c*/ 	.word	0x00000000
        /*0e40*/ 	.short	0x010a
        /*0e42*/ 	.byte	0x3f
	.zero		1


	//   ....[105]....
        /*0e44*/ 	.word	0x0001e0a0
        /*0e48*/ 	.word	0x00000003
        /*0e4c*/ 	.word	0x00019c60
        /*0e50*/ 	.short	0x010a
        /*0e52*/ 	.byte	0x3f
	.zero		1


	//   ....[106]....
        /*0e54*/ 	.word	0x0001e0f0
        /*0e58*/ 	.word	0x00000005
        /*0e5c*/ 	.word	0x00019c60
        /*0e60*/ 	.short	0x010a
        /*0e62*/ 	.byte	0x3f
	.zero		1


	//   ....[107]....
        /*0e64*/ 	.word	0x0001e140
        /*0e68*/ 	.word	0x00000003
        /*0e6c*/ 	.word	0x00019c80
        /*0e70*/ 	.short	0x010a
        /*0e72*/ 	.byte	0x3f
	.zero		1


	//----- nvinfo : EIATTR_NUM_MBARRIERS
	.align		4
.L_325:
        /*0e74*/ 	.byte	0x03, 0x38
        /*0e76*/ 	.short	0x0016


	//----- nvinfo : EIATTR_EXIT_INSTR_OFFSETS
	.align		4
        /*0e78*/ 	.byte	0x04, 0x1c
        /*0e7a*/ 	.short	(.L_327 - .L_326)


	//   ....[0]....
.L_326:
        /*0e7c*/ 	.word	0x0001c550


	//----- nvinfo : EIATTR_MAX_THREADS
	.align		4
.L_327:
        /*0e80*/ 	.byte	0x04, 0x05
        /*0e82*/ 	.short	(.L_329 - .L_328)
.L_328:
        /*0e84*/ 	.word	0x00000200
        /*0e88*/ 	.word	0x00000001
        /*0e8c*/ 	.word	0x00000001


	//----- nvinfo : EIATTR_CRS_STACK_SIZE
	.align		4
.L_329:
        /*0e90*/ 	.byte	0x04, 0x1e
        /*0e92*/ 	.short	(.L_331 - .L_330)
.L_330:
        /*0e94*/ 	.word	0x00000000


	//----- nvinfo : EIATTR_CBANK_PARAM_SIZE
	.align		4
.L_331:
        /*0e98*/ 	.byte	0x03, 0x19
        /*0e9a*/ 	.short	0x0a70


	//----- nvinfo : EIATTR_PARAM_CBANK
	.align		4
        /*0e9c*/ 	.byte	0x04, 0x0a
        /*0e9e*/ 	.short	(.L_333 - .L_332)
	.align		4
.L_332:
        /*0ea0*/ 	.word	index@(.nv.constant0._ZN7cutlass13device_kernelIN5flash11enable_sm90INS1_16FlashAttnFwdSm90INS1_25CollectiveMainloopFwdSm90ILi2EN4cute5tupleIJNS5_1CILi1EEES8_S8_EEENS6_IJNS7_ILi192EEENS7_ILi128EEENS7_ILi96EEEEEELi96ENS_12float_e4m3_tEfNS_4arch4Sm90ELb1ELb0ELb1ELb1ELb0ELb1ELb0ELb1ELb1ELb0ELb0ELb0EEENS1_21CollectiveEpilogueFwdINS6_IJSA_SC_SB_EEES9_NS_10bfloat16_tESG_Li384ELb1ELb0ELb0ELb1EEENS1_36VarlenDynamicPersistentTileSchedulerILi192ELi128ELi384ELi128ELb0ELb0ELb1ELb1ELb1ELb1EEEEEEEEEvNT_6ParamsE)
        /*0ea4*/ 	.short	0x0210
        /*0ea6*/ 	.short	0x0a70


	//----- nvinfo : EIATTR_SW_WAR
	.align		4
.L_333:
        /*0ea8*/ 	.byte	0x04, 0x36
        /*0eaa*/ 	.short	(.L_335 - .L_334)
.L_334:
        /*0eac*/ 	.word	0x00000008
.L_335:


//--------------------- .nv.callgraph             --------------------------
	.section	.nv.callgraph,"",@"SHT_CUDA_CALLGRAPH"
	.align	4
	.sectionentsize	8
	.align		4
        /*0000*/ 	.word	0x00000000
	.align		4
        /*0004*/ 	.word	0xffffffff
	.align		4
        /*0008*/ 	.word	index@(_ZN7cutlass13device_kernelIN5flash11enable_sm90INS1_16FlashAttnFwdSm90INS1_25CollectiveMainloopFwdSm90ILi2EN4cute5tupleIJNS5_1CILi1EEES8_S8_EEENS6_IJNS7_ILi192EEENS7_ILi128EEENS7_ILi96EEEEEELi96ENS_12float_e4m3_tEfNS_4arch4Sm90ELb0ELb0ELb1ELb0ELb0ELb0ELb0ELb1ELb1ELb0ELb0ELb0EEENS1_21CollectiveEpilogueFwdINS6_IJSA_SC_SB_EEES9_NS_10bfloat16_tESG_Li384ELb0ELb0ELb0ELb1EEENS1_29StaticPersistentTileSchedulerILb0EEEEEEEEEvNT_6ParamsE)
	.align		4
        /*000c*/ 	.word	index@(__assertfail)
	.align		4
        /*0010*/ 	.word	index@(_ZN7cutlass13device_kernelIN5flash11enable_sm90INS1_16FlashAttnFwdSm90INS1_25CollectiveMainloopFwdSm90ILi2EN4cute5tupleIJNS5_1CILi1EEES8_S8_EEENS6_IJNS7_ILi192EEENS7_ILi128EEENS7_ILi96EEEEEELi96ENS_12float_e4m3_tEfNS_4arch4Sm90ELb0ELb0ELb1ELb1ELb0ELb0ELb0ELb1ELb1ELb0ELb0ELb0EEENS1_21CollectiveEpilogueFwdINS6_IJSA_SC_SB_EEES9_NS_10bfloat16_tESG_Li384ELb1ELb0ELb0ELb1EEENS1_36VarlenDynamicPersistentTileSchedulerILi192ELi128ELi384ELi128ELb0ELb0ELb1ELb0ELb1ELb1EEEEEEEEEvNT_6ParamsE)
	.align		4
        /*0014*/ 	.word	index@(__assertfail)
	.align		4
        /*0018*/ 	.word	index@(_ZN7cutlass13device_kernelIN5flash11enable_sm90INS1_16FlashAttnFwdSm90INS1_25CollectiveMainloopFwdSm90ILi2EN4cute5tupleIJNS5_1CILi1EEES8_S8_EEENS6_IJNS7_ILi192EEENS7_ILi128EEENS7_ILi96EEEEEELi96ENS_12float_e4m3_tEfNS_4arch4Sm90ELb0ELb0ELb1ELb1ELb0ELb1ELb0ELb1ELb1ELb0ELb0ELb0EEENS1_21CollectiveEpilogueFwdINS6_IJSA_SC_SB_EEES9_NS_10bfloat16_tESG_Li384ELb1ELb0ELb0ELb1EEENS1_36VarlenDynamicPersistentTileSchedulerILi192ELi128ELi384ELi128ELb0ELb0ELb1ELb0ELb1ELb1EEEEEEEEEvNT_6ParamsE)
	.align		4
        /*001c*/ 	.word	index@(__assertfail)
	.align		4
        /*0020*/ 	.word	index@(_ZN7cutlass13device_kernelIN5flash11enable_sm90INS1_16FlashAttnFwdSm90INS1_25CollectiveMainloopFwdSm90ILi2EN4cute5tupleIJNS5_1CILi1EEES8_S8_EEENS6_IJNS7_ILi192EEENS7_ILi128EEENS7_ILi96EEEEEELi96ENS_12float_e4m3_tEfNS_4arch4Sm90ELb0ELb1ELb1ELb0ELb0ELb0ELb0ELb1ELb1ELb0ELb0ELb0EEENS1_21CollectiveEpilogueFwdINS6_IJSA_SC_SB_EEES9_NS_10bfloat16_tESG_Li384ELb0ELb0ELb0ELb1EEENS1_30DynamicPersistentTileSchedulerILi384ELi128ELb0ELb0ELb1EEEEEEEEEvNT_6ParamsE)
	.align		4
        /*0024*/ 	.word	index@(__assertfail)
	.align		4
        /*0028*/ 	.word	index@(_ZN7cutlass13device_kernelIN5flash11enable_sm90INS1_16FlashAttnFwdSm90INS1_25CollectiveMainloopFwdSm90ILi2EN4cute5tupleIJNS5_1CILi1EEES8_S8_EEENS6_IJNS7_ILi192EEENS7_ILi128EEENS7_ILi96EEEEEELi96ENS_12float_e4m3_tEfNS_4arch4Sm90ELb0ELb1ELb1ELb1ELb0ELb0ELb0ELb1ELb1ELb0ELb0ELb0EEENS1_21CollectiveEpilogueFwdINS6_IJSA_SC_SB_EEES9_NS_10bfloat16_tESG_Li384ELb1ELb0ELb0ELb1EEENS1_36VarlenDynamicPersistentTileSchedulerILi192ELi128ELi384ELi128ELb0ELb0ELb1ELb1ELb0ELb1EEEEEEEEEvNT_6ParamsE)
	.align		4
        /*002c*/ 	.word	index@(__assertfail)
	.align		4
        /*0030*/ 	.word	index@(_ZN7cutlass13device_kernelIN5flash11enable_sm90INS1_16FlashAttnFwdSm90INS1_25CollectiveMainloopFwdSm90ILi2EN4cute5tupleIJNS5_1CILi1EEES8_S8_EEENS6_IJNS7_ILi192EEENS7_ILi128EEENS7_ILi96EEEEEELi96ENS_12float_e4m3_tEfNS_4arch4Sm90ELb0ELb1ELb1ELb1ELb0ELb1ELb0ELb1ELb1ELb0ELb0ELb0EEENS1_21CollectiveEpilogueFwdINS6_IJSA_SC_SB_EEES9_NS_10bfloat16_tESG_Li384ELb1ELb0ELb0ELb1EEENS1_36VarlenDynamicPersistentTileSchedulerILi192ELi128ELi384ELi128ELb0ELb0ELb1ELb1ELb0ELb1EEEEEEEEEvNT_6ParamsE)
	.align		4
        /*0034*/ 	.word	index@(__assertfail)
	.align		4
        /*0038*/ 	.word	index@(_ZN7cutlass13device_kernelIN5flash11enable_sm90INS1_16FlashAttnFwdSm90INS1_25CollectiveMainloopFwdSm90ILi2EN4cute5tupleIJNS5_1CILi1EEES8_S8_EEENS6_IJNS7_ILi192EEENS7_ILi128EEENS7_ILi96EEEEEELi96ENS_12float_e4m3_tEfNS_4arch4Sm90ELb1ELb0ELb1ELb0ELb0ELb0ELb0ELb1ELb1ELb0ELb0ELb0EEENS1_21CollectiveEpilogueFwdINS6_IJSA_SC_SB_EEES9_NS_10bfloat16_tESG_Li384ELb0ELb0ELb0ELb1EEENS1_30DynamicPersistentTileSchedulerILi384ELi128ELb0ELb0ELb1EEEEEEEEEvNT_6ParamsE)
	.align		4
        /*003c*/ 	.word	index@(__assertfail)
	.align		4
        /*0040*/ 	.word	index@(_ZN7cutlass13device_kernelIN5flash11enable_sm90INS1_16FlashAttnFwdSm90INS1_25CollectiveMainloopFwdSm90ILi2EN4cute5tupleIJNS5_1CILi1EEES8_S8_EEENS6_IJNS7_ILi192EEENS7_ILi128EEENS7_ILi96EEEEEELi96ENS_12float_e4m3_tEfNS_4arch4Sm90ELb1ELb0ELb1ELb1ELb0ELb0ELb0ELb1ELb1ELb0ELb0ELb0EEENS1_21CollectiveEpilogueFwdINS6_IJSA_SC_SB_EEES9_NS_10bfloat16_tESG_Li384ELb1ELb0ELb0ELb1EEENS1_36VarlenDynamicPersistentTileSchedulerILi192ELi128ELi384ELi128ELb0ELb0ELb1ELb1ELb1ELb1EEEEEEEEEvNT_6ParamsE)
	.align		4
        /*0044*/ 	.word	index@(__assertfail)
	.align		4
        /*0048*/ 	.word	index@(_ZN7cutlass13device_kernelIN5flash11enable_sm90INS1_16FlashAttnFwdSm90INS1_25CollectiveMainloopFwdSm90ILi2EN4cute5tupleIJNS5_1CILi1EEES8_S8_EEENS6_IJNS7_ILi192EEENS7_ILi128EEENS7_ILi96EEEEEELi96ENS_12float_e4m3_tEfNS_4arch4Sm90ELb1ELb0ELb1ELb1ELb0ELb1ELb0ELb1ELb1ELb0ELb0ELb0EEENS1_21CollectiveEpilogueFwdINS6_IJSA_SC_SB_EEES9_NS_10bfloat16_tESG_Li384ELb1ELb0ELb0ELb1EEENS1_36VarlenDynamicPersistentTileSchedulerILi192ELi128ELi384ELi128ELb0ELb0ELb1ELb1ELb1ELb1EEEEEEEEEvNT_6ParamsE)
	.align		4
        /*004c*/ 	.word	index@(__assertfail)
	.align		4
        /*0050*/ 	.word	0x00000000
	.align		4
        /*0054*/ 	.word	0xfffffffe
	.align		4
        /*0058*/ 	.word	0x00000000
	.align		4
        /*005c*/ 	.word	0xfffffffd
	.align		4
        /*0060*/ 	.word	0x00000000
	.align		4
        /*0064*/ 	.word	0xfffffffc


//--------------------- .nv.constant4             --------------------------
	.section	.nv.constant4,"a",@progbits
	.align	8
	.align		8
.nv.constant4:
        /*0000*/ 	.dword	__assertfail
	.align		8
        /*0008*/ 	.dword	__unnamed_1
	.align		8
        /*0010*/ 	.dword	__unnamed_2
	.align		8
        /*0018*/ 	.dword	__unnamed_3
	.align		8
        /*0020*/ 	.dword	__unnamed_4
	.align		8
        /*0028*/ 	.dword	__unnamed_5
	.align		8
        /*0030*/ 	.dword	__unnamed_6
	.align		8
        /*0038*/ 	.dword	_ZZN5flash28permute_output_fp8_VcolmajorIN4cute6TensorINS1_11ArrayEngineIN7cutlass10bfloat16_tELm48EEENS1_6LayoutINS1_5tupleIJNS8_IJNS1_1CILi2EEESA_NS9_ILi12EEEEEENS9_ILi1EEESD_EEENS8_IJNS8_IJSD_SA_NS9_ILi4EEEEEENS9_ILi0EEESH_EEEEEEEEEvRT_E9upper_map
	.align		8
        /*0040*/ 	.dword	_ZN73_INTERNAL_cd91c244_37_flash_fwd_hdim96_e4m3_softcap_sm90_cu_61719c98_49144cuda3std3__45__cpo5beginE
	.align		8
        /*0048*/ 	.dword	_ZN73_INTERNAL_cd91c244_37_flash_fwd_hdim96_e4m3_softcap_sm90_cu_61719c98_49144cuda3std3__45__cpo3endE
	.align		8
        /*0050*/ 	.dword	_ZN73_INTERNAL_cd91c244_37_flash_fwd_hdim96_e4m3_softcap_sm90_cu_61719c98_49144cuda3std3__45__cpo6cbeginE
	.align		8
        /*0058*/ 	.dword	_ZN73_INTERNAL_cd91c244_37_flash_fwd_hdim96_e4m3_softcap_sm90_cu_61719c98_49144cuda3std3__45__cpo4cendE
	.align		8
        /*0060*/ 	.dword	_ZN73_INTERNAL_cd91c244_37_flash_fwd_hdim96_e4m3_softcap_sm90_cu_61719c98_49144cuda3std3__475_GLOBAL__N__cd91c244_37_flash_fwd_hdim96_e4m3_softcap_sm90_cu_61719c98_49146ignoreE
	.align		8
        /*0068*/ 	.dword	_ZN73_INTERNAL_cd91c244_37_flash_fwd_hdim96_e4m3_softcap_sm90_cu_61719c98_49144cuda3std3__419piecewise_constructE
	.align		8
        /*0070*/ 	.dword	_ZN73_INTERNAL_cd91c244_37_flash_fwd_hdim96_e4m3_softcap_sm90_cu_61719c98_49144cuda3std3__48in_placeE
	.align		8
        /*0078*/ 	.dword	_ZN73_INTERNAL_cd91c244_37_flash_fwd_hdim96_e4m3_softcap_sm90_cu_61719c98_49144cuda3std6ranges3__45__cpo4swapE
	.align		8
        /*0080*/ 	.dword	_ZN73_INTERNAL_cd91c244_37_flash_fwd_hdim96_e4m3_softcap_sm90_cu_61719c98_49144cuda3std6ranges3__45__cpo9iter_moveE
	.align		8
        /*0088*/ 	.dword	_ZN73_INTERNAL_cd91c244_37_flash_fwd_hdim96_e4m3_softcap_sm90_cu_61719c98_49144cute7productE
	.align		8
        /*0090*/ 	.dword	_ZN73_INTERNAL_cd91c244_37_flash_fwd_hdim96_e4m3_softcap_sm90_cu_61719c98_49144cute1_E
	.align		8
        /*0098*/ 	.dword	$str$23
	.align		8
        /*00a0*/ 	.dword	$str$24


//--------------------- .text._ZN7cutlass13device_kernelIN5flash11enable_sm90INS1_16FlashAttnFwdSm90INS1_25CollectiveMainloopFwdSm90ILi2EN4cute5tupleIJNS5_1CILi1EEES8_S8_EEENS6_IJNS7_ILi192EEENS7_ILi128EEENS7_ILi96EEEEEELi96ENS_12float_e4m3_tEfNS_4arch4Sm90ELb0ELb0ELb1ELb0ELb0ELb0ELb0ELb1ELb1ELb0ELb0ELb0EEENS1_21CollectiveEpilogueFwdINS6_IJSA_SC_SB_EEES9_NS_10bfloat16_tESG_Li384ELb0ELb0ELb0ELb1EEENS1_29StaticPersistentTileSchedulerILb0EEEEEEEEEvNT_6ParamsE --------------------------
	.section	.text._ZN7cutlass13device_kernelIN5flash11enable_sm90INS1_16FlashAttnFwdSm90INS1_25CollectiveMainloopFwdSm90ILi2EN4cute5tupleIJNS5_1CILi1EEES8_S8_EEENS6_IJNS7_ILi192EEENS7_ILi128EEENS7_ILi96EEEEEELi96ENS_12float_e4m3_tEfNS_4arch4Sm90ELb0ELb0ELb1ELb0ELb0ELb0ELb0ELb1ELb1ELb0ELb0ELb0EEENS1_21CollectiveEpilogueFwdINS6_IJSA_SC_SB_EEES9_NS_10bfloat16_tESG_Li384ELb0ELb0ELb0ELb1EEENS1_29StaticPersistentTileSchedulerILb0EEEEEEEEEvNT_6ParamsE,"ax",@progbits
	.align	128
.text._ZN7cutlass13device_kernelIN5flash11enable_sm90INS1_16FlashAttnFwdSm90INS1_25CollectiveMainloopFwdSm90ILi2EN4cute5tupleIJNS5_1CILi1EEES8_S8_EEENS6_IJNS7_ILi192EEENS7_ILi128EEENS7_ILi96EEEEEELi96ENS_12float_e4m3_tEfNS_4arch4Sm90ELb0ELb0ELb1ELb0ELb0ELb0ELb0ELb1ELb1ELb0ELb0ELb0EEENS1_21CollectiveEpilogueFwdINS6_IJSA_SC_SB_EEES9_NS_10bfloat16_tESG_Li384ELb0ELb0ELb0ELb1EEENS1_29StaticPersistentTileSchedulerILb0EEEEEEEEEvNT_6ParamsE:
        .type           _ZN7cutlass13device_kernelIN5flash11enable_sm90INS1_16FlashAttnFwdSm90INS1_25CollectiveMainloopFwdSm90ILi2EN4cute5tupleIJNS5_1CILi1EEES8_S8_EEENS6_IJNS7_ILi192EEENS7_ILi128EEENS7_ILi96EEEEEELi96ENS_12float_e4m3_tEfNS_4arch4Sm90ELb0ELb0ELb1ELb0ELb0ELb0ELb0ELb1ELb1ELb0ELb0ELb0EEENS1_21CollectiveEpilogueFwdINS6_IJSA_SC_SB_EEES9_NS_10bfloat16_tESG_Li384ELb0ELb0ELb0ELb1EEENS1_29StaticPersistentTileSchedulerILb0EEEEEEEEEvNT_6ParamsE,@function
        .size           _ZN7cutlass13device_kernelIN5flash11enable_sm90INS1_16FlashAttnFwdSm90INS1_25CollectiveMainloopFwdSm90ILi2EN4cute5tupleIJNS5_1CILi1EEES8_S8_EEENS6_IJNS7_ILi192EEENS7_ILi128EEENS7_ILi96EEEEEELi96ENS_12float_e4m3_tEfNS_4arch4Sm90ELb0ELb0ELb1ELb0ELb0ELb0ELb0ELb1ELb1ELb0ELb0ELb0EEENS1_21CollectiveEpilogueFwdINS6_IJSA_SC_SB_EEES9_NS_10bfloat16_tESG_Li384ELb0ELb0ELb0ELb1EEENS1_29StaticPersistentTileSchedulerILb0EEEEEEEEEvNT_6ParamsE,(.L_x_2220 - _ZN7cutlass13device_kernelIN5flash11enable_sm90INS1_16FlashAttnFwdSm90INS1_25CollectiveMainloopFwdSm90ILi2EN4cute5tupleIJNS5_1CILi1EEES8_S8_EEENS6_IJNS7_ILi192EEENS7_ILi128EEENS7_ILi96EEEEEELi96ENS_12float_e4m3_tEfNS_4arch4Sm90ELb0ELb0ELb1ELb0ELb0ELb0ELb0ELb1ELb1ELb0ELb0ELb0EEENS1_21CollectiveEpilogueFwdINS6_IJSA_SC_SB_EEES9_NS_10bfloat16_tESG_Li384ELb0ELb0ELb0ELb1EEENS1_29StaticPersistentTileSchedulerILb0EEEEEEEEEvNT_6ParamsE)
        .other          _ZN7cutlass13device_kernelIN5flash11enable_sm90INS1_16FlashAttnFwdSm90INS1_25CollectiveMainloopFwdSm90ILi2EN4cute5tupleIJNS5_1CILi1EEES8_S8_EEENS6_IJNS7_ILi192EEENS7_ILi128EEENS7_ILi96EEEEEELi96ENS_12float_e4m3_tEfNS_4arch4Sm90ELb0ELb0ELb1ELb0ELb0ELb0ELb0ELb1ELb1ELb0ELb0ELb0EEENS1_21CollectiveEpilogueFwdINS6_IJSA_SC_SB_EEES9_NS_10bfloat16_tESG_Li384ELb0ELb0ELb0ELb1EEENS1_29StaticPersistentTileSchedulerILb0EEEEEEEEEvNT_6ParamsE,@"STO_CUDA_ENTRY STV_DEFAULT"
_ZN7cutlass13device_kernelIN5flash11enable_sm90INS1_16FlashAttnFwdSm90INS1_25CollectiveMainloopFwdSm90ILi2EN4cute5tupleIJNS5_1CILi1EEES8_S8_EEENS6_IJNS7_ILi192EEENS7_ILi128EEENS7_ILi96EEEEEELi96ENS_12float_e4m3_tEfNS_4arch4Sm90ELb0ELb0ELb1ELb0ELb0ELb0ELb0ELb1ELb1ELb0ELb0ELb0EEENS1_21CollectiveEpilogueFwdINS6_IJSA_SC_SB_EEES9_NS_10bfloat16_tESG_Li384ELb0ELb0ELb0ELb1EEENS1_29StaticPersistentTileSchedulerILb0EEEEEEEEEvNT_6ParamsE:
[----:B------:R-:W1:Y:S01]  /*0000*/  LDC R1, c[0x0][0x28] ;  /* 0x00000a00ff017b82 */ /* 0x000e620000000800 */
[----:B------:R-:W2:Y:S01]  /*0010*/  S2R R2, SR_TID.X ;  /* 0x0000000000027919 */ /* 0x000ea20000002100 */
[----:B------:R-:W-:Y:S01]  /*0020*/  ELECT P0, URZ, PT ;  /* 0x00000000003f782f */ /* 0x000fe20003800000 */
[----:B------:R-:W-:Y:S01]  /*0030*/  BSSY B0, `(.L_x_0) ;  /* 0x0000014000007945 */ /* 0x000fe20003800000 */
[----:B--2---:R-:W-:-:S05]  /*0040*/  SHF.R.U32.HI R0, RZ, 0x5, R2 ;  /* 0x00000005ff007819 */ /* 0x004fca0000011602 */
[----:B------:R-:W2:Y:S02]  /*0050*/  SHFL.IDX PT, R3, R0, RZ, 0x1f ;  /* 0x00001fff00037589 */ /* 0x000ea400000e0000 */
[----:B--2---:R-:W-:Y:S02]  /*0060*/  ISETP.EQ.AND P0, PT, R3, RZ, P0 ;  /* 0x000000ff0300720c */ /* 0x004fe40000702270 */
[----:B------:R-:W-:-:S11]  /*0070*/  SHF.R.U32.HI R3, RZ, 0x7, R2 ;  /* 0x00000007ff037819 */ /* 0x000fd60000011602 */
[----:B-1----:R-:W-:Y:S05]  /*0080*/  @!P0 BRA `(.L_x_1) ;  /* 0x0000000000388947 */ /* 0x002fea0003800000 */
[----:B------:R-:W-:Y:S02]  /*0090*/  ULDC.64 UR4, c[0x0][0x198] ;  /* 0x0000660000047ab9 */ /* 0x000fe40000000a00 */
[----:B------:R-:W-:Y:S02]  /*00a0*/  UIADD3 UR6, UP0, UR4, 0x270, URZ ;  /* 0x0000027004067890 */ /* 0x000fe4000ff1e03f */
[----:B------:R-:W-:Y:S02]  /*00b0*/  UIADD3 UR8, UP1, UR4, 0x370, URZ ;  /* 0x0000037004087890 */ /* 0x000fe4000ff3e03f */
[----:B------:R-:W-:Y:S02]  /*00c0*/  UIADD3 UR10, UP2, UR4, 0x470, URZ ;  /* 0x00000470040a7890 */ /* 0x000fe4000ff5e03f */
[----:B------:R-:W-:Y:S02]  /*00d0*/  UIADD3 UR4, UP3, UR4, 0x9f0, URZ ;  /* 0x000009f004047890 */ /* 0x000fe4000ff7e03f */
[----:B------:R-:W-:-:S02]  /*00e0*/  UIADD3.X UR7, URZ, UR5, URZ, UP0, !UPT ;  /* 0x000000053f077290 */ /* 0x000fc400087fe43f */
[----:B------:R-:W-:Y:S02]  /*00f0*/  UIADD3.X UR9, URZ, UR5, URZ, UP1, !UPT ;  /* 0x000000053f097290 */ /* 0x000fe40008ffe43f */
[----:B------:R-:W-:Y:S02]  /*0100*/  UIADD3.X UR11, URZ, UR5, URZ, UP2, !UPT ;  /* 0x000000053f0b7290 */ /* 0x000fe400097fe43f */
[----:B------:R-:W-:-:S03]  /*0110*/  UIADD3.X UR5, URZ, UR5, URZ, UP3, !UPT ;  /* 0x000000053f057290 */ /* 0x000fc60009ffe43f */
[----:B------:R1:W-:Y:S02]  /*0120*/  UTMACCTL.PF [UR6] ;  /* 0x00000000060079b9 */ /* 0x0003e40008040000 */
[----:B------:R1:W-:Y:S02]  /*0130*/  UTMACCTL.PF [UR8] ;  /* 0x00000000080079b9 */ /* 0x0003e40008040000 */
[----:B------:R1:W-:Y:S02]  /*0140*/  UTMACCTL.PF [UR10] ;  /* 0x000000000a0079b9 */ /* 0x0003e40008040000 */
[----:B------:R1:W-:Y:S02]  /*0150*/  UTMACCTL.PF [UR4] ;  /* 0x00000000040079b9 */ /* 0x0003e40008040000 */
[----:B-1----:R-:W-:Y:S01]  /*0160*/  NOP ;  /* 0x0000000000007918 */ /* 0x002fe20000000000 */
.L_x_1:
[----:B------:R-:W-:Y:S05]  /*0170*/  BSYNC B0 ;  /* 0x0000000000007941 */ /* 0x000fea0003800000 */
.L_x_0:
[----:B------:R-:W-:Y:S01]  /*0180*/  VOTEU.ANY UP0, P0 ;  /* 0x00000000003f7886 */ /* 0x000fe20000000100 */
[----:B------:R-:W1:Y:S01]  /*0190*/  SHFL.IDX PT, R3, R3, RZ, 0x1f ;  /* 0x00001fff03037589 */ /* 0x000e6200000e0000 */
[----:B------:R-:W-:Y:S01]  /*01a0*/  UMOV UR4, 0x1 ;  /* 0x0000000100047882 */ /* 0x000fe20000000000 */
[----:B------:R-:W-:Y:S01]  /*01b0*/  VOTEU.ANY UP1, P0 ;  /* 0x00000000003f7886 */ /* 0x000fe20000020100 */
[----:B------:R-:W-:Y:S01]  /*01c0*/  VOTEU.ANY UP2, P0 ;  /* 0x00000000003f7886 */ /* 0x000fe20000040100 */
[----:B------:R-:W2:Y:S01]  /*01d0*/  @UP0 S2UR UR7, SR_CgaCtaId ;  /* 0x00000000000709c3 */ /* 0x000ea20000008800 */
[----:B------:R-:W3:Y:S01]  /*01e0*/  SHFL.IDX PT, R4, R0, RZ, 0x1f ;  /* 0x00001fff00047589 */ /* 0x000ee200000e0000 */
[----:B------:R-:W-:Y:S01]  /*01f0*/  @UP0 UMOV UR6, 0x400 ;  /* 0x0000040000060882 */ /* 0x000fe20000000000 */
[----:B------:R-:W-:-:S04]  /*0200*/  @UP0 UIADD3 UR4, -UR4, 0x100000, URZ ;  /* 0x0010000004040890 */ /* 0x000fc8000fffe13f */
[----:B------:R-:W-:Y:S02]  /*0210*/  @UP0 USHF.L.U32 UR5, UR4, 0xb, URZ ;  /* 0x0000000b04050899 */ /* 0x000fe4000800063f */
[----:B------:R-:W-:Y:S01]  /*0220*/  @UP0 USHF.L.U32 UR4, UR4, 0x1, URZ ;  /* 0x0000000104040899 */ /* 0x000fe2000800063f */
[----:B-1----:R-:W-:Y:S01]  /*0230*/  R2UR UR8, R3 ;  /* 0x00000000030872ca */ /* 0x002fe200000e0000 */
[----:B--2---:R-:W-:Y:S01]  /*0240*/  @UP0 ULEA UR6, UR7, UR6, 0x18 ;  /* 0x0000000607060291 */ /* 0x004fe2000f8ec03f */
[----:B---3--:R-:W-:-:S11]  /*0250*/  ISETP.NE.AND P1, PT, R4, RZ, PT ;  /* 0x000000ff0400720c */ /* 0x008fd60003f25270 */
[----:B------:R-:W-:Y:S01]  /*0260*/  UISETP.NE.AND UP0, UPT, UR8, URZ, UPT ;  /* 0x0000003f0800728c */ /* 0x000fe2000bf05270 */
[----:B------:R-:W1:Y:S02]  /*0270*/  FENCE.VIEW.ASYNC.S ;  /* 0x00000000000073c6 */ /* 0x000e640000000000 */
[----:B-1----:R1:W2:Y:S01]  /*0280*/  @UP1 SYNCS.EXCH.64 URZ, [UR6+0x19c00], UR4 ;  /* 0x019c0004063f15b2 */ /* 0x0022a20008000100 */
[----:B------:R1:W3:Y:S01]  /*0290*/  @UP2 SYNCS.EXCH.64 URZ, [UR6+0x19c20], UR4 ;  /* 0x019c2004063f25b2 */ /* 0x0002e20008000100 */
[----:B------:R-:W-:Y:S06]  /*02a0*/  @P1 BRA `(.L_x_2) ;  /* 0x0000000000481947 */ /* 0x000fec0003800000 */
[----:B-1----:R-:W1:Y:S01]  /*02b0*/  S2UR UR5, SR_CgaCtaId ;  /* 0x00000000000579c3 */ /* 0x002e620000008800 */
[----:B------:R-:W-:Y:S01]  /*02c0*/  UMOV UR4, 0x400 ;  /* 0x0000040000047882 */ /* 0x000fe20000000000 */
[----:B------:R-:W-:Y:S01]  /*02d0*/  UMOV UR6, 0x1 ;  /* 0x0000000100067882 */ /* 0x000fe20000000000 */
[----:B------:R-:W-:Y:S01]  /*02e0*/  UMOV UR9, 0x3 ;  /* 0x0000000300097882 */ /* 0x000fe20000000000 */
[----:B------:R-:W-:-:S04]  /*02f0*/  UIADD3 UR6, -UR6, 0x100000, URZ ;  /* 0x0010000006067890 */ /* 0x000fc8000fffe13f */
[----:B------:R-:W-:Y:S02]  /*0300*/  USHF.L.U32 UR7, UR6, 0xb, URZ ;  /* 0x0000000b06077899 */ /* 0x000fe4000800063f */
[----:B------:R-:W-:Y:S01]  /*0310*/  USHF.L.U32 UR6, UR6, 0x1, URZ ;  /* 0x0000000106067899 */ /* 0x000fe2000800063f */
[----:B------:R-:W-:Y:S01]  /*0320*/  ELECT P0, URZ, PT ;  /* 0x00000000003f782f */ /* 0x000fe20003800000 */
[----:B-1----:R-:W-:Y:S02]  /*0330*/  ULEA UR8, UR5, UR4, 0x18 ;  /* 0x0000000405087291 */ /* 0x002fe4000f8ec03f */
[----:B------:R-:W-:-:S04]  /*0340*/  UIADD3 UR4, -UR9, 0x100000, URZ ;  /* 0x0010000009047890 */ /* 0x000fc8000fffe13f */
[----:B------:R-:W-:Y:S02]  /*0350*/  USHF.L.U32 UR5, UR4, 0xb, URZ ;  /* 0x0000000b04057899 */ /* 0x000fe4000800063f */
[----:B------:R-:W-:Y:S01]  /*0360*/  USHF.L.U32 UR4, UR4, 0x1, URZ ;  /* 0x0000000104047899 */ /* 0x000fe2000800063f */
[----:B------:R-:W1:Y:S03]  /*0370*/  FENCE.VIEW.ASYNC.S ;  /* 0x00000000000073c6 */ /* 0x000e660000000000 */
[----:B-1----:R4:W1:Y:S08]  /*0380*/  SYNCS.EXCH.64 URZ, [UR8+0x19c30], UR6 ;  /* 0x019c3006083f75b2 */ /* 0x0028700008000100 */
[----:B------:R4:W1:Y:S01]  /*0390*/  SYNCS.EXCH.64 URZ, [UR8+0x19c40], UR4 ;  /* 0x019c4004083f75b2 */ /* 0x0008620008000100 */
[----:B------:R4:W1:Y:S01]  /*03a0*/  SYNCS.EXCH.64 URZ, [UR8+0x19c38], UR6 ;  /* 0x019c3806083f75b2 */ /* 0x0008620008000100 */
[----:B------:R4:W1:Y:S02]  /*03b0*/  SYNCS.EXCH.64 URZ, [UR8+0x19c48], UR4 ;  /* 0x019c4804083f75b2 */ /* 0x0008640008000100 */
[----:B----4-:R-:W-:Y:S01]  /*03c0*/  NOP ;  /* 0x0000000000007918 */ /* 0x010fe20000000000 */
.L_x_2:
[----:B------:R-:W4:Y:S01]  /*03d0*/  SHFL.IDX PT, R3, R0, RZ, 0x1f ;  /* 0x00001fff00037589 */ /* 0x000f2200000e0000 */
[----:B------:R-:W-:Y:S01]  /*03e0*/  NOP ;  /* 0x0000000000007918 */ /* 0x000fe20000000000 */
[----:B----4-:R-:W-:-:S13]  /*03f0*/  ISETP.NE.AND P0, PT, R3, RZ, PT ;  /* 0x000000ff0300720c */ /* 0x010fda0003f05270 */
[----:B------:R-:W-:Y:S05]  /*0400*/  @P0 BRA `(.L_x_3) ;  /* 0x0000000000480947 */ /* 0x000fea0003800000 */
[----:B-1----:R-:W1:Y:S01]  /*0410*/  S2UR UR5, SR_CgaCtaId ;  /* 0x00000000000579c3 */ /* 0x002e620000008800 */
[----:B------:R-:W-:Y:S01]  /*0420*/  UMOV UR4, 0x400 ;  /* 0x0000040000047882 */ /* 0x000fe20000000000 */
[----:B------:R-:W-:Y:S01]  /*0430*/  UMOV UR6, 0x80 ;  /* 0x0000008000067882 */ /* 0x000fe20000000000 */
[----:B------:R-:W-:Y:S01]  /*0440*/  UMOV UR7, 0x180 ;  /* 0x0000018000077882 */ /* 0x000fe20000000000 */
[----:B------:R-:W-:Y:S01]  /*0450*/  ELECT P0, URZ, PT ;  /* 0x00000000003f782f */ /* 0x000fe20003800000 */
[----:B-1----:R-:W-:Y:S02]  /*0460*/  ULEA UR8, UR5, UR4, 0x18 ;  /* 0x0000000405087291 */ /* 0x002fe4000f8ec03f */
[----:B------:R-:W-:-:S04]  /*0470*/  UIADD3 UR4, -UR6, 0x100000, URZ ;  /* 0x0010000006047890 */ /* 0x000fc8000fffe13f */
[----:B------:R-:W-:Y:S02]  /*0480*/  USHF.L.U32 UR5, UR4, 0xb, URZ ;  /* 0x0000000b04057899 */ /* 0x000fe4000800063f */
[----:B------:R-:W-:Y:S02]  /*0490*/  USHF.L.U32 UR4, UR4, 0x1, URZ ;  /* 0x0000000104047899 */ /* 0x000fe4000800063f */
        /* <DEDUP_REMOVED lines=9> */
.L_x_3:
[----:B------:R-:W4:Y:S01]  /*0530*/  SHFL.IDX PT, R3, R0, RZ, 0x1f ;  /* 0x00001fff00037589 */ /* 0x000f2200000e0000 */
[----:B------:R-:W-:Y:S01]  /*0540*/  NOP ;  /* 0x0000000000007918 */ /* 0x000fe20000000000 */
[----:B----4-:R-:W-:-:S13]  /*0550*/  ISETP.NE.AND P0, PT, R3, RZ, PT ;  /* 0x000000ff0300720c */ /* 0x010fda0003f05270 */
[----:B------:R-:W-:Y:S05]  /*0560*/  @P0 BRA `(.L_x_4) ;  /* 0x0000000000380947 */ /* 0x000fea0003800000 */
[----:B-1----:R-:W1:Y:S01]  /*0570*/  S2UR UR5, SR_CgaCtaId ;  /* 0x00000000000579c3 */ /* 0x002e620000008800 */
[----:B------:R-:W-:Y:S01]  /*0580*/  UMOV UR4, 0x400 ;  /* 0x0000040000047882 */ /* 0x000fe20000000000 */
[----:B------:R-:W-:Y:S01]  /*0590*/  UMOV UR7, 0x1 ;  /* 0x0000000100077882 */ /* 0x000fe20000000000 */
[----:B------:R-:W-:Y:S01]  /*05a0*/  ELECT P0, URZ, PT ;  /* 0x00000000003f782f */ /* 0x000fe20003800000 */
[----:B-1----:R-:W-:Y:S02]  /*05b0*/  ULEA UR6, UR5, UR4, 0x18 ;  /* 0x0000000405067291 */ /* 0x002fe4000f8ec03f */
[----:B------:R-:W-:-:S04]  /*05c0*/  UIADD3 UR4, -UR7, 0x100000, URZ ;  /* 0x0010000007047890 */ /* 0x000fc8000fffe13f */
[----:B------:R-:W-:Y:S02]  /*05d0*/  USHF.L.U32 UR5, UR4, 0xb, URZ ;  /* 0x0000000b04057899 */ /* 0x000fe4000800063f */
[----:B------:R-:W-:Y:S01]  /*05e0*/  USHF.L.U32 UR4, UR4, 0x1, URZ ;  /* 0x0000000104047899 */ /* 0x000fe2000800063f */
[----:B------:R-:W1:Y:S11]  /*05f0*/  FENCE.VIEW.ASYNC.S ;  /* 0x00000000000073c6 */ /* 0x000e760000000000 */
[----:B-1----:R4:W1:Y:S01]  /*0600*/  SYNCS.EXCH.64 URZ, [UR6+0x19c70], UR4 ;  /* 0x019c7004063f75b2 */ /* 0x0028620008000100 */
[----:B------:R4:W1:Y:S01]  /*0610*/  SYNCS.EXCH.64 URZ, [UR6+0x19c80], UR4 ;  /* 0x019c8004063f75b2 */ /* 0x0008620008000100 */
[----:B------:R4:W1:Y:S01]  /*0620*/  SYNCS.EXCH.64 URZ, [UR6+0x19c78], UR4 ;  /* 0x019c7804063f75b2 */ /* 0x0008620008000100 */
[----:B------:R4:W1:Y:S02]  /*0630*/  SYNCS.EXCH.64 URZ, [UR6+0x19c88], UR4 ;  /* 0x019c8804063f75b2 */ /* 0x0008640008000100 */
[----:B----4-:R-:W-:Y:S01]  /*0640*/  NOP ;  /* 0x0000000000007918 */ /* 0x010fe20000000000 */
.L_x_4:
        /* <DEDUP_REMOVED lines=22> */
.L_x_5:
        /* <DEDUP_REMOVED lines=22> */
.L_x_6:
[----:B------:R-:W-:Y:S01]  /*0910*/  PLOP3.LUT P0, PT, PT, PT, UP0, 0x80, 0x0 ;  /* 0x000000000000781c */ /* 0x000fe20003f0f008 */
[----:B------:R-:W-:Y:S01]  /*0920*/  UMOV UR46, 0x1 ;  /* 0x00000001002e7882 */ /* 0x000fe20000000000 */
[----:B------:R-:W-:Y:S01]  /*0930*/  NOP ;  /* 0x0000000000007918 */ /* 0x000fe20000000000 */
[----:B------:R-:W-:Y:S01]  /*0940*/  USEL UR46, UR46, 0x2, !UP0 ;  /* 0x000000022e2e7887 */ /* 0x000fe2000c000000 */
[----:B------:R-:W-:Y:S01]  /*0950*/  LOP3.LUT R23, R2, 0x7f, RZ, 0xc0, !PT ;  /* 0x0000007f02177812 */ /* 0x000fe200078ec0ff */
[----:B------:R-:W-:Y:S01]  /*0960*/  ULDC.64 UR50, c[0x0][0x208] ;  /* 0x0000820000327ab9 */ /* 0x000fe20000000a00 */
[----:B-123--:R-:W-:Y:S07]  /*0970*/  BAR.SYNC.DEFER_BLOCKING 0x0 ;  /* 0x0000000000007b1d */ /* 0x00efee0000010000 */
[----:B------:R-:W-:Y:S05]  /*0980*/  @!P0 BRA `(.L_x_7) ;  /* 0x0000006c00888947 */ /* 0x000fea0003800000 */
.L_x_8:
[----:B------:R-:W-:-:S08]  /*0990*/  NOP ;  /* 0x0000000000007918 */ /* 0x000fd00000000000 */
[----:B------:R-:W1:Y:S02]  /*09a0*/  USETMAXREG.TRY_ALLOC.CTAPOOL UP0, 0xa0 ;  /* 0x000000a0000079c8 */ /* 0x000e640008000600 */
[----:B-1----:R-:W-:-:S13]  /*09b0*/  PLOP3.LUT P0, PT, PT, PT, UP0, 0x80, 0x0 ;  /* 0x000000000000781c */ /* 0x002fda0003f0f008 */
[----:B------:R-:W-:Y:S05]  /*09c0*/  @!P0 BRA `(.L_x_8) ;  /* 0xfffffffc00f08947 */ /* 0x000fea000383ffff */
[----:B------:R-:W1:Y:S08]  /*09d0*/  S2UR UR39, SR_CTAID.X ;  /* 0x00000000002779c3 */ /* 0x000e700000002500 */
[----:B------:R-:W-:Y:S08]  /*09e0*/  BAR.ARV 0x8, 0x1a0 ;  /* 0x0206800000007b1d */ /* 0x000ff00000002000 */
[----:B------:R-:W1:Y:S02]  /*09f0*/  LDC R0, c[0x0][0xda4] ;  /* 0x00036900ff007b82 */ /* 0x000e640000000800 */
[----:B-1----:R-:W-:-:S13]  /*0a00*/  ISETP.LE.AND P0, PT, R0, UR39, PT ;  /* 0x0000002700007c0c */ /* 0x002fda000bf03270 */
[----:B------:R-:W-:Y:S05]  /*0a10*/  @P0 EXIT ;  /* 0x000000000000094d */ /* 0x000fea0003800000 */
[----:B------:R-:W-:Y:S01]  /*0a20*/  VIADD R0, R2, 0xffffff80 ;  /* 0xffffff8002007836 */ /* 0x000fe20000000000 */
[----:B------:R-:W1:Y:S01]  /*0a30*/  S2UR UR49, SR_CgaCtaId ;  /* 0x00000000003179c3 */ /* 0x000e620000008800 */
[----:B------:R-:W-:Y:S01]  /*0a40*/  UMOV UR48, 0x400 ;  /* 0x0000040000307882 */ /* 0x000fe20000000000 */
[----:B------:R-:W-:Y:S02]  /*0a50*/  ULOP3.LUT UR47, UR46, 0x1, URZ, 0xfc, !UPT ;  /* 0x000000012e2f7892 */ /* 0x000fe4000f8efc3f */
[----:B------:R-:W-:Y:S01]  /*0a60*/  SHF.R.S32.HI R3, RZ, 0x1f, R0 ;  /* 0x0000001fff037819 */ /* 0x000fe20000011400 */
[----:B------:R-:W-:Y:S01]  /*0a70*/  ULDC.64 UR52, c[0x0][0x198] ;  /* 0x0000660000347ab9 */ /* 0x000fe20000000a00 */
[----:B------:R-:W-:Y:S01]  /*0a80*/  UMOV UR38, URZ ;  /* 0x0000003f00267c82 */ /* 0x000fe20008000000 */
[----:B------:R-:W-:Y:S01]  /*0a90*/  UMOV UR37, URZ ;  /* 0x0000003f00257c82 */ /* 0x000fe20008000000 */
[CC--:B------:R-:W-:Y:S01]  /*0aa0*/  LEA.HI R22, R3.reuse, R0.reuse, RZ, 0x7 ;  /* 0x0000000003167211 */ /* 0x0c0fe200078f38ff */
[----:B------:R-:W2:Y:S01]  /*0ab0*/  S2UR UR6, SR_SWINHI ;  /* 0x00000000000679c3 */ /* 0x000ea20000002f00 */
[----:B------:R-:W-:Y:S01]  /*0ac0*/  LEA.HI R6, R3, R0, RZ, 0x4 ;  /* 0x0000000003067211 */ /* 0x000fe200078f20ff */
[----:B------:R-:W-:Y:S01]  /*0ad0*/  UMOV UR36, URZ ;  /* 0x0000003f00247c82 */ /* 0x000fe20008000000 */
[----:B------:R-:W-:-:S02]  /*0ae0*/  LOP3.LUT R19, R22, 0xffffff80, RZ, 0xc0, !PT ;  /* 0xffffff8016137812 */ /* 0x000fc400078ec0ff */
[----:B------:R-:W-:Y:S02]  /*0af0*/  SHF.R.S32.HI R7, RZ, 0x4, R6 ;  /* 0x00000004ff077819 */ /* 0x000fe40000011406 */
[----:B------:R-:W-:Y:S01]  /*0b00*/  LEA.HI R17, R3, R0, RZ, 0x5 ;  /* 0x0000000003117211 */ /* 0x000fe200078f28ff */
[----:B------:R-:W-:Y:S01]  /*0b10*/  IMAD.IADD R19, R0, 0x1, -R19 ;  /* 0x0000000100137824 */ /* 0x000fe200078e0a13 */
[C---:B------:R-:W-:Y:S02]  /*0b20*/  LEA.HI R8, R6.reuse, R7, RZ, 0x1 ;  /* 0x0000000706087211 */ /* 0x040fe400078f08ff */
[----:B------:R-:W-:Y:S02]  /*0b30*/  LOP3.LUT R3, R6, 0x7fffff0, RZ, 0xc0, !PT ;  /* 0x07fffff006037812 */ /* 0x000fe400078ec0ff */
[----:B------:R-:W-:Y:S02]  /*0b40*/  SHF.R.S32.HI R4, RZ, 0x1f, R19 ;  /* 0x0000001fff047819 */ /* 0x000fe40000011413 */
[----:B------:R-:W-:Y:S01]  /*0b50*/  SHF.R.S32.HI R17, RZ, 0x5, R17 ;  /* 0x00000005ff117819 */ /* 0x000fe20000011411 */
[----:B------:R-:W-:Y:S01]  /*0b60*/  IMAD.IADD R0, R0, 0x1, -R3 ;  /* 0x0000000100007824 */ /* 0x000fe200078e0a03 */
[----:B------:R-:W-:Y:S01]  /*0b70*/  LEA.HI R5, R4, R19, RZ, 0x2 ;  /* 0x0000001304057211 */ /* 0x000fe200078f10ff */
[----:B-1----:R-:W-:Y:S01]  /*0b80*/  ULEA UR48, UR49, UR48, 0x18 ;  /* 0x0000003031307291 */ /* 0x002fe2000f8ec03f */
[----:B------:R-:W-:Y:S01]  /*0b90*/  LOP3.LUT R8, R8, 0x1ffffffe, RZ, 0xc0, !PT ;  /* 0x1ffffffe08087812 */ /* 0x000fe200078ec0ff */
[----:B------:R-:W-:Y:S01]  /*0ba0*/  IMAD R3, R17, 0x10, R0 ;  /* 0x0000001011037824 */ /* 0x000fe200078e0200 */
[----:B------:R-:W-:-:S02]  /*0bb0*/  SHF.R.S32.HI R6, RZ, 0x2, R5 ;  /* 0x00000002ff067819 */ /* 0x000fc40000011405 */
[----:B------:R-:W-:Y:S01]  /*0bc0*/  SHF.R.S32.HI R9, RZ, 0x1f, R5 ;  /* 0x0000001fff097819 */ /* 0x000fe20000011405 */
[----:B------:R-:W-:Y:S01]  /*0bd0*/  IMAD.IADD R8, R7, 0x1, -R8 ;  /* 0x0000000107087824 */ /* 0x000fe200078e0a08 */
[----:B------:R-:W-:Y:S01]  /*0be0*/  SHF.R.S32.HI R22, RZ, 0x7, R22 ;  /* 0x00000007ff167819 */ /* 0x000fe20000011416 */
[----:B------:R-:W-:Y:S01]  /*0bf0*/  UMOV UR4, UR48 ;  /* 0x0000003000047c82 */ /* 0x000fe20008000000 */
[----:B--2---:R-:W-:Y:S01]  /*0c00*/  UMOV UR5, UR6 ;  /* 0x0000000600057c82 */ /* 0x004fe20008000000 */
[----:B------:R-:W-:Y:S01]  /*0c10*/  LEA.HI R9, R9, R6, RZ, 0x3 ;  /* 0x0000000609097211 */ /* 0x000fe200078f18ff */
[----:B------:R-:W-:Y:S02]  /*0c20*/  IMAD R8, R3, 0x4, R8 ;  /* 0x0000000403087824 */ /* 0x000fe400078e0208 */
[----:B------:R-:W-:Y:S01]  /*0c30*/  IMAD.HI R0, R22, 0x55555556, RZ ;  /* 0x5555555616007827 */ /* 0x000fe200078e02ff */
[----:B------:R-:W-:-:S03]  /*0c40*/  LOP3.LUT R9, R9, 0xfffffff8, RZ, 0xc0, !PT ;  /* 0xfffffff809097812 */ /* 0x000fc600078ec0ff */
[----:B------:R-:W-:Y:S01]  /*0c50*/  IMAD.MOV.U32 R7, RZ, RZ, -0x2 ;  /* 0xfffffffeff077424 */ /* 0x000fe200078e00ff */
[----:B------:R-:W-:Y:S01]  /*0c60*/  LEA.HI R3, R0, R0, RZ, 0x1 ;  /* 0x0000000000037211 */ /* 0x000fe200078f08ff */
[----:B------:R-:W-:Y:S01]  /*0c70*/  IMAD.IADD R9, R6, 0x1, -R9 ;  /* 0x0000000106097824 */ /* 0x000fe200078e0a09 */
[----:B------:R-:W-:Y:S01]  /*0c80*/  LEA.HI R6, R4, R19, RZ, 0x5 ;  /* 0x0000001304067211 */ /* 0x000fe200078f28ff */
[----:B------:R-:W-:Y:S01]  /*0c90*/  IMAD.U32 R152, RZ, RZ, UR4 ;  /* 0x00000004ff987e24 */ /* 0x000fe2000f8e00ff */
[----:B------:R-:W-:Y:S01]  /*0ca0*/  LOP3.LUT R4, R5, 0x7ffffffc, RZ, 0xc0, !PT ;  /* 0x7ffffffc05047812 */ /* 0x000fe200078ec0ff */
[----:B------:R-:W-:Y:S01]  /*0cb0*/  IMAD.U32 R153, RZ, RZ, UR5 ;  /* 0x00000005ff997e24 */ /* 0x000fe2000f8e00ff */
[----:B------:R-:W-:Y:S01]  /*0cc0*/  SHF.R.S32.HI R6, RZ, 0x5, R6 ;  /* 0x00000005ff067819 */ /* 0x000fe20000011406 */
[----:B------:R-:W-:Y:S02]  /*0cd0*/  IMAD.SHL.U32 R5, R8, 0x8, RZ ;  /* 0x0000000808057824 */ /* 0x000fe400078e00ff */
[----:B------:R-:W-:-:S02]  /*0ce0*/  IMAD.IADD R4, R19, 0x1, -R4 ;  /* 0x0000000113047824 */ /* 0x000fc400078e0a04 */
[----:B------:R-:W-:Y:S02]  /*0cf0*/  IMAD R3, R3, -0x3, R22 ;  /* 0xfffffffd03037824 */ /* 0x000fe400078e0216 */
[----:B------:R-:W-:Y:S02]  /*0d00*/  IMAD R6, R6, 0x10, R9 ;  /* 0x0000001006067824 */ /* 0x000fe400078e0209 */
[----:B------:R-:W-:Y:S02]  /*0d10*/  IMAD R18, R4, R7, 0x80 ;  /* 0x0000008004127424 */ /* 0x000fe400078e0207 */
[----:B------:R-:W-:-:S04]  /*0d20*/  IMAD.WIDE R152, R5, 0x2, R152 ;  /* 0x0000000205987825 */ /* 0x000fc800078e0298 */
[----:B------:R-:W-:-:S07]  /*0d30*/  IMAD R16, R3, 0x40, R6 ;  /* 0x0000004003107824 */ /* 0x000fce00078e0206 */
.L_x_33:
[----:B------:R-:W1:Y:S01]  /*0d40*/  SHFL.IDX PT, R0, R22, RZ, 0x1f ;  /* 0x00001fff16007589 */ /* 0x000e6200000e0000 */
[----:B------:R-:W-:Y:S01]  /*0d50*/  ULDC.64 UR4, c[0x0][0x3f8] ;  /* 0x0000fe0000047ab9 */ /* 0x000fe20000000a00 */
[----:B------:R-:W-:Y:S01]  /*0d60*/  ULDC UR43, c[0x0][0xdb4] ;  /* 0x00036d00002b7ab9 */ /* 0x000fe20000000800 */
[----:B------:R-:W-:Y:S02]  /*0d70*/  UISETP.NE.U32.AND UP0, UPT, UR4, URZ, UPT ;  /* 0x0000003f0400728c */ /* 0x000fe4000bf05070 */
[----:B------:R-:W-:Y:S01]  /*0d80*/  UISETP.NE.AND UP2, UPT, UR43, 0x1, UPT ;  /* 0x000000012b00788c */ /* 0x000fe2000bf45270 */
[----:B------:R-:W-:Y:S01]  /*0d90*/  ULDC UR4, c[0x0][0xda8] ;  /* 0x00036a0000047ab9 */ /* 0x000fe20000000800 */
[----:B------:R-:W-:Y:S02]  /*0da0*/  UISETP.NE.AND.EX UP0, UPT, UR5, URZ, UPT, UP0 ;  /* 0x0000003f0500728c */ /* 0x000fe4000bf05300 */
[----:B------:R-:W-:Y:S01]  /*0db0*/  UISETP.NE.AND UP1, UPT, UR4, 0x1, UPT ;  /* 0x000000010400788c */ /* 0x000fe2000bf25270 */
[----:B------:R-:W-:-:S02]  /*0dc0*/  UMOV UR41, UR39 ;  /* 0x0000002700297c82 */ /* 0x000fc40008000000 */
[----:B------:R-:W-:Y:S01]  /*0dd0*/  ULDC UR4, c[0x0][0x428] ;  /* 0x00010a0000047ab9 */ /* 0x000fe20000000800 */
[----:B------:R-:W-:Y:S01]  /*0de0*/  ULDC UR45, c[0x0][0x404] ;  /* 0x00010100002d7ab9 */ /* 0x000fe20000000800 */
[----:B------:R-:W-:Y:S02]  /*0df0*/  UISETP.NE.AND UP3, UPT, UR4, 0x1, UPT ;  /* 0x000000010400788c */ /* 0x000fe4000bf65270 */
[----:B------:R-:W-:Y:S01]  /*0e00*/  UIADD3 UR9, UR48, 0xf000, URZ ;  /* 0x0000f00030097890 */ /* 0x000fe2000fffe03f */
[----:B------:R-:W-:Y:S01]  /*0e10*/  @UP2 ULDC.64 UR10, c[0x0][0xdb8] ;  /* 0x00036e00000a2ab9 */ /* 0x000fe20000000a00 */
[----:B------:R-:W-:Y:S02]  /*0e20*/  USEL UR45, UR45, 0x1, UP0 ;  /* 0x000000012d2d7887 */ /* 0x000fe40008000000 */
[----:B------:R-:W-:Y:S01]  /*0e30*/  @UP1 ULDC UR4, c[0x0][0xdac] ;  /* 0x00036b0000041ab9 */ /* 0x000fe20000000800 */
[----:B------:R-:W-:Y:S01]  /*0e40*/  @UP1 ULDC UR14, c[0x0][0xdb0] ;  /* 0x00036c00000e1ab9 */ /* 0x000fe20000000800 */
[----:B-1----:R-:W-:Y:S01]  /*0e50*/  R2UR UR8, R0 ;  /* 0x00000000000872ca */ /* 0x002fe200000e0000 */
[----:B------:R-:W-:Y:S01]  /*0e60*/  UIMAD.WIDE.U32 UR4, UR39, UR4, URZ ;  /* 0x00000004270472a5 */ /* 0x000fe2000f8e003f */
[----:B------:R-:W-:Y:S01]  /*0e70*/  ULDC UR12, c[0x0][0x2e0] ;  /* 0x0000b800000c7ab9 */ /* 0x000fe20000000800 */
[----:B------:R-:W-:-:S02]  /*0e80*/  ULOP3.LUT UP4, URZ, UR9, 0x3ff, URZ, 0xc0, !UPT ;  /* 0x000003ff093f7892 */ /* 0x000fc4000f88c03f */
[----:B------:R-:W-:Y:S02]  /*0e90*/  @UP1 USHF.R.U32.HI UR41, URZ, UR14, UR5 ;  /* 0x0000000e3f291299 */ /* 0x000fe40008011605 */
[----:B------:R-:W-:Y:S02]  /*0ea0*/  UIMAD UR45, UR45, UR12, URZ ;  /* 0x0000000c2d2d72a4 */ /* 0x000fe4000f8e023f */
[----:B------:R-:W-:Y:S01]  /*0eb0*/  UIMAD.WIDE.U32 UR4, UR41, UR10, URZ ;  /* 0x0000000a290472a5 */ /* 0x000fe2000f8e003f */
[----:B------:R-:W-:Y:S01]  /*0ec0*/  PLOP3.LUT P0, PT, PT, PT, UP4, 0x80, 0x0 ;  /* 0x000000000000781c */ /* 0x000fe20003f0f048 */
[----:B------:R-:W-:Y:S02]  /*0ed0*/  UIADD3 UR4, UR45, 0x7f, URZ ;  /* 0x0000007f2d047890 */ /* 0x000fe4000fffe03f */
[----:B------:R-:W-:Y:S01]  /*0ee0*/  UIMAD.WIDE UR6, UR8, 0x55555556, URZ ;  /* 0x55555556080678a5 */ /* 0x000fe2000f8e023f */
[----:B------:R-:W-:Y:S01]  /*0ef0*/  UMOV UR44, UR41 ;  /* 0x00000029002c7c82 */ /* 0x000fe20008000000 */
[----:B------:R-:W-:-:S02]  /*0f00*/  @UP2 USHF.R.U32.HI UR44, URZ, UR11, UR5 ;  /* 0x0000000b3f2c2299 */ /* 0x000fc40008011605 */
[----:B------:R-:W-:Y:S02]  /*0f10*/  ULEA.HI UR7, UR7, UR7, URZ, 0x1 ;  /* 0x0000000707077291 */ /* 0x000fe4000f8f083f */
[----:B------:R-:W-:Y:S02]  /*0f20*/  UIADD3 UR6, -UR44, URZ, URZ ;  /* 0x0000003f2c067290 */ /* 0x000fe4000fffe13f */
[----:B------:R-:W-:Y:S02]  /*0f30*/  UIMAD UR7, UR7, -0x3, UR8 ;  /* 0xfffffffd070778a4 */ /* 0x000fe4000f8e0208 */
[----:B------:R-:W-:Y:S02]  /*0f40*/  USHF.R.S32.HI UR5, URZ, 0x1f, UR4 ;  /* 0x0000001f3f057899 */ /* 0x000fe40008011404 */
[----:B------:R-:W-:Y:S02]  /*0f50*/  ULEA UR7, UR7, UR9, 0xb ;  /* 0x0000000907077291 */ /* 0x000fe4000f8e583f */
[----:B------:R-:W-:Y:S01]  /*0f60*/  UIMAD UR43, UR43, UR6, UR41 ;  /* 0x000000062b2b72a4 */ /* 0x000fe2000f8e0229 */
[----:B------:R-:W-:Y:S01]  /*0f70*/  @UP3 ULDC UR13, c[0x0][0x42c] ;  /* 0x00010b00000d3ab9 */ /* 0x000fe20000000800 */
[----:B------:R-:W-:-:S02]  /*0f80*/  ULEA.HI UR42, UR5, UR4, URZ, 0x7 ;  /* 0x00000004052a7291 */ /* 0x000fc4000f8f383f */
[----:B------:R-:W-:Y:S02]  /*0f90*/  USHF.R.U32.HI UR7, URZ, 0x4, UR7 ;  /* 0x000000043f077899 */ /* 0x000fe40008011607 */
[----:B------:R-:W-:Y:S01]  /*0fa0*/  UIMAD.WIDE.U32 UR4, UR43, UR13, URZ ;  /* 0x0000000d2b0472a5 */ /* 0x000fe2000f8e003f */
[----:B------:R-:W-:Y:S01]  /*0fb0*/  @UP3 ULDC UR15, c[0x0][0x430] ;  /* 0x00010c00000f3ab9 */ /* 0x000fe20000000800 */
[----:B------:R-:W-:Y:S01]  /*0fc0*/  UMOV UR40, UR43 ;  /* 0x0000002b00287c82 */ /* 0x000fe20008000000 */
[----:B------:R-:W-:Y:S02]  /*0fd0*/  USHF.R.S32.HI UR42, URZ, 0x7, UR42 ;  /* 0x000000073f2a7899 */ /* 0x000fe4000801142a */
[----:B------:R-:W-:Y:S02]  /*0fe0*/  ULOP3.LUT UR54, UR7, 0x3fff, URZ, 0xc0, !UPT ;  /* 0x00003fff07367892 */ /* 0x000fe4000f8ec03f */
[----:B------:R-:W-:Y:S01]  /*0ff0*/  @UP3 USHF.R.U32.HI UR40, URZ, UR15, UR5 ;  /* 0x0000000f3f283299 */ /* 0x000fe20008011605 */
[----:B------:R-:W-:Y:S11]  /*1000*/  @!P0 BRA `(.L_x_9) ;  /* 0x0000000000408947 */ /* 0x000ff60003800000 */
[----:B------:R-:W-:Y:S01]  /*1010*/  MOV R0, 0x0 ;  /* 0x0000000000007802 */ /* 0x000fe20000000f00 */
[----:B------:R-:W-:Y:S01]  /*1020*/  ULDC.64 UR4, c[0x4][0x98] ;  /* 0x0100260000047ab9 */ /* 0x000fe20000000a00 */
[----:B------:R-:W-:Y:S01]  /*1030*/  ULDC.64 UR6, c[0x4][0x28] ;  /* 0x01000a0000067ab9 */ /* 0x000fe20000000a00 */
[----:B------:R-:W-:Y:S01]  /*1040*/  IMAD.U32 R4, RZ, RZ, UR4 ;  /* 0x00000004ff047e24 */ /* 0x000fe2000f8e00ff */
[----:B------:R1:W2:Y:S01]  /*1050*/  LDC.64 R14, c[0x4][R0] ;  /* 0x01000000000e7b82 */ /* 0x0002a20000000a00 */
[----:B------:R-:W-:Y:S01]  /*1060*/  IMAD.U32 R5, RZ, RZ, UR5 ;  /* 0x00000005ff057e24 */ /* 0x000fe2000f8e00ff */
[----:B------:R-:W-:Y:S01]  /*1070*/  ULDC.64 UR4, c[0x4][0xa0] ;  /* 0x0100280000047ab9 */ /* 0x000fe20000000a00 */
[----:B------:R-:W-:Y:S01]  /*1080*/  MOV R10, UR6 ;  /* 0x00000006000a7c02 */ /* 0x000fe20008000f00 */
[----:B------:R-:W-:Y:S02]  /*1090*/  IMAD.U32 R6, RZ, RZ, UR4 ;  /* 0x00000004ff067e24 */ /* 0x000fe4000f8e00ff */
[----:B------:R-:W-:-:S02]  /*10a0*/  IMAD.U32 R7, RZ, RZ, UR5 ;  /* 0x00000005ff077e24 */ /* 0x000fc4000f8e00ff */
[----:B------:R-:W-:Y:S02]  /*10b0*/  IMAD.U32 R11, RZ, RZ, UR7 ;  /* 0x00000007ff0b7e24 */ /* 0x000fe4000f8e00ff */
[----:B------:R-:W-:Y:S02]  /*10c0*/  IMAD.MOV.U32 R8, RZ, RZ, 0x70 ;  /* 0x00000070ff087424 */ /* 0x000fe400078e00ff */
[----:B------:R-:W-:Y:S02]  /*10d0*/  IMAD.MOV.U32 R12, RZ, RZ, 0x1 ;  /* 0x00000001ff0c7424 */ /* 0x000fe400078e00ff */
[----:B-1----:R-:W-:-:S07]  /*10e0*/  IMAD.MOV.U32 R13, RZ, RZ, RZ ;  /* 0x000000ffff0d7224 */ /* 0x002fce00078e00ff */
[----:B------:R-:W-:-:S07]  /*10f0*/  LEPC R20, `(.L_x_9) ;  /* 0x000000001014794e */ /* 0x000fce0000000000 */
[----:B--2---:R-:W-:Y:S05]  /*1100*/  CALL.ABS.NOINC R14 ;  /* 0x000000000e007343 */ /* 0x004fea0003c00000 */
.L_x_9:
[----:B------:R-:W-:Y:S01]  /*1110*/  ULDC.64 UR6, c[0x0][0x990] ;  /* 0x0002640000067ab9 */ /* 0x000fe20000000a00 */
[----:B------:R-:W-:Y:S01]  /*1120*/  ULDC.64 UR4, c[0x0][0x998] ;  /* 0x0002660000047ab9 */ /* 0x000fe20000000a00 */
[----:B------:R-:W-:Y:S01]  /*1130*/  UISETP.NE.U32.AND UP0, UPT, UR6, URZ, UPT ;  /* 0x0000003f0600728c */ /* 0x000fe2000bf05070 */
[----:B------:R-:W-:Y:S01]  /*1140*/  IMAD.MOV.U32 R3, RZ, RZ, 0x3f800000 ;  /* 0x3f800000ff037424 */ /* 0x000fe200078e00ff */
[----:B------:R-:W-:Y:S01]  /*1150*/  UISETP.NE.U32.AND UP1, UPT, UR4, URZ, UPT ;  /* 0x0000003f0400728c */ /* 0x000fe2000bf25070 */
[----:B------:R-:W-:Y:S01]  /*1160*/  IMAD.MOV.U32 R0, RZ, RZ, 0x3f800000 ;  /* 0x3f800000ff007424 */ /* 0x000fe200078e00ff */
[----:B------:R-:W-:Y:S02]  /*1170*/  UISETP.NE.AND.EX UP0, UPT, UR7, URZ, UPT, UP0 ;  /* 0x0000003f0700728c */ /* 0x000fe4000bf05300 */
[----:B------:R-:W-:-:S04]  /*1180*/  UISETP.NE.AND.EX UP1, UPT, UR5, URZ, UPT, UP1 ;  /* 0x0000003f0500728c */ /* 0x000fc8000bf25310 */
[----:B------:R-:W-:Y:S02]  /*1190*/  PLOP3.LUT P0, PT, PT, PT, UP0, 0x80, 0x0 ;  /* 0x000000000000781c */ /* 0x000fe40003f0f008 */
[----:B------:R-:W-:-:S03]  /*11a0*/  PLOP3.LUT P1, PT, PT, PT, UP1, 0x80, 0x0 ;  /* 0x000000000000781c */ /* 0x000fc60003f2f018 */
[----:B------:R-:W-:Y:S02]  /*11b0*/  @UP0 USHF.R.S32.HI UR8, URZ, 0x1f, UR44 ;  /* 0x0000001f3f080899 */ /* 0x000fe4000801142c */
[----:B------:R-:W-:Y:S01]  /*11c0*/  @UP1 USHF.R.S32.HI UR9, URZ, 0x1f, UR44 ;  /* 0x0000001f3f091899 */ /* 0x000fe2000801142c */
[----:B------:R-:W-:Y:S01]  /*11d0*/  @UP0 ULDC.64 UR16, c[0x0][0x9a8] ;  /* 0x00026a0000100ab9 */ /* 0x000fe20000000a00 */
[----:B------:R-:W-:Y:S01]  /*11e0*/  @UP1 ULDC.64 UR12, c[0x0][0x9b8] ;  /* 0x00026e00000c1ab9 */ /* 0x000fe20000000a00 */
[----:B------:R-:W-:Y:S02]  /*11f0*/  @UP0 UIMAD UR8, UR8, UR16, URZ ;  /* 0x00000010080802a4 */ /* 0x000fe4000f8e023f */
[----:B------:R-:W-:Y:S02]  /*1200*/  @UP1 UIMAD UR9, UR9, UR12, URZ ;  /* 0x0000000c090912a4 */ /* 0x000fe4000f8e023f */
[----:B------:R-:W-:Y:S02]  /*1210*/  @UP0 UIMAD.WIDE.U32 UR14, UR44, UR16, URZ ;  /* 0x000000102c0e02a5 */ /* 0x000fe4000f8e003f */
[----:B------:R-:W-:-:S02]  /*1220*/  @UP0 UIMAD UR17, UR44, UR17, UR8 ;  /* 0x000000112c1102a4 */ /* 0x000fc4000f8e0208 */
[----:B------:R-:W-:Y:S02]  /*1230*/  @UP0 USHF.R.S32.HI UR16, URZ, 0x1f, UR40 ;  /* 0x0000001f3f100899 */ /* 0x000fe40008011428 */
[----:B------:R-:W-:Y:S02]  /*1240*/  @UP1 USHF.R.S32.HI UR19, URZ, 0x1f, UR40 ;  /* 0x0000001f3f131899 */ /* 0x000fe40008011428 */
[----:B------:R-:W-:Y:S02]  /*1250*/  @UP1 UIMAD.WIDE.U32 UR10, UR44, UR12, URZ ;  /* 0x0000000c2c0a12a5 */ /* 0x000fe4000f8e003f */
[----:B------:R-:W-:Y:S02]  /*1260*/  @UP1 UIMAD UR18, UR44, UR13, UR9 ;  /* 0x0000000d2c1212a4 */ /* 0x000fe4000f8e0209 */
[----:B------:R-:W-:Y:S01]  /*1270*/  @UP0 UIADD3 UR15, UR15, UR17, URZ ;  /* 0x000000110f0f0290 */ /* 0x000fe2000fffe03f */
[----:B------:R-:W-:Y:S01]  /*1280*/  @UP0 ULDC.64 UR12, c[0x0][0x9b0] ;  /* 0x00026c00000c0ab9 */ /* 0x000fe20000000a00 */
[----:B------:R-:W-:Y:S01]  /*1290*/  @UP1 ULDC.64 UR8, c[0x0][0x9c0] ;  /* 0x0002700000081ab9 */ /* 0x000fe20000000a00 */
[----:B------:R-:W-:-:S02]  /*12a0*/  @UP0 UIMAD UR16, UR16, UR12, URZ ;  /* 0x0000000c101002a4 */ /* 0x000fc4000f8e023f */
[----:B------:R-:W-:Y:S02]  /*12b0*/  @UP1 UIMAD UR17, UR19, UR8, URZ ;  /* 0x00000008131112a4 */ /* 0x000fe4000f8e023f */
[----:B------:R-:W-:Y:S02]  /*12c0*/  @UP1 UIADD3 UR11, UR11, UR18, URZ ;  /* 0x000000120b0b1290 */ /* 0x000fe4000fffe03f */
[----:B------:R-:W-:Y:S02]  /*12d0*/  @UP0 UIMAD UR16, UR40, UR13, UR16 ;  /* 0x0000000d281002a4 */ /* 0x000fe4000f8e0210 */
[----:B------:R-:W-:Y:S02]  /*12e0*/  @UP1 UIMAD UR17, UR40, UR9, UR17 ;  /* 0x00000009281112a4 */ /* 0x000fe4000f8e0211 */
[----:B------:R-:W-:Y:S02]  /*12f0*/  @UP0 UIMAD.WIDE.U32 UR12, UR40, UR12, UR14 ;  /* 0x0000000c280c02a5 */ /* 0x000fe4000f8e000e */
[----:B------:R-:W-:-:S02]  /*1300*/  @UP1 UIMAD.WIDE.U32 UR8, UR40, UR8, UR10 ;  /* 0x00000008280812a5 */ /* 0x000fc4000f8e000a */
[----:B------:R-:W-:Y:S02]  /*1310*/  @UP0 UIADD3 UR10, UR13, UR16, URZ ;  /* 0x000000100d0a0290 */ /* 0x000fe4000fffe03f */
[----:B------:R-:W-:Y:S02]  /*1320*/  @UP0 ULEA UR6, UP2, UR12, UR6, 0x2 ;  /* 0x000000060c060291 */ /* 0x000fe4000f84103f */
[----:B------:R-:W-:Y:S02]  /*1330*/  @UP1 UIADD3 UR9, UR9, UR17, URZ ;  /* 0x0000001109091290 */ /* 0x000fe4000fffe03f */
[----:B------:R-:W-:Y:S02]  /*1340*/  @UP1 ULEA UR4, UP3, UR8, UR4, 0x2 ;  /* 0x0000000408041291 */ /* 0x000fe4000f86103f */
[----:B------:R-:W-:Y:S01]  /*1350*/  @UP0 ULEA.HI.X UR7, UR12, UR7, UR10, 0x2, UP2 ;  /* 0x000000070c070291 */ /* 0x000fe200090f140a */
[----:B------:R-:W-:Y:S01]  /*1360*/  IMAD.U32 R4, RZ, RZ, UR6 ;  /* 0x00000006ff047e24 */ /* 0x000fe2000f8e00ff */
[----:B------:R-:W-:-:S02]  /*1370*/  @UP1 ULEA.HI.X UR5, UR8, UR5, UR9, 0x2, UP3 ;  /* 0x0000000508051291 */ /* 0x000fc400098f1409 */
[----:B------:R-:W-:Y:S02]  /*1380*/  IMAD.U32 R6, RZ, RZ, UR4 ;  /* 0x00000004ff067e24 */ /* 0x000fe4000f8e00ff */
[----:B------:R-:W-:Y:S02]  /*1390*/  IMAD.U32 R5, RZ, RZ, UR7 ;  /* 0x00000007ff057e24 */ /* 0x000fe4000f8e00ff */
[----:B------:R-:W-:-:S03]  /*13a0*/  IMAD.U32 R7, RZ, RZ, UR5 ;  /* 0x00000005ff077e24 */ /* 0x000fc6000f8e00ff */
[----:B------:R-:W2:Y:S04]  /*13b0*/  @P0 LDG.E R3, desc[UR50][R4.64] ;  /* 0x0000003204030981 */ /* 0x000ea8000c1e1900 */
[----:B------:R-:W2:Y:S01]  /*13c0*/  @P1 LDG.E R0, desc[UR50][R6.64] ;  /* 0x0000003206001981 */ /* 0x000ea2000c1e1900 */
[----:B------:R-:W-:Y:S01]  /*13d0*/  ULOP3.LUT UR4, UR38, 0x1, URZ, 0xc0, !UPT ;  /* 0x0000000126047892 */ /* 0x000fe2000f8ec03f */
[----:B------:R-:W-:-:S05]  /*13e0*/  IMAD.U32 R9, RZ, RZ, UR47 ;  /* 0x0000002fff097e24 */ /* 0x000fca000f8e00ff */
[----:B------:R-:W-:Y:S01]  /*13f0*/  IMAD.U32 R8, RZ, RZ, UR4 ;  /* 0x00000004ff087e24 */ /* 0x000fe2000f8e00ff */
[----:B------:R-:W-:Y:S01]  /*1400*/  ULDC UR4, c[0x0][0x9d8] ;  /* 0x0002760000047ab9 */ /* 0x000fe20000000800 */
[----:B------:R-:W-:-:S03]  /*1410*/  ISETP.NE.AND P0, PT, R9, 0x3, PT ;  /* 0x000000030900780c */ /* 0x000fc60003f05270 */
[----:B------:R-:W-:-:S04]  /*1420*/  SHF.L.U32 R8, R8, 0x1f, RZ ;  /* 0x0000001f08087819 */ /* 0x000fc800000006ff */
[----:B------:R-:W1:Y:S01]  /*1430*/  SYNCS.PHASECHK.TRANS64.TRYWAIT P1, [UR48+0x19c00], R8 ;  /* 0x019c0008ff0075a7 */ /* 0x000e620008020170 */
[----:B--2---:R-:W-:-:S04]  /*1440*/  FMUL.FTZ R0, R3, R0 ;  /* 0x0000000003007220 */ /* 0x004fc80000410000 */
[----:B------:R-:W-:Y:S01]  /*1450*/  FMUL.FTZ R0, R0, UR4 ;  /* 0x0000000400007c20 */ /* 0x000fe20008410000 */
[----:B-1----:R-:W-:Y:S06]  /*1460*/  @!P1 BRA `(.L_x_10) ;  /* 0x0000008c00e09947 */ /* 0x002fec0003800000 */
.L_x_94:
[----:B------:R-:W-:Y:S05]  /*1470*/  @!P0 BRA `(.L_x_11) ;  /* 0x0000000000048947 */ /* 0x000fea0003800000 */
[----:B------:R-:W-:Y:S01]  /*1480*/  BPT.TRAP 0x1 ;  /* 0x000000040000795c */ /* 0x000fe20000300000 */
.L_x_11:
[----:B------:R-:W-:Y:S02]  /*1490*/  IMAD.U32 R4, RZ, RZ, UR36 ;  /* 0x00000024ff047e24 */ /* 0x000fe4000f8e00ff */
[----:B-1----:R-:W-:-:S03]  /*14a0*/  IMAD.U32 R3, RZ, RZ, UR37 ;  /* 0x00000025ff037e24 */ /* 0x002fc6000f8e00ff */
[----:B------:R-:W-:Y:S02]  /*14b0*/  LEA R4, R4, UR48, 0x3 ;  /* 0x0000003004047c11 */ /* 0x000fe4000f8e18ff */
[----:B------:R-:W-:-:S04]  /*14c0*/  SHF.L.U32 R3, R3, 0x1f, RZ ;  /* 0x0000001f03037819 */ /* 0x000fc800000006ff */
[----:B------:R1:W2:Y:S01]  /*14d0*/  SYNCS.PHASECHK.TRANS64.TRYWAIT P1, [R4+URZ+0x19c30], R3 ;  /* 0x019c3003040075a7 */ /* 0x0002a2000802017f */
[----:B------:R-:W-:Y:S05]  /*14e0*/  @!P0 BRA `(.L_x_12) ;  /* 0x0000000000048947 */ /* 0x000fea0003800000 */
[----:B------:R-:W-:Y:S01]  /*14f0*/  BPT.TRAP 0x1 ;  /* 0x000000040000795c */ /* 0x000fe20000300000 */
.L_x_12:
[----:B------:R-:W-:Y:S01]  /*1500*/  LOP3.LUT P2, RZ, R2, 0x7f, RZ, 0xc0, !PT ;  /* 0x0000007f02ff7812 */ /* 0x000fe2000784c0ff */
[----:B------:R-:W-:-:S03]  /*1510*/  IMAD.MOV.U32 R135, RZ, RZ, RZ ;  /* 0x000000ffff877224 */ /* 0x000fc600078e00ff */
[----:B------:R-:W-:Y:S01]  /*1520*/  P2R R5, PR, RZ, 0x4 ;  /* 0x00000004ff057803 */ /* 0x000fe20000000000 */
[----:B--2---:R-:W-:Y:S08]  /*1530*/  @P1 BRA `(.L_x_13) ;  /* 0x0000000000081947 */ /* 0x004ff00003800000 */
[----:B------:R-:W2:Y:S02]  /*1540*/  SYNCS.PHASECHK.TRANS64.TRYWAIT P1, [R4+URZ+0x19c30], R3 ;  /* 0x019c3003040075a7 */ /* 0x000ea4000802017f */
[----:B--2---:R-:W-:Y:S05]  /*1550*/  @!P1 BRA `(.L_x_14) ;  /* 0x0000008c00bc9947 */ /* 0x004fea0003800000 */
.L_x_13:
[----:B------:R-:W-:Y:S05]  /*1560*/  WARPSYNC.ALL ;  /* 0x0000000000007948 */ /* 0x000fea0003800000 */
[----:B------:R-:W-:Y:S01]  /*1570*/  UIADD3 UR4, UR48, 0x13800, URZ ;  /* 0x0001380030047890 */ /* 0x000fe2000fffe03f */
[----:B------:R-:W-:Y:S01]  /*1580*/  WARPGROUP.ARRIVE ;  /* 0x00000000000079c5 */ /* 0x000fe20000000000 */
[----:B------:R-:W-:Y:S01]  /*1590*/  ULOP3.LUT UR12, UR54, 0x10000, URZ, 0xfc, !UPT ;  /* 0x00010000360c7892 */ /* 0x000fe2000f8efc3f */
[--C-:B------:R-:W-:Y:S01]  /*15a0*/  IMAD.MOV.U32 R134, RZ, RZ, R135.reuse ;  /* 0x000000ffff867224 */ /* 0x100fe200078e0087 */
[----:B------:R-:W-:Y:S01]  /*15b0*/  USHF.R.U32.HI UR4, URZ, 0x4, UR4 ;  /* 0x000000043f047899 */ /* 0x000fe20008011604 */
[--C-:B------:R-:W-:Y:S01]  /*15c0*/  IMAD.MOV.U32 R133, RZ, RZ, R135.reuse ;  /* 0x000000ffff857224 */ /* 0x100fe200078e0087 */
[----:B------:R-:W-:Y:S01]  /*15d0*/  UMOV UR13, 0xc0000010 ;  /* 0xc0000010000d7882 */ /* 0x000fe20000000000 */
[----:B------:R-:W-:Y:S01]  /*15e0*/  UMOV UR15, 0xc0000010 ;  /* 0xc0000010000f7882 */ /* 0x000fe20000000000 */
[----:B------:R-:W-:Y:S01]  /*15f0*/  ULOP3.LUT UR4, UR4, 0x3fff, URZ, 0xc0, !UPT ;  /* 0x00003fff04047892 */ /* 0x000fe2000f8ec03f */
[--C-:B------:R-:W-:Y:S01]  /*1600*/  IMAD.MOV.U32 R132, RZ, RZ, R135.reuse ;  /* 0x000000ffff847224 */ /* 0x100fe200078e0087 */
[----:B------:R-:W-:Y:S01]  /*1610*/  UMOV UR5, 0xc0000010 ;  /* 0xc000001000057882 */ /* 0x000fe20000000000 */
[----:B------:R-:W-:Y:S01]  /*1620*/  UMOV UR7, 0xc0000010 ;  /* 0xc000001000077882 */ /* 0x000fe20000000000 */
[----:B------:R-:W-:Y:S01]  /*1630*/  ULOP3.LUT UR16, UR4, 0x10000, URZ, 0xfc, !UPT ;  /* 0x0001000004107892 */ /* 0x000fe2000f8efc3f */
[--C-:B------:R-:W-:Y:S01]  /*1640*/  IMAD.MOV.U32 R131, RZ, RZ, R135.reuse ;  /* 0x000000ffff837224 */ /* 0x100fe200078e0087 */
[----:B------:R-:W-:Y:S01]  /*1650*/  UIADD3 UR4, UR12, 0x180, URZ ;  /* 0x000001800c047890 */ /* 0x000fe2000fffe03f */
[--C-:B------:R-:W-:Y:S01]  /*1660*/  IMAD.MOV.U32 R130, RZ, RZ, R135.reuse ;  /* 0x000000ffff827224 */ /* 0x100fe200078e0087 */
[----:B------:R-:W-:Y:S01]  /*1670*/  UIMAD UR14, UR36, 0x300, UR16 ;  /* 0x00000300240e78a4 */ /* 0x000fe2000f8e0210 */
[--C-:B------:R-:W-:Y:S01]  /*1680*/  IMAD.MOV.U32 R129, RZ, RZ, R135.reuse ;  /* 0x000000ffff817224 */ /* 0x100fe200078e0087 */
[----:B------:R-:W-:Y:S01]  /*1690*/  UIADD3 UR8, UR12, 0x300, URZ ;  /* 0x000003000c087890 */ /* 0x000fe2000fffe03f */
[--C-:B------:R-:W-:Y:S01]  /*16a0*/  IMAD.MOV.U32 R128, RZ, RZ, R135.reuse ;  /* 0x000000ffff807224 */ /* 0x100fe200078e0087 */
[----:B------:R-:W-:Y:S01]  /*16b0*/  UIADD3 UR6, UR14, 0x100, URZ ;  /* 0x000001000e067890 */ /* 0x000fe2000fffe03f */
[--C-:B------:R-:W-:Y:S01]  /*16c0*/  IMAD.MOV.U32 R127, RZ, RZ, R135.reuse ;  /* 0x000000ffff7f7224 */ /* 0x100fe200078e0087 */
[----:B------:R-:W-:Y:S01]  /*16d0*/  UIADD3 UR10, UR14, 0x200, URZ ;  /* 0x000002000e0a7890 */ /* 0x000fe2000fffe03f */
[--C-:B------:R-:W-:Y:S01]  /*16e0*/  IMAD.MOV.U32 R126, RZ, RZ, R135.reuse ;  /* 0x000000ffff7e7224 */ /* 0x100fe200078e0087 */
[----:B------:R-:W-:Y:S01]  /*16f0*/  UMOV UR9, 0xc0000010 ;  /* 0xc000001000097882 */ /* 0x000fe20000000000 */
[----:B------:R-:W-:Y:S01]  /*1700*/  QGMMA.64x128x32.F32.E4M3.E4M3 R24, gdesc[UR12], RZ, !UPT, gsb0 ;  /* 0x01e000000c1879f3 */ /* 0x000fe2000c0008ff */
[----:B------:R-:W-:Y:S01]  /*1710*/  UMOV UR11, 0xc0000010 ;  /* 0xc0000010000b7882 */ /* 0x000fe20000000000 */
[----:B------:R-:W-:Y:S01]  /*1720*/  UISETP.GE.AND UP0, UPT, UR45, 0x81, UPT ;  /* 0x000000812d00788c */ /* 0x000fe2000bf06270 */
[--C-:B------:R-:W-:Y:S01]  /*1730*/  IMAD.MOV.U32 R125, RZ, RZ, R135.reuse ;  /* 0x000000ffff7d7224 */ /* 0x100fe200078e0087 */
[-C--:B------:R-:W-:Y:S01]  /*1740*/  MOV R121, R135.reuse ;  /* 0x0000008700797202 */ /* 0x080fe20000000f00 */
[--C-:B------:R-:W-:Y:S01]  /*1750*/  IMAD.MOV.U32 R124, RZ, RZ, R135.reuse ;  /* 0x000000ffff7c7224 */ /* 0x100fe200078e0087 */
[----:B------:R-:W-:Y:S01]  /*1760*/  MOV R104, R135 ;  /* 0x0000008700687202 */ /* 0x000fe20000000f00 */
[----:B------:R-:W-:-:S02]  /*1770*/  IMAD.MOV.U32 R123, RZ, RZ, R135 ;  /* 0x000000ffff7b7224 */ /* 0x000fc400078e0087 */
[--C-:B------:R-:W-:Y:S02]  /*1780*/  IMAD.MOV.U32 R122, RZ, RZ, R135.reuse ;  /* 0x000000ffff7a7224 */ /* 0x100fe400078e0087 */
[--C-:B------:R-:W-:Y:S02]  /*1790*/  IMAD.MOV.U32 R120, RZ, RZ, R135.reuse ;  /* 0x000000ffff787224 */ /* 0x100fe400078e0087 */
[--C-:B------:R-:W-:Y:S02]  /*17a0*/  IMAD.MOV.U32 R119, RZ, RZ, R135.reuse ;  /* 0x000000ffff777224 */ /* 0x100fe400078e0087 */
[--C-:B------:R-:W-:Y:S02]  /*17b0*/  IMAD.MOV.U32 R118, RZ, RZ, R135.reuse ;  /* 0x000000ffff767224 */ /* 0x100fe400078e0087 */
[--C-:B------:R-:W-:Y:S02]  /*17c0*/  IMAD.MOV.U32 R117, RZ, RZ, R135.reuse ;  /* 0x000000ffff757224 */ /* 0x100fe400078e0087 */
        /* <DEDUP_REMOVED lines=25> */
[----:B------:R-:W-:Y:S01]  /*1960*/  IMAD.MOV.U32 R90, RZ, RZ, R135 ;  /* 0x000000ffff5a7224 */ /* 0x000fe200078e0087 */
[----:B------:R-:W-:Y:S02]  /*1970*/  WARPGROUP.DEPBAR.LE gsb0, 0x0 ;  /* 0x00008000000079c5 */ /* 0x000fe40000010000 */
[----:B------:R-:W-:-:S06]  /*1980*/  WARPGROUP.ARRIVE ;  /* 0x00000000000079c5 */ /* 0x000fcc0000000000 */
[----:B------:R-:W-:Y:S03]  /*1990*/  QGMMA.64x128x32.F32.E4M3.E4M3 R24, gdesc[UR4], R24, gsb0 ;  /* 0x01e00000041879f3 */ /* 0x000fe60008000818 */
[----:B------:R-:W-:Y:S02]  /*19a0*/  WARPGROUP.DEPBAR.LE gsb0, 0x0 ;  /* 0x00008000000079c5 */ /* 0x000fe40000010000 */
[----:B------:R-:W-:-:S07]  /*19b0*/  WARPGROUP.ARRIVE ;  /* 0x00000000000079c5 */ /* 0x000fce0000000000 */
[----:B------:R-:W-:Y:S01]  /*19c0*/  QGMMA.64x128x32.F32.E4M3.E4M3 R24, gdesc[UR8], R24, gsb0 ;  /* 0x01e00000081879f3 */ /* 0x000fe20008000818 */
[----:B------:R-:W-:Y:S02]  /*19d0*/  ULDC UR10, c[0x0][0x988] ;  /* 0x00026200000a7ab9 */ /* 0x000fe40000000800 */
[----:B------:R-:W-:Y:S02]  /*19e0*/  WARPGROUP.DEPBAR.LE gsb0, 0x0 ;  /* 0x00008000000079c5 */ /* 0x000fe40000010000 */
[C---:B------:R-:W-:Y:S01]  /*19f0*/  FMUL.FTZ R7, R0.reuse, R26 ;  /* 0x0000001a00077220 */ /* 0x040fe20000410000 */
[C---:B-12---:R-:W-:Y:S01]  /*1a00*/  FMUL.FTZ R3, R0.reuse, R27 ;  /* 0x0000001b00037220 */ /* 0x046fe20000410000 */
[C---:B------:R-:W-:Y:S01]  /*1a10*/  FMUL.FTZ R20, R0.reuse, R34 ;  /* 0x0000002200147220 */ /* 0x040fe20000410000 */
[C---:B------:R-:W-:Y:S01]  /*1a20*/  FMUL.FTZ R11, R0.reuse, R30 ;  /* 0x0000001e000b7220 */ /* 0x040fe20000410000 */
[C---:B------:R-:W-:Y:S01]  /*1a30*/  FMUL.FTZ R5, R0.reuse, R24 ;  /* 0x0000001800057220 */ /* 0x040fe20000410000 */
[C---:B------:R-:W-:Y:S01]  /*1a40*/  FMUL.FTZ R8, R0.reuse, R29 ;  /* 0x0000001d00087220 */ /* 0x040fe20000410000 */
[----:B------:R-:W1:Y:S01]  /*1a50*/  MUFU.TANH R7, R7 ;  /* 0x0000000700077308 */ /* 0x000e620000002400 */
[C---:B------:R-:W-:Y:S01]  /*1a60*/  FMUL.FTZ R10, R0.reuse, R31 ;  /* 0x0000001f000a7220 */ /* 0x040fe20000410000 */
[----:B------:R-:W-:Y:S01]  /*1a70*/  FMUL.FTZ R13, R0, R32 ;  /* 0x00000020000d7220 */ /* 0x000fe20000410000 */
[----:B------:R-:W-:Y:S01]  /*1a80*/  MOV R29, UR42 ;  /* 0x0000002a001d7c02 */ /* 0x000fe20008000f00 */
[----:B------:R-:W-:-:S02]  /*1a90*/  VIADD R32, R18, UR45 ;  /* 0x0000002d12207c36 */ /* 0x000fc40008000000 */
[C---:B------:R-:W-:Y:S01]  /*1aa0*/  FMUL.FTZ R15, R0.reuse, R35 ;  /* 0x00000023000f7220 */ /* 0x040fe20000410000 */
[C---:B------:R-:W-:Y:S01]  /*1ab0*/  FMUL.FTZ R6, R0.reuse, R25 ;  /* 0x0000001900067220 */ /* 0x040fe20000410000 */
[C---:B------:R-:W-:Y:S01]  /*1ac0*/  FMUL.FTZ R9, R0.reuse, R28 ;  /* 0x0000001c00097220 */ /* 0x040fe20000410000 */
[----:B------:R-:W2:Y:S01]  /*1ad0*/  MUFU.TANH R3, R3 ;  /* 0x0000000300037308 */ /* 0x000ea20000002400 */
[----:B------:R-:W-:Y:S02]  /*1ae0*/  IMAD R32, R29, -0x80, R32 ;  /* 0xffffff801d207824 */ /* 0x000fe400078e0220 */
[C---:B------:R-:W-:Y:S01]  /*1af0*/  FMUL.FTZ R89, R0.reuse, R38 ;  /* 0x0000002600597220 */ /* 0x040fe20000410000 */
[C---:B------:R-:W-:Y:S01]  /*1b00*/  FMUL.FTZ R21, R0.reuse, R36 ;  /* 0x0000002400157220 */ /* 0x040fe20000410000 */
[C---:B------:R-:W-:Y:S01]  /*1b10*/  FMUL.FTZ R24, R0.reuse, R39 ;  /* 0x0000002700187220 */ /* 0x040fe20000410000 */
[----:B------:R-:W-:Y:S01]  /*1b20*/  FMUL.FTZ R23, R0, R41 ;  /* 0x0000002900177220 */ /* 0x000fe20000410000 */
[----:B------:R-:W-:Y:S01]  /*1b30*/  ISETP.GT.AND P4, PT, R32, RZ, PT ;  /* 0x000000ff2000720c */ /* 0x000fe20003f84270 */
[----:B------:R-:W-:Y:S01]  /*1b40*/  FMUL.FTZ R41, R0, R42 ;  /* 0x0000002a00297220 */ /* 0x000fe20000410000 */
[----:B------:R-:W3:Y:S01]  /*1b50*/  MUFU.TANH R20, R20 ;  /* 0x0000001400147308 */ /* 0x000ee20000002400 */
[----:B------:R-:W-:Y:S01]  /*1b60*/  ISETP.GT.AND P5, PT, R32, 0x1, PT ;  /* 0x000000012000780c */ /* 0x000fe20003fa4270 */
[----:B------:R-:W-:Y:S01]  /*1b70*/  FMUL.FTZ R12, R0, R33 ;  /* 0x00000021000c7220 */ /* 0x000fe20000410000 */
[----:B------:R-:W-:Y:S01]  /*1b80*/  ISETP.GT.AND P3, PT, R32, 0x10, PT ;  /* 0x000000102000780c */ /* 0x000fe20003f64270 */
[----:B------:R-:W-:Y:S01]  /*1b90*/  FMUL.FTZ R28, R0, R43 ;  /* 0x0000002b001c7220 */ /* 0x000fe20000410000 */
[----:B------:R-:W-:Y:S01]  /*1ba0*/  ISETP.GT.AND P1, PT, R32, 0x8, PT ;  /* 0x000000082000780c */ /* 0x000fe20003f24270 */
[C---:B------:R-:W-:Y:S01]  /*1bb0*/  FMUL.FTZ R14, R0.reuse, R37 ;  /* 0x00000025000e7220 */ /* 0x040fe20000410000 */
[----:B-1----:R-:W-:Y:S01]  /*1bc0*/  FSEL R29, R7, -INF , P4 ;  /* 0xff800000071d7808 */ /* 0x002fe20002000000 */
[----:B------:R-:W1:Y:S01]  /*1bd0*/  MUFU.TANH R11, R11 ;  /* 0x0000000b000b7308 */ /* 0x000e620000002400 */
[----:B--2---:R-:W-:Y:S01]  /*1be0*/  FSEL R30, R3, -INF , P5 ;  /* 0xff800000031e7808 */ /* 0x004fe20002800000 */
[----:B------:R-:W-:Y:S01]  /*1bf0*/  FMUL.FTZ R25, R0, R40 ;  /* 0x0000002800197220 */ /* 0x000fe20000410000 */
[----:B------:R-:W-:Y:S01]  /*1c00*/  ISETP.GT.AND P2, PT, R32, 0x9, PT ;  /* 0x000000092000780c */ /* 0x000fe20003f44270 */
[C---:B------:R-:W-:Y:S01]  /*1c10*/  FMUL.FTZ R42, R0.reuse, R46 ;  /* 0x0000002e002a7220 */ /* 0x040fe20000410000 */
[C---:B------:R-:W-:Y:S01]  /*1c20*/  FMUL.FTZ R26, R0.reuse, R45 ;  /* 0x0000002d001a7220 */ /* 0x040fe20000410000 */
[C---:B------:R-:W-:Y:S01]  /*1c30*/  FMUL.FTZ R34, R0.reuse, R47 ;  /* 0x0000002f00227220 */ /* 0x040fe20000410000 */
[----:B------:R-:W-:Y:S01]  /*1c40*/  FMUL.FTZ R31, R0, R49 ;  /* 0x00000031001f7220 */ /* 0x000fe20000410000 */
[----:B------:R-:W2:Y:S01]  /*1c50*/  MUFU.TANH R5, R5 ;  /* 0x0000000500057308 */ /* 0x000ea20000002400 */
[----:B---3--:R-:W-:Y:S01]  /*1c60*/  FSEL R36, R20, -INF , P3 ;  /* 0xff80000014247808 */ /* 0x008fe20001800000 */
[C---:B------:R-:W-:Y:S01]  /*1c70*/  FMUL.FTZ R49, R0.reuse, R50 ;  /* 0x0000003200317220 */ /* 0x040fe20000410000 */
[----:B------:R-:W-:Y:S01]  /*1c80*/  FMNMX.FTZ R20, R29, R30, !PT ;  /* 0x0000001e1d147209 */ /* 0x000fe20007810000 */
[C---:B------:R-:W-:Y:S01]  /*1c90*/  FMUL.FTZ R45, R0.reuse, R51 ;  /* 0x00000033002d7220 */ /* 0x040fe20000410000 */
[C---:B------:R-:W-:Y:S01]  /*1ca0*/  FMUL.FTZ R27, R0.reuse, R44 ;  /* 0x0000002c001b7220 */ /* 0x040fe20000410000 */
[C---:B------:R-:W-:Y:S01]  /*1cb0*/  FMUL.FTZ R38, R0.reuse, R53 ;  /* 0x0000003500267220 */ /* 0x040fe20000410000 */
[C---:B------:R-:W-:Y:S01]  /*1cc0*/  FMUL.FTZ R53, R0.reuse, R54 ;  /* 0x0000003600357220 */ /* 0x040fe20000410000 */
[----:B------:R-:W3:Y:S01]  /*1cd0*/  MUFU.TANH R10, R10 ;  /* 0x0000000a000a7308 */ /* 0x000ee20000002400 */
[----:B-1----:R-:W-:Y:S01]  /*1ce0*/  FSEL R3, R11, -INF , P1 ;  /* 0xff8000000b037808 */ /* 0x002fe20000800000 */
[C---:B------:R-:W-:Y:S01]  /*1cf0*/  FMUL.FTZ R51, R0.reuse, R55 ;  /* 0x0000003700337220 */ /* 0x040fe20000410000 */
[C---:B------:R-:W-:Y:S01]  /*1d00*/  FMUL.FTZ R35, R0.reuse, R48 ;  /* 0x0000003000237220 */ /* 0x040fe20000410000 */
[C---:B------:R-:W-:Y:S01]  /*1d10*/  FMUL.FTZ R88, R0.reuse, R58 ;  /* 0x0000003a00587220 */ /* 0x040fe20000410000 */
[----:B------:R-:W-:Y:S01]  /*1d20*/  FMNMX.FTZ R20, R3, R20, !PT ;  /* 0x0000001403147209 */ /* 0x000fe20007810000 */
[C---:B------:R-:W-:Y:S01]  /*1d30*/  FMUL.FTZ R54, R0.reuse, R59 ;  /* 0x0000003b00367220 */ /* 0x040fe20000410000 */
[C---:B------:R-:W-:Y:S01]  /*1d40*/  FMUL.FTZ R46, R0.reuse, R52 ;  /* 0x00000034002e7220 */ /* 0x040fe20000410000 */
        /* <DEDUP_REMOVED lines=11> */
[C---:B------:R-:W-:Y:S01]  /*1e00*/  FMUL.FTZ R61, R0.reuse, R64 ;  /* 0x00000040003d7220 */ /* 0x040fe20000410000 */
[C---:B------:R-:W-:Y:S01]  /*1e10*/  FMUL.FTZ R64, R0.reuse, R66 ;  /* 0x0000004200407220 */ /* 0x040fe20000410000 */
[C---:B------:R-:W-:Y:S01]  /*1e20*/  FMUL.FTZ R63, R0.reuse, R67 ;  /* 0x00000043003f7220 */ /* 0x040fe20000410000 */
[C---:B------:R-:W-:Y:S01]  /*1e30*/  FMUL.FTZ R70, R0.reuse, R70 ;  /* 0x0000004600467220 */ /* 0x040fe20000410000 */
[C---:B------:R-:W-:Y:S01]  /*1e40*/  FMUL.FTZ R71, R0.reuse, R71 ;  /* 0x0000004700477220 */ /* 0x040fe20000410000 */
[----:B------:R-:W3:Y:S01]  /*1e50*/  MUFU.TANH R9, R9 ;  /* 0x0000000900097308 */ /* 0x000ee20000002400 */
[----:B-1----:R-:W-:Y:S01]  /*1e60*/  FSEL R37, R15, -INF , P4 ;  /* 0xff8000000f257808 */ /* 0x002fe20002000000 */
[C---:B------:R-:W-:Y:S01]  /*1e70*/  FMUL.FTZ R74, R0.reuse, R74 ;  /* 0x0000004a004a7220 */ /* 0x040fe20000410000 */
[----:B------:R-:W-:Y:S01]  /*1e80*/  FMNMX.FTZ R15, R33, R20, !PT ;  /* 0x00000014210f7209 */ /* 0x000fe20007810000 */
[C---:B------:R-:W-:Y:S01]  /*1e90*/  FMUL.FTZ R58, R0.reuse, R65 ;  /* 0x00000041003a7220 */ /* 0x040fe20000410000 */
[C---:B------:R-:W-:Y:S01]  /*1ea0*/  FMUL.FTZ R75, R0.reuse, R75 ;  /* 0x0000004b004b7220 */ /* 0x040fe20000410000 */
[----:B------:R-:W-:Y:S01]  /*1eb0*/  FMUL.FTZ R59, R0, R68 ;  /* 0x00000044003b7220 */ /* 0x000fe20000410000 */
[----:B------:R-:W-:Y:S01]  /*1ec0*/  FMNMX.FTZ R20, R36, R15, !PT ;  /* 0x0000000f24147209 */ /* 0x000fe20007810000 */
[----:B------:R-:W1:Y:S01]  /*1ed0*/  MUFU.TANH R89, R89 ;  /* 0x0000005900597308 */ /* 0x000e620000002400 */
[----:B--2---:R-:W-:Y:S01]  /*1ee0*/  FSEL R6, R6, -INF , P5 ;  /* 0xff80000006067808 */ /* 0x004fe20002800000 */
[----:B------:R-:W-:Y:S01]  /*1ef0*/  FMUL.FTZ R56, R0, R69 ;  /* 0x0000004500387220 */ /* 0x000fe20000410000 */
[----:B------:R-:W-:Y:S01]  /*1f00*/  ISETP.GT.AND P5, PT, R32, 0x18, PT ;  /* 0x000000182000780c */ /* 0x000fe20003fa4270 */
[C---:B------:R-:W-:Y:S01]  /*1f10*/  FMUL.FTZ R78, R0.reuse, R78 ;  /* 0x0000004e004e7220 */ /* 0x040fe20000410000 */
[----:B------:R-:W-:Y:S01]  /*1f20*/  FMNMX.FTZ R20, R37, R20, !PT ;  /* 0x0000001425147209 */ /* 0x000fe20007810000 */
[C---:B------:R-:W-:Y:S01]  /*1f30*/  FMUL.FTZ R79, R0.reuse, R79 ;  /* 0x0000004f004f7220 */ /* 0x040fe20000410000 */
[C---:B------:R-:W-:Y:S01]  /*1f40*/  FMUL.FTZ R65, R0.reuse, R72 ;  /* 0x0000004800417220 */ /* 0x040fe20000410000 */
[----:B------:R-:W2:Y:S01]  /*1f50*/  MUFU.TANH R8, R8 ;  /* 0x0000000800087308 */ /* 0x000ea20000002400 */
[----:B---3--:R-:W-:Y:S01]  /*1f60*/  FSEL R7, R9, -INF , P1 ;  /* 0xff80000009077808 */ /* 0x008fe20000800000 */
[----:B------:R-:W-:Y:S01]  /*1f70*/  FMUL.FTZ R82, R0, R82 ;  /* 0x0000005200527220 */ /* 0x000fe20000410000 */
[----:B------:R-:W-:Y:S01]  /*1f80*/  ISETP.GT.AND P1, PT, R32, 0x19, PT ;  /* 0x000000192000780c */ /* 0x000fe20003f24270 */
        /* <DEDUP_REMOVED lines=9> */
[C---:B------:R-:W-:Y:S01]  /*2020*/  FMUL.FTZ R81, R0.reuse, R81 ;  /* 0x0000005100517220 */ /* 0x040fe20000410000 */
[C---:B------:R-:W-:Y:S01]  /*2030*/  FMUL.FTZ R84, R0.reuse, R84 ;  /* 0x0000005400547220 */ /* 0x040fe20000410000 */
[----:B------:R-:W-:Y:S01]  /*2040*/  FMUL.FTZ R85, R0, R85 ;  /* 0x0000005500557220 */ /* 0x000fe20000410000 */
[----:B------:R-:W1:Y:S01]  /*2050*/  MUFU.TANH R24, R24 ;  /* 0x0000001800187308 */ /* 0x000e620000002400 */
[----:B--2---:R-:W-:Y:S01]  /*2060*/  FSEL R8, R8, -INF , P2 ;  /* 0xff80000008087808 */ /* 0x004fe20001000000 */
[----:B------:R-:W-:Y:S01]  /*2070*/  IMAD.MOV.U32 R89, RZ, RZ, R135 ;  /* 0x000000ffff597224 */ /* 0x000fe200078e0087 */
[----:B------:R-:W-:-:S05]  /*2080*/  ISETP.GT.AND P2, PT, R32, 0x20, PT ;  /* 0x000000202000780c */ /* 0x000fca0003f44270 */
[----:B------:R-:W2:Y:S01]  /*2090*/  MUFU.TANH R13, R13 ;  /* 0x0000000d000d7308 */ /* 0x000ea20000002400 */
[----:B---3--:R-:W-:Y:S02]  /*20a0*/  FSEL R11, R21, -INF , P5 ;  /* 0xff800000150b7808 */ /* 0x008fe40002800000 */
[----:B------:R-:W-:Y:S02]  /*20b0*/  FMNMX.FTZ R21, R39, R20, !PT ;  /* 0x0000001427157209 */ /* 0x000fe40007810000 */
[----:B------:R-:W-:-:S03]  /*20c0*/  ISETP.GT.AND P5, PT, R32, 0x29, PT ;  /* 0x000000292000780c */ /* 0x000fc60003fa4270 */
[----:B------:R-:W3:Y:S01]  /*20d0*/  MUFU.TANH R41, R41 ;  /* 0x0000002900297308 */ /* 0x000ee20000002400 */
[----:B-1----:R-:W-:-:S04]  /*20e0*/  FSEL R40, R24, -INF , P1 ;  /* 0xff80000018287808 */ /* 0x002fc80000800000 */
[----:B------:R-:W-:-:S03]  /*20f0*/  FMNMX.FTZ R24, R40, R21, !PT ;  /* 0x0000001528187209 */ /* 0x000fc60007810000 */
[----:B------:R-:W1:Y:S01]  /*2100*/  MUFU.TANH R12, R12 ;  /* 0x0000000c000c7308 */ /* 0x000e620000002400 */
[----:B--2---:R-:W-:Y:S02]  /*2110*/  FSEL R9, R13, -INF , P3 ;  /* 0xff8000000d097808 */ /* 0x004fe40001800000 */
[----:B------:R-:W-:-:S05]  /*2120*/  ISETP.GT.AND P3, PT, R32, 0x21, PT ;  /* 0x000000212000780c */ /* 0x000fca0003f64270 */
[----:B------:R-:W2:Y:S01]  /*2130*/  MUFU.TANH R28, R28 ;  /* 0x0000001c001c7308 */ /* 0x000ea20000002400 */
[----:B---3--:R-:W-:-:S04]  /*2140*/  FSEL R41, R41, -INF , P2 ;  /* 0xff80000029297808 */ /* 0x008fc80001000000 */
[----:B------:R-:W-:-:S03]  /*2150*/  FMNMX.FTZ R24, R41, R24, !PT ;  /* 0x0000001829187209 */ /* 0x000fc60007810000 */
[----:B------:R-:W3:Y:S01]  /*2160*/  MUFU.TANH R25, R25 ;  /* 0x0000001900197308 */ /* 0x000ee20000002400 */
[----:B-1----:R-:W-:Y:S02]  /*2170*/  FSEL R10, R12, -INF , P4 ;  /* 0xff8000000c0a7808 */ /* 0x002fe40002000000 */
[----:B------:R-:W-:-:S05]  /*2180*/  ISETP.GT.AND P4, PT, R32, 0x28, PT ;  /* 0x000000282000780c */ /* 0x000fca0003f84270 */
[----:B------:R-:W1:Y:S01]  /*2190*/  MUFU.TANH R42, R42 ;  /* 0x0000002a002a7308 */ /* 0x000e620000002400 */
[----:B--2---:R-:W-:-:S07]  /*21a0*/  FSEL R43, R28, -INF , P3 ;  /* 0xff8000001c2b7808 */ /* 0x004fce0001800000 */
[----:B------:R-:W2:Y:S01]  /*21b0*/  MUFU.TANH R14, R14 ;  /* 0x0000000e000e7308 */ /* 0x000ea20000002400 */
[----:B---3--:R-:W-:Y:S02]  /*21c0*/  FSEL R13, R25, -INF , P2 ;  /* 0xff800000190d7808 */ /* 0x008fe40001000000 */
[----:B------:R-:W-:Y:S02]  /*21d0*/  FMNMX.FTZ R25, R43, R24, !PT ;  /* 0x000000182b197209 */ /* 0x000fe40007810000 */
[----:B------:R-:W-:-:S03]  /*21e0*/  ISETP.GT.AND P2, PT, R32, 0x31, PT ;  /* 0x000000312000780c */ /* 0x000fc60003f44270 */
[----:B------:R-:W3:Y:S01]  /*21f0*/  MUFU.TANH R26, R26 ;  /* 0x0000001a001a7308 */ /* 0x000ee20000002400 */
[----:B-1----:R-:W-:-:S07]  /*2200*/  FSEL R44, R42, -INF , P4 ;  /* 0xff8000002a2c7808 */ /* 0x002fce0002000000 */
[----:B------:R-:W1:Y:S01]  /*2210*/  MUFU.TANH R34, R34 ;  /* 0x0000002200227308 */ /* 0x000e620000002400 */
[----:B--2---:R-:W-:Y:S02]  /*2220*/  FSEL R12, R14, -INF , P1 ;  /* 0xff8000000e0c7808 */ /* 0x004fe40000800000 */
[----:B------:R-:W-:-:S05]  /*2230*/  ISETP.GT.AND P1, PT, R32, 0x30, PT ;  /* 0x000000302000780c */ /* 0x000fca0003f24270 */
[----:B------:R-:W2:Y:S01]  /*2240*/  MUFU.TANH R49, R49 ;  /* 0x0000003100317308 */ /* 0x000ea20000002400 */
[----:B---3--:R-:W-:Y:S02]  /*2250*/  FSEL R20, R26, -INF , P5 ;  /* 0xff8000001a147808 */ /* 0x008fe40002800000 */
[----:B------:R-:W-:-:S05]  /*2260*/  FMNMX.FTZ R26, R44, R25, !PT ;  /* 0x000000192c1a7209 */ /* 0x000fca0007810000 */
[----:B------:R-:W3:Y:S01]  /*2270*/  MUFU.TANH R23, R23 ;  /* 0x0000001700177308 */ /* 0x000ee20000002400 */
[----:B-1----:R-:W-:Y:S02]  /*2280*/  FSEL R47, R34, -INF , P5 ;  /* 0xff800000222f7808 */ /* 0x002fe40002800000 */
[----:B------:R-:W-:Y:S02]  /*2290*/  ISETP.GT.AND P5, PT, R32, 0x40, PT ;  /* 0x000000402000780c */ /* 0x000fe40003fa4270 */
[----:B------:R-:W-:-:S03]  /*22a0*/  FMNMX.FTZ R26, R47, R26, !PT ;  /* 0x0000001a2f1a7209 */ /* 0x000fc60007810000 */
[----:B------:R-:W1:Y:S01]  /*22b0*/  MUFU.TANH R45, R45 ;  /* 0x0000002d002d7308 */ /* 0x000e620000002400 */
[----:B--2---:R-:W-:-:S04]  /*22c0*/  FSEL R49, R49, -INF , P1 ;  /* 0xff80000031317808 */ /* 0x004fc80000800000 */
[----:B------:R-:W-:-:S03]  /*22d0*/  FMNMX.FTZ R26, R49, R26, !PT ;  /* 0x0000001a311a7209 */ /* 0x000fc60007810000 */
[----:B------:R-:W2:Y:S01]  /*22e0*/  MUFU.TANH R27, R27 ;  /* 0x0000001b001b7308 */ /* 0x000ea20000002400 */
[----:B---3--:R-:W-:Y:S02]  /*22f0*/  FSEL R14, R23, -INF , P3 ;  /* 0xff800000170e7808 */ /* 0x008fe40001800000 */
[----:B------:R-:W-:-:S05]  /*2300*/  ISETP.GT.AND P3, PT, R32, 0x38, PT ;  /* 0x000000382000780c */ /* 0x000fca0003f64270 */
        /* <DEDUP_REMOVED lines=10> */
[----:B-1----:R-:W-:-:S07]  /*23b0*/  FSEL R51, R51, -INF , P4 ;  /* 0xff80000033337808 */ /* 0x002fce0002000000 */
[----:B------:R-:W1:Y:S01]  /*23c0*/  MUFU.TANH R88, R88 ;  /* 0x0000005800587308 */ /* 0x000e620000002400 */
[----:B--2---:R-:W-:Y:S02]  /*23d0*/  FSEL R21, R35, -INF , P1 ;  /* 0xff80000023157808 */ /* 0x004fe40000800000 */
        /* <DEDUP_REMOVED lines=39> */
[----:B---3--:R-:W-:Y:S02]  /*2650*/  FSEL R50, R70, -INF , P1 ;  /* 0xff80000046327808 */ /* 0x008fe40000800000 */
[----:B------:R-:W-:Y:S02]  /*2660*/  FMNMX.FTZ R70, R5, R6, !PT ;  /* 0x0000000605467209 */ /* 0x000fe40007810000 */
[----:B------:R-:W-:-:S03]  /*2670*/  FMNMX.FTZ R45, R50, R45, !PT ;  /* 0x0000002d322d7209 */ /* 0x000fc60007810000 */
[----:B------:R-:W3:Y:S01]  /*2680*/  MUFU.TANH R61, R61 ;  /* 0x0000003d003d7308 */ /* 0x000ee20000002400 */
[----:B-1----:R-:W-:Y:S02]  /*2690*/  FSEL R31, R52, -INF , P3 ;  /* 0xff800000341f7808 */ /* 0x002fe40001800000 */
[----:B------:R-:W-:-:S05]  /*26a0*/  ISETP.GT.AND P3, PT, R32, 0x60, PT ;  /* 0x000000602000780c */ /* 0x000fca0003f64270 */
[----:B------:R-:W1:Y:S01]  /*26b0*/  MUFU.TANH R74, R74 ;  /* 0x0000004a004a7308 */ /* 0x000e620000002400 */
[----:B--2---:R-:W-:Y:S01]  /*26c0*/  FSEL R52, R71, -INF , P2 ;  /* 0xff80000047347808 */ /* 0x004fe20001000000 */
[----:B------:R-:W-:-:S03]  /*26d0*/  IMAD.U32 R71, RZ, RZ, UR10 ;  /* 0x0000000aff477e24 */ /* 0x000fc6000f8e00ff */
        /* <DEDUP_REMOVED lines=17> */
[----:B--2---:R-:W-:Y:S02]  /*27f0*/  FSEL R42, R56, -INF , P2 ;  /* 0xff800000382a7808 */ /* 0x004fe40001000000 */
[----:B------:R-:W-:-:S05]  /*2800*/  ISETP.GT.AND P2, PT, R32, 0x70, PT ;  /* 0x000000702000780c */ /* 0x000fca0003f44270 */
[----:B------:R-:W2:Y:S01]  /*2810*/  MUFU.TANH R65, R65 ;  /* 0x0000004100417308 */ /* 0x000ea20000002400 */
[----:B---3--:R-:W-:-:S04]  /*2820*/  FSEL R56, R78, -INF , P5 ;  /* 0xff8000004e387808 */ /* 0x008fc80002800000 */
[----:B------:R-:W-:-:S03]  /*2830*/  FMNMX.FTZ R46, R56, R45, !PT ;  /* 0x0000002d382e7209 */ /* 0x000fc60007810000 */
        /* <DEDUP_REMOVED lines=18> */
[----:B------:R-:W-:Y:S01]  /*2960*/  MUFU.TANH R77, R77 ;  /* 0x0000004d004d7308 */ /* 0x000fe20000002400 */
[----:B-1----:R-:W-:-:S04]  /*2970*/  FSEL R66, R66, -INF , P4 ;  /* 0xff80000042427808 */ /* 0x002fc80002000000 */
[----:B------:R-:W-:-:S03]  /*2980*/  FMNMX.FTZ R32, R66, R69, !PT ;  /* 0x0000004542207209 */ /* 0x000fc60007810000 */
[----:B------:R-:W-:Y:S01]  /*2990*/  MUFU.TANH R80, R80 ;  /* 0x0000005000507308 */ /* 0x000fe20000002400 */
[----:B--2---:R-:W-:-:S04]  /*29a0*/  FSEL R67, R67, -INF , P5 ;  /* 0xff80000043437808 */ /* 0x004fc80002800000 */
[----:B------:R-:W-:-:S03]  /*29b0*/  FMNMX.FTZ R32, R67, R32, !PT ;  /* 0x0000002043207209 */ /* 0x000fc60007810000 */
[----:B------:R-:W-:Y:S02]  /*29c0*/  MUFU.TANH R81, R81 ;  /* 0x0000005100517308 */ /* 0x000fe40000002400 */
[----:B------:R-:W1:Y:S06]  /*29d0*/  SHFL.BFLY PT, R69, R32, 0x2, 0x1f ;  /* 0x0c401f0020457f89 */ /* 0x000e6c00000e0000 */
[----:B------:R-:W2:Y:S02]  /*29e0*/  MUFU.TANH R73, R85 ;  /* 0x0000005500497308 */ /* 0x000ea40000002400 */
[----:B--2---:R-:W-:-:S02]  /*29f0*/  FSEL R73, R73, -INF , P5 ;  /* 0xff80000049497808 */ /* 0x004fc40002800000 */
[----:B-1----:R-:W-:-:S05]  /*2a00*/  FMNMX.FTZ R69, R32, R69, !PT ;  /* 0x0000004520457209 */ /* 0x002fca0007810000 */
[----:B------:R-:W1:Y:S02]  /*2a10*/  SHFL.BFLY PT, R74, R69, 0x1, 0x1f ;  /* 0x0c201f00454a7f89 */ /* 0x000e6400000e0000 */
[----:B-1----:R-:W-:-:S04]  /*2a20*/  FMNMX.FTZ R74, R69, R74, !PT ;  /* 0x0000004a454a7209 */ /* 0x002fc80007810000 */
[C---:B------:R-:W-:Y:S01]  /*2a30*/  FSETP.NEU.FTZ.AND P6, PT, R74.reuse, -INF , PT ;  /* 0xff8000004a00780b */ /* 0x040fe20003fdd000 */
[----:B------:R-:W-:-:S02]  /*2a40*/  FFMA.FTZ R68, R74, R71, -8 ;  /* 0xc10000004a447423 */ /* 0x000fc40000010047 */
[----:B------:R-:W1:Y:S03]  /*2a50*/  MUFU.TANH R71, R84 ;  /* 0x0000005400477308 */ /* 0x000e660000002400 */
[----:B------:R-:W-:Y:S02]  /*2a60*/  FSEL R68, R68, RZ, P6 ;  /* 0x000000ff44447208 */ /* 0x000fe40003000000 */
[----:B------:R-:W-:-:S03]  /*2a70*/  LOP3.LUT P6, RZ, R2, 0x7f, RZ, 0xc0, !PT ;  /* 0x0000007f02ff7812 */ /* 0x000fc600078cc0ff */
[--C-:B------:R-:W-:Y:S01]  /*2a80*/  FFMA.FTZ R32, R3, UR10, -R68.reuse ;  /* 0x0000000a03207c23 */ /* 0x100fe20008010844 */
[----:B------:R-:W-:Y:S01]  /*2a90*/  FMNMX.FTZ R3, R7, R70, !PT ;  /* 0x0000004607037209 */ /* 0x000fe20007810000 */
[--C-:B------:R-:W-:Y:S01]  /*2aa0*/  FFMA.FTZ R75, R60, UR10, -R68.reuse ;  /* 0x0000000a3c4b7c23 */ /* 0x100fe20008010844 */
[----:B------:R-:W-:-:S01]  /*2ab0*/  FFMA.FTZ R60, R64, UR10, -R68 ;  /* 0x0000000a403c7c23 */ /* 0x000fc20008010844 */
[--C-:B------:R-:W-:Y:S01]  /*2ac0*/  FFMA.FTZ R29, R29, UR10, -R68.reuse ;  /* 0x0000000a1d1d7c23 */ /* 0x100fe20008010844 */
[----:B------:R-:W-:Y:S01]  /*2ad0*/  FMNMX.FTZ R70, R8, R3, !PT ;  /* 0x0000000308467209 */ /* 0x000fe20007810000 */
[--C-:B------:R-:W-:Y:S01]  /*2ae0*/  FFMA.FTZ R30, R30, UR10, -R68.reuse ;  /* 0x0000000a1e1e7c23 */ /* 0x100fe20008010844 */
[----:B------:R-:W-:-:S01]  /*2af0*/  FFMA.FTZ R33, R33, UR10, -R68 ;  /* 0x0000000a21217c23 */ /* 0x000fc20008010844 */
[--C-:B------:R-:W-:Y:S01]  /*2b00*/  FFMA.FTZ R36, R36, UR10, -R68.reuse ;  /* 0x0000000a24247c23 */ /* 0x100fe20008010844 */
[----:B------:R-:W-:Y:S01]  /*2b10*/  FMNMX.FTZ R3, R9, R70, !PT ;  /* 0x0000004609037209 */ /* 0x000fe20007810000 */
[----:B------:R-:W-:Y:S01]  /*2b20*/  MUFU.EX2 R29, R29 ;  /* 0x0000001d001d7308 */ /* 0x000fe20000000800 */
[----:B-1----:R-:W-:Y:S01]  /*2b30*/  FSEL R71, R71, -INF , P4 ;  /* 0xff80000047477808 */ /* 0x002fe20002000000 */
[--C-:B------:R-:W-:Y:S01]  /*2b40*/  FFMA.FTZ R37, R37, UR10, -R68.reuse ;  /* 0x0000000a25257c23 */ /* 0x100fe20008010844 */
[----:B------:R-:W-:Y:S01]  /*2b50*/  FMNMX.FTZ R70, R10, R3, !PT ;  /* 0x000000030a467209 */ /* 0x000fe20007810000 */
[--C-:B------:R-:W-:Y:S01]  /*2b60*/  FFMA.FTZ R39, R39, UR10, -R68.reuse ;  /* 0x0000000a27277c23 */ /* 0x100fe20008010844 */
[----:B------:R-:W-:-:S01]  /*2b70*/  FFMA.FTZ R40, R40, UR10, -R68 ;  /* 0x0000000a28287c23 */ /* 0x000fc20008010844 */
[--C-:B------:R-:W-:Y:S01]  /*2b80*/  FFMA.FTZ R41, R41, UR10, -R68.reuse ;  /* 0x0000000a29297c23 */ /* 0x100fe20008010844 */
[----:B------:R-:W-:Y:S01]  /*2b90*/  FMNMX.FTZ R3, R11, R70, !PT ;  /* 0x000000460b037209 */ /* 0x000fe20007810000 */
[----:B------:R-:W-:Y:S01]  /*2ba0*/  MUFU.EX2 R30, R30 ;  /* 0x0000001e001e7308 */ /* 0x000fe20000000800 */
[----:B------:R-:W-:-:S01]  /*2bb0*/  FFMA.FTZ R69, R88, UR10, -R68 ;  /* 0x0000000a58457c23 */ /* 0x000fc20008010844 */
        /* <DEDUP_REMOVED lines=8> */
[----:B------:R-:W-:Y:S01]  /*2c40*/  MUFU.EX2 R32, R32 ;  /* 0x0000002000207308 */ /* 0x000fe20000000800 */
[----:B------:R-:W-:Y:S01]  /*2c50*/  FMNMX.FTZ R70, R14, R3, !PT ;  /* 0x000000030e467209 */ /* 0x000fe20007810000 */
[----:B------:R-:W-:-:S03]  /*2c60*/  IMAD.MOV.U32 R88, RZ, RZ, R135 ;  /* 0x000000ffff587224 */ /* 0x000fc600078e0087 */
[----:B------:R-:W-:-:S03]  /*2c70*/  FMNMX.FTZ R3, R15, R70, !PT ;  /* 0x000000460f037209 */ /* 0x000fc60007810000 */
[----:B------:R-:W1:Y:S01]  /*2c80*/  MUFU.EX2 R33, R33 ;  /* 0x0000002100217308 */ /* 0x000e620000000800 */
[----:B------:R-:W-:-:S04]  /*2c90*/  FMNMX.FTZ R70, R20, R3, !PT ;  /* 0x0000000314467209 */ /* 0x000fc80007810000 */
[----:B------:R-:W-:-:S03]  /*2ca0*/  FMNMX.FTZ R70, R21, R70, !PT ;  /* 0x0000004615467209 */ /* 0x000fc60007810000 */
[----:B------:R-:W-:Y:S01]  /*2cb0*/  MUFU.EX2 R36, R36 ;  /* 0x0000002400247308 */ /* 0x000fe20000000800 */
[----:B------:R-:W-:Y:S01]  /*2cc0*/  FMNMX.FTZ R3, R23, R70, !PT ;  /* 0x0000004617037209 */ /* 0x000fe20007810000 */
[--C-:B------:R-:W-:Y:S01]  /*2cd0*/  FFMA.FTZ R70, R43, UR10, -R68.reuse ;  /* 0x0000000a2b467c23 */ /* 0x100fe20008010844 */
[----:B------:R-:W-:-:S02]  /*2ce0*/  FFMA.FTZ R43, R44, UR10, -R68 ;  /* 0x0000000a2c2b7c23 */ /* 0x000fc40008010844 */
[----:B------:R-:W-:-:S03]  /*2cf0*/  FMNMX.FTZ R72, R24, R3, !PT ;  /* 0x0000000318487209 */ /* 0x000fc60007810000 */
[----:B------:R-:W-:Y:S01]  /*2d00*/  MUFU.EX2 R37, R37 ;  /* 0x0000002500257308 */ /* 0x000fe20000000800 */
[----:B------:R-:W-:Y:S02]  /*2d10*/  FMNMX.FTZ R3, R25, R72, !PT ;  /* 0x0000004819037209 */ /* 0x000fe40007810000 */
[----:B-1----:R-:W-:Y:S02]  /*2d20*/  F2FP.SATFINITE.E4M3.F32.PACK_AB_MERGE_C R137, R33, R32, RZ ;  /* 0x000000202189723e */ /* 0x002fe400048070ff */
[----:B------:R-:W-:Y:S02]  /*2d30*/  FMNMX.FTZ R44, R26, R3, !PT ;  /* 0x000000031a2c7209 */ /* 0x000fe40007810000 */
[----:B------:R-:W-:Y:S01]  /*2d40*/  F2FP.SATFINITE.E4M3.F32.PACK_AB_MERGE_C R137, R30, R29, R137 ;  /* 0x0000001d1e89723e */ /* 0x000fe20004807089 */
[----:B------:R-:W-:Y:S01]  /*2d50*/  MUFU.EX2 R39, R39 ;  /* 0x0000002700277308 */ /* 0x000fe20000000800 */
[----:B------:R-:W-:Y:S01]  /*2d60*/  FMNMX.FTZ R3, R27, R44, !PT ;  /* 0x0000002c1b037209 */ /* 0x000fe20007810000 */
[--C-:B------:R-:W-:Y:S01]  /*2d70*/  FFMA.FTZ R44, R47, UR10, -R68.reuse ;  /* 0x0000000a2f2c7c23 */ /* 0x100fe20008010844 */
[----:B------:R-:W-:-:S01]  /*2d80*/  FFMA.FTZ R47, R49, UR10, -R68 ;  /* 0x0000000a312f7c23 */ /* 0x000fc20008010844 */
[----:B------:R-:W-:Y:S01]  /*2d90*/  FFMA.FTZ R49, R53, UR10, -R68 ;  /* 0x0000000a35317c23 */ /* 0x000fe20008010844 */
[----:B------:R-:W-:-:S02]  /*2da0*/  FMNMX.FTZ R72, R28, R3, !PT ;  /* 0x000000031c487209 */ /* 0x000fc40007810000 */
[----:B------:R-:W-:Y:S01]  /*2db0*/  FSEL R53, R77, -INF , P1 ;  /* 0xff8000004d357808 */ /* 0x000fe20000800000 */
[----:B------:R-:W-:-:S01]  /*2dc0*/  FFMA.FTZ R77, R52, UR10, -R68 ;  /* 0x0000000a344d7c23 */ /* 0x000fc20008010844 */
[----:B------:R-:W-:Y:S01]  /*2dd0*/  FMNMX.FTZ R3, R31, R72, !PT ;  /* 0x000000481f037209 */ /* 0x000fe20007810000 */
[----:B------:R-:W-:-:S01]  /*2de0*/  FFMA.FTZ R52, R55, UR10, -R68 ;  /* 0x0000000a37347c23 */ /* 0x000fc20008010844 */
[--C-:B------:R-:W-:Y:S01]  /*2df0*/  FFMA.FTZ R55, R58, UR10, -R68.reuse ;  /* 0x0000000a3a377c23 */ /* 0x100fe20008010844 */
[----:B------:R-:W-:-:S01]  /*2e00*/  FFMA.FTZ R58, R61, UR10, -R68 ;  /* 0x0000000a3d3a7c23 */ /* 0x000fc20008010844 */
[----:B------:R-:W-:Y:S01]  /*2e10*/  FMNMX.FTZ R72, R34, R3, !PT ;  /* 0x0000000322487209 */ /* 0x000fe20007810000 */
[----:B------:R-:W-:-:S01]  /*2e20*/  FFMA.FTZ R61, R65, UR10, -R68 ;  /* 0x0000000a413d7c23 */ /* 0x000fc20008010844 */
[--C-:B------:R-:W-:Y:S01]  /*2e30*/  FFMA.FTZ R65, R67, UR10, -R68.reuse ;  /* 0x0000000a43417c23 */ /* 0x100fe20008010844 */
[----:B------:R-:W1:Y:S01]  /*2e40*/  MUFU.EX2 R40, R40 ;  /* 0x0000002800287308 */ /* 0x000e620000000800 */
[----:B------:R-:W-:Y:S01]  /*2e50*/  FMNMX.FTZ R3, R35, R72, !PT ;  /* 0x0000004823037209 */ /* 0x000fe20007810000 */
[----:B------:R-:W-:Y:S01]  /*2e60*/  FFMA.FTZ R72, R57, UR10, -R68 ;  /* 0x0000000a39487c23 */ /* 0x000fe20008010844 */
[----:B------:R-:W-:-:S02]  /*2e70*/  FSEL R57, R81, -INF , P3 ;  /* 0xff80000051397808 */ /* 0x000fc40001800000 */
[----:B------:R-:W-:-:S03]  /*2e80*/  FMNMX.FTZ R3, R38, R3, !PT ;  /* 0x0000000326037209 */ /* 0x000fc60007810000 */
[----:B------:R-:W-:Y:S01]  /*2e90*/  MUFU.EX2 R41, R41 ;  /* 0x0000002900297308 */ /* 0x000fe20000000800 */
[----:B------:R-:W-:-:S04]  /*2ea0*/  FMNMX.FTZ R76, R42, R3, !PT ;  /* 0x000000032a4c7209 */ /* 0x000fc80007810000 */
[----:B------:R-:W-:Y:S01]  /*2eb0*/  FMNMX.FTZ R3, R45, R76, !PT ;  /* 0x0000004c2d037209 */ /* 0x000fe20007810000 */
[----:B------:R-:W-:-:S01]  /*2ec0*/  FFMA.FTZ R76, R51, UR10, -R68 ;  /* 0x0000000a334c7c23 */ /* 0x000fc20008010844 */
[----:B------:R-:W-:Y:S01]  /*2ed0*/  FSEL R51, R80, -INF , P2 ;  /* 0xff80000050337808 */ /* 0x000fe20001000000 */
[----:B------:R-:W-:Y:S01]  /*2ee0*/  MUFU.EX2 R70, R70 ;  /* 0x0000004600467308 */ /* 0x000fe20000000800 */
[----:B------:R-:W-:Y:S02]  /*2ef0*/  FMNMX.FTZ R3, R46, R3, !PT ;  /* 0x000000032e037209 */ /* 0x000fe40007810000 */
[----:B-1----:R-:W-:Y:S02]  /*2f00*/  F2FP.SATFINITE.E4M3.F32.PACK_AB_MERGE_C R139, R40, R39, RZ ;  /* 0x00000027288b723e */ /* 0x002fe400048070ff */
[----:B------:R-:W-:Y:S02]  /*2f10*/  FMNMX.FTZ R78, R48, R3, !PT ;  /* 0x00000003304e7209 */ /* 0x000fe40007810000 */
[----:B------:R-:W-:Y:S01]  /*2f20*/  F2FP.SATFINITE.E4M3.F32.PACK_AB_MERGE_C R139, R37, R36, R139 ;  /* 0x00000024258b723e */ /* 0x000fe2000480708b */
[----:B------:R-:W-:Y:S01]  /*2f30*/  MUFU.EX2 R43, R43 ;  /* 0x0000002b002b7308 */ /* 0x000fe20000000800 */
[----:B------:R-:W-:-:S04]  /*2f40*/  FMNMX.FTZ R78, R53, R78, !PT ;  /* 0x0000004e354e7209 */ /* 0x000fc80007810000 */
[----:B------:R-:W-:-:S03]  /*2f50*/  FMNMX.FTZ R78, R51, R78, !PT ;  /* 0x0000004e334e7209 */ /* 0x000fc60007810000 */
[----:B------:R-:W-:Y:S01]  /*2f60*/  MUFU.EX2 R44, R44 ;  /* 0x0000002c002c7308 */ /* 0x000fe20000000800 */
[----:B------:R-:W-:-:S04]  /*2f70*/  FMNMX.FTZ R78, R57, R78, !PT ;  /* 0x0000004e394e7209 */ /* 0x000fc80007810000 */
[----:B------:R-:W-:-:S03]  /*2f80*/  FMNMX.FTZ R78, R71, R78, !PT ;  /* 0x0000004e474e7209 */ /* 0x000fc60007810000 */
[----:B------:R-:W-:Y:S01]  /*2f90*/  MUFU.EX2 R47, R47 ;  /* 0x0000002f002f7308 */ /* 0x000fe20000000800 */
[----:B------:R-:W-:-:S05]  /*2fa0*/  FMNMX.FTZ R78, R73, R78, !PT ;  /* 0x0000004e494e7209 */ /* 0x000fca0007810000 */
[----:B------:R-:W1:Y:S02]  /*2fb0*/  SHFL.BFLY PT, R3, R78, 0x2, 0x1f ;  /* 0x0c401f004e037f89 */ /* 0x000e6400000e0000 */
[----:B------:R-:W-:Y:S08]  /*2fc0*/  MUFU.EX2 R72, R72 ;  /* 0x0000004800487308 */ /* 0x000ff00000000800 */
[----:B------:R-:W-:Y:S08]  /*2fd0*/  MUFU.EX2 R49, R49 ;  /* 0x0000003100317308 */ /* 0x000ff00000000800 */
[----:B------:R-:W-:Y:S01]  /*2fe0*/  MUFU.EX2 R76, R76 ;  /* 0x0000004c004c7308 */ /* 0x000fe20000000800 */
[----:B-1----:R-:W-:Y:S01]  /*2ff0*/  FMNMX.FTZ R64, R78, R3, !PT ;  /* 0x000000034e407209 */ /* 0x002fe20007810000 */
[----:B------:R-:W-:-:S06]  /*3000*/  IMAD.U32 R78, RZ, RZ, UR10 ;  /* 0x0000000aff4e7e24 */ /* 0x000fcc000f8e00ff */
[----:B------:R-:W-:Y:S01]  /*3010*/  MUFU.EX2 R69, R69 ;  /* 0x0000004500457308 */ /* 0x000fe20000000800 */
[----:B------:R-:W1:Y:S07]  /*3020*/  SHFL.BFLY PT, R3, R64, 0x1, 0x1f ;  /* 0x0c201f0040037f89 */ /* 0x000e6e00000e0000 */
[----:B------:R-:W-:Y:S08]  /*3030*/  MUFU.EX2 R54, R54 ;  /* 0x0000003600367308 */ /* 0x000ff00000000800 */
[----:B------:R-:W-:Y:S08]  /*3040*/  MUFU.EX2 R62, R62 ;  /* 0x0000003e003e7308 */ /* 0x000ff00000000800 */
[----:B------:R-:W-:Y:S01]  /*3050*/  MUFU.EX2 R75, R75 ;  /* 0x0000004b004b7308 */ /* 0x000fe20000000800 */
[----:B-1----:R-:W-:Y:S01]  /*3060*/  FMNMX.FTZ R3, R64, R3, !PT ;  /* 0x0000000340037209 */ /* 0x002fe20007810000 */
[----:B------:R-:W-:-:S03]  /*3070*/  FFMA.FTZ R64, R66, UR10, -R68 ;  /* 0x0000000a42407c23 */ /* 0x000fc60008010844 */
[C---:B------:R-:W-:Y:S01]  /*3080*/  FSETP.NEU.FTZ.AND P1, PT, R3.reuse, -INF , PT ;  /* 0xff8000000300780b */ /* 0x040fe20003f3d000 */
[----:B------:R-:W-:-:S02]  /*3090*/  FFMA.FTZ R66, R3, R78, -8 ;  /* 0xc100000003427423 */ /* 0x000fc4000001004e */
[----:B------:R-:W-:Y:S03]  /*30a0*/  MUFU.EX2 R60, R60 ;  /* 0x0000003c003c7308 */ /* 0x000fe60000000800 */
[----:B------:R-:W-:Y:S02]  /*30b0*/  FSEL R66, R66, RZ, P1 ;  /* 0x000000ff42427208 */ /* 0x000fe40000800000 */
[----:B------:R-:W-:-:S03]  /*30c0*/  PLOP3.LUT P1, PT, PT, PT, UP0, 0x80, 0x0 ;  /* 0x000000000000781c */ /* 0x000fc60003f2f008 */
[----:B------:R-:W-:Y:S01]  /*30d0*/  MUFU.EX2 R63, R63 ;  /* 0x0000003f003f7308 */ /* 0x000fe20000000800 */
[----:B------:R-:W-:-:S01]  /*30e0*/  FFMA.FTZ R5, R5, UR10, -R66 ;  /* 0x0000000a05057c23 */ /* 0x000fc20008010842 */
[--C-:B------:R-:W-:Y:S01]  /*30f0*/  FFMA.FTZ R6, R6, UR10, -R66.reuse ;  /* 0x0000000a06067c23 */ /* 0x100fe20008010842 */
[----:B------:R-:W-:-:S01]  /*3100*/  FFMA.FTZ R67, R7, UR10, -R66 ;  /* 0x0000000a07437c23 */ /* 0x000fc20008010842 */
[--C-:B------:R-:W-:Y:S01]  /*3110*/  FFMA.FTZ R68, R8, UR10, -R66.reuse ;  /* 0x0000000a08447c23 */ /* 0x100fe20008010842 */
[----:B------:R-:W-:-:S01]  /*3120*/  FFMA.FTZ R7, R9, UR10, -R66 ;  /* 0x0000000a09077c23 */ /* 0x000fc20008010842 */
[--C-:B------:R-:W-:Y:S01]  /*3130*/  FFMA.FTZ R8, R10, UR10, -R66.reuse ;  /* 0x0000000a0a087c23 */ /* 0x100fe20008010842 */
[----:B------:R-:W-:-:S01]  /*3140*/  FFMA.FTZ R15, R15, UR10, -R66 ;  /* 0x0000000a0f0f7c23 */ /* 0x000fc20008010842 */
        /* <DEDUP_REMOVED lines=8> */
[----:B------:R-:W1:Y:S01]  /*31d0*/  MUFU.EX2 R6, R6 ;  /* 0x0000000600067308 */ /* 0x000e620000000800 */
[----:B------:R-:W-:-:S01]  /*31e0*/  FFMA.FTZ R10, R14, UR10, -R66 ;  /* 0x0000000a0e0a7c23 */ /* 0x000fc20008010842 */
[--C-:B------:R-:W-:Y:S01]  /*31f0*/  FFMA.FTZ R24, R24, UR10, -R66.reuse ;  /* 0x0000000a18187c23 */ /* 0x100fe20008010842 */
[----:B------:R-:W-:-:S01]  /*3200*/  FFMA.FTZ R25, R25, UR10, -R66 ;  /* 0x0000000a19197c23 */ /* 0x000fc20008010842 */
[--C-:B------:R-:W-:Y:S01]  /*3210*/  FFMA.FTZ R14, R27, UR10, -R66.reuse ;  /* 0x0000000a1b0e7c23 */ /* 0x100fe20008010842 */
[----:B------:R-:W-:-:S01]  /*3220*/  FFMA.FTZ R28, R28, UR10, -R66 ;  /* 0x0000000a1c1c7c23 */ /* 0x000fc20008010842 */
[--C-:B------:R-:W-:Y:S01]  /*3230*/  FFMA.FTZ R31, R31, UR10, -R66.reuse ;  /* 0x0000000a1f1f7c23 */ /* 0x100fe20008010842 */
[----:B------:R-:W-:-:S01]  /*3240*/  FFMA.FTZ R34, R34, UR10, -R66 ;  /* 0x0000000a22227c23 */ /* 0x000fc20008010842 */
[----:B------:R-:W2:Y:S01]  /*3250*/  MUFU.EX2 R67, R67 ;  /* 0x0000004300437308 */ /* 0x000ea20000000800 */
[----:B------:R-:W-:-:S01]  /*3260*/  FFMA.FTZ R35, R35, UR10, -R66 ;  /* 0x0000000a23237c23 */ /* 0x000fc20008010842 */
[--C-:B------:R-:W-:Y:S01]  /*3270*/  FFMA.FTZ R38, R38, UR10, -R66.reuse ;  /* 0x0000000a26267c23 */ /* 0x100fe20008010842 */
[----:B------:R-:W-:-:S01]  /*3280*/  FFMA.FTZ R42, R42, UR10, -R66 ;  /* 0x0000000a2a2a7c23 */ /* 0x000fc20008010842 */
[--C-:B------:R-:W-:Y:S01]  /*3290*/  FFMA.FTZ R45, R45, UR10, -R66.reuse ;  /* 0x0000000a2d2d7c23 */ /* 0x100fe20008010842 */
[----:B------:R-:W-:-:S01]  /*32a0*/  FFMA.FTZ R46, R46, UR10, -R66 ;  /* 0x0000000a2e2e7c23 */ /* 0x000fc20008010842 */
[--C-:B------:R-:W-:Y:S01]  /*32b0*/  FFMA.FTZ R48, R48, UR10, -R66.reuse ;  /* 0x0000000a30307c23 */ /* 0x100fe20008010842 */
[----:B------:R-:W-:-:S01]  /*32c0*/  FFMA.FTZ R53, R53, UR10, -R66 ;  /* 0x0000000a35357c23 */ /* 0x000fc20008010842 */
[----:B------:R-:W3:Y:S01]  /*32d0*/  MUFU.EX2 R68, R68 ;  /* 0x0000004400447308 */ /* 0x000ee20000000800 */
[----:B------:R-:W-:-:S01]  /*32e0*/  FFMA.FTZ R51, R51, UR10, -R66 ;  /* 0x0000000a33337c23 */ /* 0x000fc20008010842 */
[--C-:B------:R-:W-:Y:S01]  /*32f0*/  FFMA.FTZ R57, R57, UR10, -R66.reuse ;  /* 0x0000000a39397c23 */ /* 0x100fe20008010842 */
[----:B------:R-:W-:-:S01]  /*3300*/  FFMA.FTZ R71, R71, UR10, -R66 ;  /* 0x0000000a47477c23 */ /* 0x000fc20008010842 */
[----:B------:R-:W-:-:S04]  /*3310*/  FFMA.FTZ R66, R73, UR10, -R66 ;  /* 0x0000000a49427c23 */ /* 0x000fc80008010842 */
[----:B------:R-:W4:Y:S08]  /*3320*/  MUFU.EX2 R7, R7 ;  /* 0x0000000700077308 */ /* 0x000f300000000800 */
[----:B------:R5:W-:Y:S08]  /*3330*/  MUFU.EX2 R80, R15 ;  /* 0x0000000f00507308 */ /* 0x000bf00000000800 */
[----:B------:R-:W4:Y:S01]  /*3340*/  MUFU.EX2 R8, R8 ;  /* 0x0000000800087308 */ /* 0x000f220000000800 */
[----:B-----5:R-:W-:-:S04]  /*3350*/  FADD.FTZ R15, R29, R30 ;  /* 0x0000001e1d0f7221 */ /* 0x020fc80000010000 */
[----:B------:R-:W-:Y:S01]  /*3360*/  FADD.FTZ R26, R32, R15 ;  /* 0x0000000f201a7221 */ /* 0x000fe20000010000 */
[----:B------:R-:W-:Y:S02]  /*3370*/  @!P6 VIADD R15, R4, 0x19c40 ;  /* 0x00019c40040fe836 */ /* 0x000fe40000000000 */
[----:B------:R1:W-:Y:S01]  /*3380*/  MUFU.EX2 R81, R20 ;  /* 0x0000001400517308 */ /* 0x0003e20000000800 */
[----:B------:R-:W-:-:S02]  /*3390*/  FADD.FTZ R23, R33, R26 ;  /* 0x0000001a21177221 */ /* 0x000fc40000010000 */
[----:B------:R-:W-:Y:S02]  /*33a0*/  @!P6 PRMT R15, RZ, 0x654, R15 ;  /* 0x00000654ff0fe816 */ /* 0x000fe4000000000f */
[----:B------:R-:W-:-:S02]  /*33b0*/  FADD.FTZ R26, R36, R23 ;  /* 0x00000017241a7221 */ /* 0x000fc40000010000 */
[----:B------:R5:W-:Y:S01]  /*33c0*/  @!P6 SYNCS.ARRIVE.TRANS64.RED.A1T0 RZ, [R15+URZ], RZ ;  /* 0x000000ff0fffe9a7 */ /* 0x000be2000810043f */
[----:B------:R-:W5:Y:S01]  /*33d0*/  MUFU.EX2 R78, R78 ;  /* 0x0000004e004e7308 */ /* 0x000f620000000800 */
[----:B-1----:R-:W-:-:S01]  /*33e0*/  FADD.FTZ R20, R5, R6 ;  /* 0x0000000605147221 */ /* 0x002fc20000010000 */
[----:B------:R-:W-:-:S03]  /*33f0*/  FADD.FTZ R26, R37, R26 ;  /* 0x0000001a251a7221 */ /* 0x000fc60000010000 */
[----:B--2---:R-:W-:Y:S01]  /*3400*/  FADD.FTZ R21, R67, R20 ;  /* 0x0000001443157221 */ /* 0x004fe20000010000 */
[----:B------:R-:W-:-:S01]  /*3410*/  FADD.FTZ R23, R39, R26 ;  /* 0x0000001a27177221 */ /* 0x000fc20000010000 */
[C---:B---3--:R-:W-:Y:S01]  /*3420*/  F2FP.SATFINITE.E4M3.F32.PACK_AB_MERGE_C R67, R68.reuse, R67, RZ ;  /* 0x000000434443723e */ /* 0x048fe200048070ff */
[----:B------:R-:W1:Y:S01]  /*3430*/  MUFU.EX2 R79, R79 ;  /* 0x0000004f004f7308 */ /* 0x000e620000000800 */
[----:B------:R-:W-:-:S01]  /*3440*/  FADD.FTZ R20, R68, R21 ;  /* 0x0000001544147221 */ /* 0x000fc20000010000 */
[----:B------:R-:W-:Y:S01]  /*3450*/  FADD.FTZ R26, R40, R23 ;  /* 0x00000017281a7221 */ /* 0x000fe20000010000 */
[----:B------:R-:W-:Y:S02]  /*3460*/  F2FP.SATFINITE.E4M3.F32.PACK_AB_MERGE_C R136, R6, R5, R67 ;  /* 0x000000050688723e */ /* 0x000fe40004807043 */
[----:B----4-:R-:W-:Y:S01]  /*3470*/  FADD.FTZ R21, R7, R20 ;  /* 0x0000001407157221 */ /* 0x010fe20000010000 */
[----:B------:R-:W-:-:S02]  /*3480*/  FADD.FTZ R23, R41, R26 ;  /* 0x0000001a29177221 */ /* 0x000fc40000010000 */
[----:B------:R-:W2:Y:S01]  /*3490*/  MUFU.EX2 R9, R9 ;  /* 0x0000000900097308 */ /* 0x000ea20000000800 */
[----:B------:R-:W-:-:S04]  /*34a0*/  FADD.FTZ R21, R8, R21 ;  /* 0x0000001508157221 */ /* 0x000fc80000010000 */
[----:B-----5:R-:W-:-:S03]  /*34b0*/  FADD.FTZ R20, R78, R21 ;  /* 0x000000154e147221 */ /* 0x020fc60000010000 */
[----:B------:R-:W3:Y:S01]  /*34c0*/  MUFU.EX2 R10, R10 ;  /* 0x0000000a000a7308 */ /* 0x000ee20000000800 */
[----:B-1----:R-:W-:-:S01]  /*34d0*/  FADD.FTZ R20, R79, R20 ;  /* 0x000000144f147221 */ /* 0x002fc20000010000 */
[----:B------:R-:W-:-:S04]  /*34e0*/  F2FP.SATFINITE.E4M3.F32.PACK_AB_MERGE_C R78, R79, R78, RZ ;  /* 0x0000004e4f4e723e */ /* 0x000fc800048070ff */
[----:B------:R-:W-:Y:S02]  /*34f0*/  F2FP.SATFINITE.E4M3.F32.PACK_AB_MERGE_C R138, R8, R7, R78 ;  /* 0x00000007088a723e */ /* 0x000fe4000480704e */
[----:B------:R-:W1:Y:S01]  /*3500*/  MUFU.EX2 R11, R11 ;  /* 0x0000000b000b7308 */ /* 0x000e620000000800 */
[----:B--2---:R-:W-:-:S01]  /*3510*/  FADD.FTZ R21, R9, R20 ;  /* 0x0000001409157221 */ /* 0x004fc20000010000 */
[----:B------:R-:W-:-:S04]  /*3520*/  FADD.FTZ R20, R70, R23 ;  /* 0x0000001746147221 */ /* 0x000fc80000010000 */
[----:B------:R-:W-:Y:S01]  /*3530*/  FADD.FTZ R27, R43, R20 ;  /* 0x000000142b1b7221 */ /* 0x000fe20000010000 */
[----:B------:R-:W-:Y:S01]  /*3540*/  F2FP.SATFINITE.E4M3.F32.PACK_AB_MERGE_C R43, R44, R43, RZ ;  /* 0x0000002b2c2b723e */ /* 0x000fe200048070ff */
[----:B------:R-:W2:Y:S01]  /*3550*/  MUFU.EX2 R12, R12 ;  /* 0x0000000c000c7308 */ /* 0x000ea20000000800 */
[----:B---3--:R-:W-:-:S01]  /*3560*/  FADD.FTZ R23, R10, R21 ;  /* 0x000000150a177221 */ /* 0x008fc20000010000 */
[----:B------:R-:W-:Y:S01]  /*3570*/  FADD.FTZ R26, R44, R27 ;  /* 0x0000001b2c1a7221 */ /* 0x000fe20000010000 */
[----:B------:R-:W-:Y:S02]  /*3580*/  F2FP.SATFINITE.E4M3.F32.PACK_AB_MERGE_C R141, R70, R41, R43 ;  /* 0x00000029468d723e */ /* 0x000fe4000480702b */
[----:B------:R-:W-:Y:S01]  /*3590*/  FADD.FTZ R20, R80, R23 ;  /* 0x0000001750147221 */ /* 0x000fe20000010000 */
[----:B------:R-:W-:-:S01]  /*35a0*/  FADD.FTZ R27, R47, R26 ;  /* 0x0000001a2f1b7221 */ /* 0x000fc20000010000 */
[C---:B------:R-:W-:Y:S01]  /*35b0*/  F2FP.SATFINITE.E4M3.F32.PACK_AB_MERGE_C R80, R81.reuse, R80, RZ ;  /* 0x000000505150723e */ /* 0x040fe200048070ff */
[----:B------:R-:W3:Y:S01]  /*35c0*/  MUFU.EX2 R24, R24 ;  /* 0x0000001800187308 */ /* 0x000ee20000000800 */
[----:B------:R-:W-:-:S02]  /*35d0*/  FADD.FTZ R20, R81, R20 ;  /* 0x0000001451147221 */ /* 0x000fc40000010000 */
[----:B------:R-:W-:Y:S02]  /*35e0*/  F2FP.SATFINITE.E4M3.F32.PACK_AB_MERGE_C R140, R10, R9, R80 ;  /* 0x000000090a8c723e */ /* 0x000fe40004807050 */
[----:B-1----:R-:W-:-:S01]  /*35f0*/  FADD.FTZ R23, R11, R20 ;  /* 0x000000140b177221 */ /* 0x002fc20000010000 */
[----:B------:R-:W-:Y:S02]  /*3600*/  FADD.FTZ R20, R72, R27 ;  /* 0x0000001b48147221 */ /* 0x000fe40000010000 */
[----:B------:R-:W1:Y:S01]  /*3610*/  MUFU.EX2 R25, R25 ;  /* 0x0000001900197308 */ /* 0x000e620000000800 */
[----:B--2---:R-:W-:-:S01]  /*3620*/  FADD.FTZ R23, R12, R23 ;  /* 0x000000170c177221 */ /* 0x004fc20000010000 */
[----:B------:R-:W-:Y:S01]  /*3630*/  FADD.FTZ R27, R49, R20 ;  /* 0x00000014311b7221 */ /* 0x000fe20000010000 */
[----:B------:R-:W-:-:S03]  /*3640*/  F2FP.SATFINITE.E4M3.F32.PACK_AB_MERGE_C R49, R76, R49, RZ ;  /* 0x000000314c31723e */ /* 0x000fc600048070ff */
[----:B------:R-:W-:Y:S01]  /*3650*/  FADD.FTZ R76, R76, R27 ;  /* 0x0000001b4c4c7221 */ /* 0x000fe20000010000 */
[----:B------:R-:W-:Y:S01]  /*3660*/  F2FP.SATFINITE.E4M3.F32.PACK_AB_MERGE_C R143, R72, R47, R49 ;  /* 0x0000002f488f723e */ /* 0x000fe20004807031 */
[----:B------:R-:W2:Y:S01]  /*3670*/  MUFU.EX2 R13, R13 ;  /* 0x0000000d000d7308 */ /* 0x000ea20000000800 */
[----:B---3--:R-:W-:-:S01]  /*3680*/  FADD.FTZ R20, R24, R23 ;  /* 0x0000001718147221 */ /* 0x008fc20000010000 */
[----:B------:R-:W-:-:S04]  /*3690*/  FADD.FTZ R27, R69, R76 ;  /* 0x0000004c451b7221 */ /* 0x000fc80000010000 */
[----:B------:R-:W-:Y:S02]  /*36a0*/  FADD.FTZ R27, R54, R27 ;  /* 0x0000001b361b7221 */ /* 0x000fe40000010000 */
[----:B------:R-:W3:Y:S01]  /*36b0*/  MUFU.EX2 R14, R14 ;  /* 0x0000000e000e7308 */ /* 0x000ee20000000800 */
[----:B-1----:R-:W-:-:S01]  /*36c0*/  FADD.FTZ R20, R25, R20 ;  /* 0x0000001419147221 */ /* 0x002fc20000010000 */
[----:B------:R-:W-:Y:S01]  /*36d0*/  F2FP.SATFINITE.E4M3.F32.PACK_AB_MERGE_C R32, R25, R24, RZ ;  /* 0x000000181920723e */ /* 0x000fe200048070ff */
[----:B------:R-:W-:-:S01]  /*36e0*/  FADD.FTZ R24, R62, R27 ;  /* 0x0000001b3e187221 */ /* 0x000fc20000010000 */
[C---:B------:R-:W-:Y:S02]  /*36f0*/  F2FP.SATFINITE.E4M3.F32.PACK_AB_MERGE_C R62, R75.reuse, R62, RZ ;  /* 0x0000003e4b3e723e */ /* 0x040fe400048070ff */
[----:B------:R-:W-:Y:S01]  /*3700*/  F2FP.SATFINITE.E4M3.F32.PACK_AB_MERGE_C R142, R12, R11, R32 ;  /* 0x0000000b0c8e723e */ /* 0x000fe20004807020 */
[----:B------:R-:W-:Y:S01]  /*3710*/  FADD.FTZ R75, R75, R24 ;  /* 0x000000184b4b7221 */ /* 0x000fe20000010000 */
[----:B------:R-:W1:Y:S01]  /*3720*/  MUFU.EX2 R28, R28 ;  /* 0x0000001c001c7308 */ /* 0x000e620000000800 */
[----:B--2---:R-:W-:-:S01]  /*3730*/  FADD.FTZ R23, R13, R20 ;  /* 0x000000140d177221 */ /* 0x004fc20000010000 */
[----:B------:R-:W-:Y:S01]  /*3740*/  F2FP.SATFINITE.E4M3.F32.PACK_AB_MERGE_C R145, R54, R69, R62 ;  /* 0x000000453691723e */ /* 0x000fe2000480703e */
[----:B------:R-:W-:-:S04]  /*3750*/  FADD.FTZ R24, R60, R75 ;  /* 0x0000004b3c187221 */ /* 0x000fc80000010000 */
[----:B------:R-:W-:Y:S01]  /*3760*/  FADD.FTZ R25, R63, R24 ;  /* 0x000000183f197221 */ /* 0x000fe20000010000 */
[----:B------:R-:W2:Y:S01]  /*3770*/  MUFU.EX2 R31, R31 ;  /* 0x0000001f001f7308 */ /* 0x000ea20000000800 */
[----:B---3--:R-:W-:-:S07]  /*3780*/  FADD.FTZ R23, R14, R23 ;  /* 0x000000170e177221 */ /* 0x008fce0000010000 */
[----:B------:R-:W3:Y:S01]  /*3790*/  MUFU.EX2 R4, R34 ;  /* 0x0000002200047308 */ /* 0x000ee20000000800 */
[----:B-1----:R-:W-:-:S07]  /*37a0*/  FADD.FTZ R20, R28, R23 ;  /* 0x000000171c147221 */ /* 0x002fce0000010000 */
[----:B------:R-:W1:Y:S01]  /*37b0*/  MUFU.EX2 R15, R35 ;  /* 0x00000023000f7308 */ /* 0x000e620000000800 */
[C---:B--2---:R-:W-:Y:S01]  /*37c0*/  F2FP.SATFINITE.E4M3.F32.PACK_AB_MERGE_C R28, R31.reuse, R28, RZ ;  /* 0x0000001c1f1c723e */ /* 0x044fe200048070ff */
[----:B------:R-:W-:-:S03]  /*37d0*/  FADD.FTZ R31, R31, R20 ;  /* 0x000000141f1f7221 */ /* 0x000fc60000010000 */
[----:B------:R-:W-:-:S03]  /*37e0*/  F2FP.SATFINITE.E4M3.F32.PACK_AB_MERGE_C R144, R14, R13, R28 ;  /* 0x0000000d0e90723e */ /* 0x000fc6000480701c */
[----:B------:R-:W2:Y:S01]  /*37f0*/  MUFU.EX2 R50, R50 ;  /* 0x0000003200327308 */ /* 0x000ea20000000800 */
[----:B---3--:R-:W-:-:S07]  /*3800*/  FADD.FTZ R20, R4, R31 ;  /* 0x0000001f04147221 */ /* 0x008fce0000010000 */
[----:B------:R-:W3:Y:S01]  /*3810*/  MUFU.EX2 R38, R38 ;  /* 0x0000002600267308 */ /* 0x000ee20000000800 */
[----:B-1----:R-:W-:-:S07]  /*3820*/  FADD.FTZ R23, R15, R20 ;  /* 0x000000140f177221 */ /* 0x002fce0000010000 */
[----:B------:R-:W1:Y:S01]  /*3830*/  MUFU.EX2 R77, R77 ;  /* 0x0000004d004d7308 */ /* 0x000e620000000800 */
[----:B--2---:R-:W-:-:S07]  /*3840*/  FADD.FTZ R26, R50, R25 ;  /* 0x00000019321a7221 */ /* 0x004fce0000010000 */
[----:B------:R-:W2:Y:S01]  /*3850*/  MUFU.EX2 R21, R42 ;  /* 0x0000002a00157308 */ /* 0x000ea20000000800 */
[----:B---3--:R-:W-:-:S07]  /*3860*/  FADD.FTZ R24, R38, R23 ;  /* 0x0000001726187221 */ /* 0x008fce0000010000 */
[----:B------:R-:W-:Y:S01]  /*3870*/  MUFU.EX2 R56, R56 ;  /* 0x0000003800387308 */ /* 0x000fe20000000800 */
[C---:B-1----:R-:W-:Y:S01]  /*3880*/  F2FP.SATFINITE.E4M3.F32.PACK_AB_MERGE_C R50, R77.reuse, R50, RZ ;  /* 0x000000324d32723e */ /* 0x042fe200048070ff */
[----:B------:R-:W-:-:S03]  /*3890*/  FADD.FTZ R77, R77, R26 ;  /* 0x0000001a4d4d7221 */ /* 0x000fc60000010000 */
[----:B------:R-:W-:-:S03]  /*38a0*/  F2FP.SATFINITE.E4M3.F32.PACK_AB_MERGE_C R147, R63, R60, R50 ;  /* 0x0000003c3f93723e */ /* 0x000fc60004807032 */
[----:B------:R-:W1:Y:S01]  /*38b0*/  MUFU.EX2 R59, R59 ;  /* 0x0000003b003b7308 */ /* 0x000e620000000800 */
[----:B--2---:R-:W-:-:S01]  /*38c0*/  FADD.FTZ R24, R21, R24 ;  /* 0x0000001815187221 */ /* 0x004fc20000010000 */
[----:B------:R-:W-:-:S04]  /*38d0*/  F2FP.SATFINITE.E4M3.F32.PACK_AB_MERGE_C R38, R21, R38, RZ ;  /* 0x000000261526723e */ /* 0x000fc800048070ff */
[----:B------:R-:W-:Y:S02]  /*38e0*/  F2FP.SATFINITE.E4M3.F32.PACK_AB_MERGE_C R146, R15, R4, R38 ;  /* 0x000000040f92723e */ /* 0x000fe40004807026 */
[----:B------:R-:W2:Y:S08]  /*38f0*/  MUFU.EX2 R52, R52 ;  /* 0x0000003400347308 */ /* 0x000eb00000000800 */
[----:B------:R-:W3:Y:S01]  /*3900*/  MUFU.EX2 R45, R45 ;  /* 0x0000002d002d7308 */ /* 0x000ee20000000800 */
[----:B-1----:R-:W-:-:S07]  /*3910*/  F2FP.SATFINITE.E4M3.F32.PACK_AB_MERGE_C R23, R59, R56, RZ ;  /* 0x000000383b17723e */ /* 0x002fce00048070ff */
[----:B------:R-:W1:Y:S01]  /*3920*/  MUFU.EX2 R55, R55 ;  /* 0x0000003700377308 */ /* 0x000e620000000800 */
[----:B--2---:R-:W-:-:S07]  /*3930*/  FADD.FTZ R26, R52, R77 ;  /* 0x0000004d341a7221 */ /* 0x004fce0000010000 */
[----:B------:R-:W2:Y:S01]  /*3940*/  MUFU.EX2 R46, R46 ;  /* 0x0000002e002e7308 */ /* 0x000ea20000000800 */
[----:B---3--:R-:W-:-:S07]  /*3950*/  FADD.FTZ R21, R45, R24 ;  /* 0x000000182d157221 */ /* 0x008fce0000010000 */
[----:B------:R-:W3:Y:S01]  /*3960*/  MUFU.EX2 R48, R48 ;  /* 0x0000003000307308 */ /* 0x000ee20000000800 */
[C---:B-1----:R-:W-:Y:S01]  /*3970*/  F2FP.SATFINITE.E4M3.F32.PACK_AB_MERGE_C R149, R55.reuse, R52, R23 ;  /* 0x000000343795723e */ /* 0x042fe20004807017 */
[----:B------:R-:W-:-:S04]  /*3980*/  FADD.FTZ R55, R55, R26 ;  /* 0x0000001a37377221 */ /* 0x000fc80000010000 */
[----:B------:R-:W-:Y:S02]  /*3990*/  FADD.FTZ R56, R56, R55 ;  /* 0x0000003738387221 */ /* 0x000fe40000010000 */
[----:B------:R-:W1:Y:S01]  /*39a0*/  MUFU.EX2 R53, R53 ;  /* 0x0000003500357308 */ /* 0x000e620000000800 */
[----:B--2---:R-:W-:-:S01]  /*39b0*/  FADD.FTZ R21, R46, R21 ;  /* 0x000000152e157221 */ /* 0x004fc20000010000 */
[----:B------:R-:W-:-:S06]  /*39c0*/  FADD.FTZ R59, R59, R56 ;  /* 0x000000383b3b7221 */ /* 0x000fcc0000010000 */
[----:B------:R-:W-:Y:S01]  /*39d0*/  MUFU.EX2 R64, R64 ;  /* 0x0000004000407308 */ /* 0x000fe20000000800 */
[----:B---3--:R-:W-:-:S07]  /*39e0*/  FADD.FTZ R6, R48, R21 ;  /* 0x0000001530067221 */ /* 0x008fce0000010000 */
[----:B------:R-:W2:Y:S01]  /*39f0*/  MUFU.EX2 R65, R65 ;  /* 0x0000004100417308 */ /* 0x000ea20000000800 */
[----:B-1----:R-:W-:-:S01]  /*3a00*/  FADD.FTZ R6, R53, R6 ;  /* 0x0000000635067221 */ /* 0x002fc20000010000 */
[----:B------:R-:W-:-:S04]  /*3a10*/  F2FP.SATFINITE.E4M3.F32.PACK_AB_MERGE_C R48, R53, R48, RZ ;  /* 0x000000303530723e */ /* 0x000fc800048070ff */
[----:B------:R-:W-:Y:S02]  /*3a20*/  F2FP.SATFINITE.E4M3.F32.PACK_AB_MERGE_C R148, R46, R45, R48 ;  /* 0x0000002d2e94723e */ /* 0x000fe40004807030 */
[----:B------:R-:W1:Y:S08]  /*3a30*/  MUFU.EX2 R58, R58 ;  /* 0x0000003a003a7308 */ /* 0x000e700000000800 */
[----:B------:R-:W3:Y:S01]  /*3a40*/  MUFU.EX2 R51, R51 ;  /* 0x0000003300337308 */ /* 0x000ee20000000800 */
[----:B--2---:R-:W-:-:S07]  /*3a50*/  F2FP.SATFINITE.E4M3.F32.PACK_AB_MERGE_C R7, R65, R64, RZ ;  /* 0x000000404107723e */ /* 0x004fce00048070ff */
[----:B------:R-:W2:Y:S01]  /*3a60*/  MUFU.EX2 R61, R61 ;  /* 0x0000003d003d7308 */ /* 0x000ea20000000800 */
[----:B-1----:R-:W-:-:S07]  /*3a70*/  FADD.FTZ R8, R58, R59 ;  /* 0x0000003b3a087221 */ /* 0x002fce0000010000 */
[----:B------:R-:W1:Y:S01]  /*3a80*/  MUFU.EX2 R20, R57 ;  /* 0x0000003900147308 */ /* 0x000e620000000800 */
[----:B---3--:R-:W-:-:S07]  /*3a90*/  FADD.FTZ R5, R51, R6 ;  /* 0x0000000633057221 */ /* 0x008fce0000010000 */
[----:B------:R-:W-:Y:S01]  /*3aa0*/  MUFU.EX2 R71, R71 ;  /* 0x0000004700477308 */ /* 0x000fe20000000800 */
[C---:B--2---:R-:W-:Y:S01]  /*3ab0*/  F2FP.SATFINITE.E4M3.F32.PACK_AB_MERGE_C R151, R61.reuse, R58, R7 ;  /* 0x0000003a3d97723e */ /* 0x044fe20004807007 */
[----:B------:R-:W-:-:S04]  /*3ac0*/  FADD.FTZ R61, R61, R8 ;  /* 0x000000083d3d7221 */ /* 0x000fc80000010000 */
[----:B------:R-:W-:Y:S02]  /*3ad0*/  FADD.FTZ R64, R64, R61 ;  /* 0x0000003d40407221 */ /* 0x000fe40000010000 */
[----:B------:R-:W2:Y:S01]  /*3ae0*/  MUFU.EX2 R66, R66 ;  /* 0x0000004200427308 */ /* 0x000ea20000000800 */
[----:B-1----:R-:W-:-:S01]  /*3af0*/  FADD.FTZ R6, R20, R5 ;  /* 0x0000000514067221 */ /* 0x002fc20000010000 */
[----:B------:R-:W-:Y:S01]  /*3b00*/  FADD.FTZ R7, R65, R64 ;  /* 0x0000004041077221 */ /* 0x000fe20000010000 */
[----:B--2---:R-:W-:Y:S02]  /*3b10*/  F2FP.SATFINITE.E4M3.F32.PACK_AB_MERGE_C R4, R66, R71, RZ ;  /* 0x000000474204723e */ /* 0x004fe400048070ff */
[----:B------:R-:W-:Y:S02]  /*3b20*/  FADD.FTZ R71, R71, R6 ;  /* 0x0000000647477221 */ /* 0x000fe40000010000 */
[----:B------:R-:W-:Y:S02]  /*3b30*/  F2FP.SATFINITE.E4M3.F32.PACK_AB_MERGE_C R150, R20, R51, R4 ;  /* 0x000000331496723e */ /* 0x000fe40004807004 */
[----:B------:R-:W-:Y:S01]  /*3b40*/  FADD.FTZ R6, R66, R71 ;  /* 0x0000004742067221 */ /* 0x000fe20000010000 */
[----:B------:R-:W-:Y:S06]  /*3b50*/  @!P1 BRA `(.L_x_15) ;  /* 0x00000024005c9947 */ /* 0x000fec0003800000 */
[----:B------:R-:W-:Y:S01]  /*3b60*/  MOV R5, R74 ;  /* 0x0000004a00057202 */ /* 0x000fe20000000f00 */
[----:B------:R-:W-:Y:S01]  /*3b70*/  IMAD.MOV.U32 R4, RZ, RZ, R3 ;  /* 0x000000ffff047224 */ /* 0x000fe200078e0003 */
[----:B------:R-:W-:Y:S02]  /*3b80*/  CS2R R134, SRZ ;  /* 0x0000000000867805 */ /* 0x000fe4000001ff00 */
[----:B------:R-:W-:Y:S02]  /*3b90*/  CS2R R132, SRZ ;  /* 0x0000000000847805 */ /* 0x000fe4000001ff00 */
[----:B------:R-:W-:Y:S02]  /*3ba0*/  CS2R R130, SRZ ;  /* 0x0000000000827805 */ /* 0x000fe4000001ff00 */
[----:B------:R-:W-:Y:S02]  /*3bb0*/  CS2R R128, SRZ ;  /* 0x0000000000807805 */ /* 0x000fe4000001ff00 */
[----:B------:R-:W-:-:S02]  /*3bc0*/  CS2R R126, SRZ ;  /* 0x00000000007e7805 */ /* 0x000fc4000001ff00 */
[----:B------:R-:W-:Y:S02]  /*3bd0*/  CS2R R124, SRZ ;  /* 0x00000000007c7805 */ /* 0x000fe4000001ff00 */
        /* <DEDUP_REMOVED lines=17> */
[----:B------:R-:W-:Y:S01]  /*3cf0*/  CS2R R88, SRZ ;  /* 0x0000000000587805 */ /* 0x000fe2000001ff00 */
[----:B------:R-:W-:Y:S01]  /*3d00*/  UIADD3 UR42, UR42, -0x2, URZ ;  /* 0xfffffffe2a2a7890 */ /* 0x000fe2000fffe03f */
[----:B------:R-:W-:Y:S01]  /*3d10*/  UMOV UR18, UR37 ;  /* 0x0000002500127c82 */ /* 0x000fe20008000000 */
[----:B------:R-:W-:Y:S01]  /*3d20*/  UMOV UR19, UR36 ;  /* 0x0000002400137c82 */ /* 0x000fe20008000000 */
[----:B------:R-:W-:-:S09]  /*3d30*/  ULDC UR17, c[0x0][0x988] ;  /* 0x0002620000117ab9 */ /* 0x000fd20000000800 */
.L_x_25:
[----:B------:R-:W-:-:S04]  /*3d40*/  UISETP.NE.AND UP0, UPT, UR19, 0x1, UPT ;  /* 0x000000011300788c */ /* 0x000fc8000bf05270 */
[----:B------:R-:W-:-:S04]  /*3d50*/  USEL UR37, URZ, 0x1, UP0 ;  /* 0x000000013f257887 */ /* 0x000fc80008000000 */
[----:B------:R-:W-:Y:S01]  /*3d60*/  ULOP3.LUT UR37, UR18, UR37, URZ, 0x3c, !UPT ;  /* 0x0000002512257292 */ /* 0x000fe2000f8e3c3f */
[----:B------:R-:W-:Y:S11]  /*3d70*/  @!P0 BRA `(.L_x_16) ;  /* 0x0000000000048947 */ /* 0x000ff60003800000 */
[----:B------:R-:W-:Y:S01]  /*3d80*/  BPT.TRAP 0x1 ;  /* 0x000000040000795c */ /* 0x000fe20000300000 */
.L_x_16:
[----:B------:R-:W-:Y:S01]  /*3d90*/  UIADD3 UR36, UR19, 0x1, URZ ;  /* 0x0000000113247890 */ /* 0x000fe2000fffe03f */
[----:B------:R-:W-:-:S03]  /*3da0*/  IMAD.U32 R3, RZ, RZ, UR37 ;  /* 0x00000025ff037e24 */ /* 0x000fc6000f8e00ff */
[----:B------:R-:W-:Y:S02]  /*3db0*/  UISETP.NE.AND UP0, UPT, UR36, 0x2, UPT ;  /* 0x000000022400788c */ /* 0x000fe4000bf05270 */
[----:B------:R-:W-:Y:S02]  /*3dc0*/  SHF.L.U32 R3, R3, 0x1f, RZ ;  /* 0x0000001f03037819 */ /* 0x000fe400000006ff */
[----:B------:R-:W-:-:S04]  /*3dd0*/  USEL UR36, UR36, URZ, UP0 ;  /* 0x0000003f24247287 */ /* 0x000fc80008000000 */
[----:B------:R-:W-:-:S09]  /*3de0*/  ULEA UR20, UR36, UR48, 0x3 ;  /* 0x0000003024147291 */ /* 0x000fd2000f8e183f */
[----:B------:R1:W2:Y:S01]  /*3df0*/  SYNCS.PHASECHK.TRANS64.TRYWAIT P1, [UR20+0x19c30], R3 ;  /* 0x019c3003ff0075a7 */ /* 0x0002a20008020154 */
[----:B------:R-:W-:Y:S05]  /*3e00*/  @!P0 BRA `(.L_x_17) ;  /* 0x0000000000048947 */ /* 0x000fea0003800000 */
[----:B------:R-:W-:Y:S01]  /*3e10*/  BPT.TRAP 0x1 ;  /* 0x000000040000795c */ /* 0x000fe20000300000 */
.L_x_17:
[----:B--2---:R-:W-:Y:S05]  /*3e20*/  @P1 BRA `(.L_x_18) ;  /* 0x0000000000081947 */ /* 0x004fea0003800000 */
[----:B------:R-:W2:Y:S02]  /*3e30*/  SYNCS.PHASECHK.TRANS64.TRYWAIT P1, [UR20+0x19c30], R3 ;  /* 0x019c3003ff0075a7 */ /* 0x000ea40008020154 */
[----:B--2---:R-:W-:Y:S05]  /*3e40*/  @!P1 BRA `(.L_x_19) ;  /* 0x0000006400949947 */ /* 0x004fea0003800000 */
.L_x_18:
[----:B------:R-:W-:Y:S01]  /*3e50*/  UIMAD UR14, UR36, 0x300, UR16 ;  /* 0x00000300240e78a4 */ /* 0x000fe2000f8e0210 */
[----:B------:R-:W-:Y:S01]  /*3e60*/  WARPGROUP.ARRIVE ;  /* 0x00000000000079c5 */ /* 0x000fe20000000000 */
[----:B------:R-:W-:Y:S01]  /*3e70*/  UMOV UR15, 0xc0000010 ;  /* 0xc0000010000f7882 */ /* 0x000fe20000000000 */
[----:B------:R-:W-:Y:S01]  /*3e80*/  UMOV UR7, 0xc0000010 ;  /* 0xc000001000077882 */ /* 0x000fe20000000000 */
[----:B------:R-:W-:Y:S02]  /*3e90*/  UIADD3 UR6, UR14, 0x100, URZ ;  /* 0x000001000e067890 */ /* 0x000fe4000fffe03f */
[----:B------:R-:W-:Y:S01]  /*3ea0*/  UIADD3 UR10, UR14, 0x200, URZ ;  /* 0x000002000e0a7890 */ /* 0x000fe2000fffe03f */
[----:B------:R-:W-:Y:S02]  /*3eb0*/  UMOV UR11, 0xc0000010 ;  /* 0xc0000010000b7882 */ /* 0x000fe40000000000 */
[----:B------:R-:W-:Y:S03]  /*3ec0*/  QGMMA.64x128x32.F32.E4M3.E4M3 R24, gdesc[UR12], RZ, !UPT, gsb0 ;  /* 0x01e000000c1879f3 */ /* 0x000fe6000c0008ff */
[----:B------:R-:W-:-:S02]  /*3ed0*/  WARPGROUP.DEPBAR.LE gsb0, 0x0 ;  /* 0x00008000000079c5 */ /* 0x000fc40000010000 */
[----:B------:R-:W-:-:S07]  /*3ee0*/  WARPGROUP.ARRIVE ;  /* 0x00000000000079c5 */ /* 0x000fce0000000000 */
[----:B------:R-:W-:Y:S03]  /*3ef0*/  QGMMA.64x128x32.F32.E4M3.E4M3 R24, gdesc[UR4], R24, gsb0 ;  /* 0x01e00000041879f3 */ /* 0x000fe60008000818 */
[----:B------:R-:W-:Y:S02]  /*3f00*/  WARPGROUP.DEPBAR.LE gsb0, 0x0 ;  /* 0x00008000000079c5 */ /* 0x000fe40000010000 */
[----:B------:R-:W-:-:S07]  /*3f10*/  WARPGROUP.ARRIVE ;  /* 0x00000000000079c5 */ /* 0x000fce0000000000 */
[----:B------:R-:W-:Y:S03]  /*3f20*/  QGMMA.64x128x32.F32.E4M3.E4M3 R24, gdesc[UR8], R24, gsb0 ;  /* 0x01e00000081879f3 */ /* 0x000fe60008000818 */
[----:B------:R-:W-:Y:S02]  /*3f30*/  WARPGROUP.DEPBAR.LE gsb0, 0x0 ;  /* 0x00008000000079c5 */ /* 0x000fe40000010000 */
[----:B------:R-:W-:Y:S05]  /*3f40*/  @!P0 BRA `(.L_x_20) ;  /* 0x0000000000048947 */ /* 0x000fea0003800000 */
[----:B------:R-:W-:Y:S01]  /*3f50*/  BPT.TRAP 0x1 ;  /* 0x000000040000795c */ /* 0x000fe20000300000 */
.L_x_20:
[----:B------:R-:W-:Y:S01]  /*3f60*/  ULEA UR14, UR19, UR48, 0x3 ;  /* 0x00000030130e7291 */ /* 0x000fe2000f8e183f */
[----:B-12---:R-:W-:-:S05]  /*3f70*/  IMAD.U32 R3, RZ, RZ, UR18 ;  /* 0x00000012ff037e24 */ /* 0x006fca000f8e00ff */
[----:B------:R-:W-:-:S04]  /*3f80*/  SHF.L.U32 R3, R3, 0x1f, RZ ;  /* 0x0000001f03037819 */ /* 0x000fc800000006ff */
[----:B------:R1:W2:Y:S01]  /*3f90*/  SYNCS.PHASECHK.TRANS64.TRYWAIT P1, [UR14+0x19c50], R3 ;  /* 0x019c5003ff0075a7 */ /* 0x0002a2000802014e */
[----:B------:R-:W-:Y:S05]  /*3fa0*/  @!P0 BRA `(.L_x_21) ;  /* 0x0000000000048947 */ /* 0x000fea0003800000 */
[----:B------:R-:W-:Y:S01]  /*3fb0*/  BPT.TRAP 0x1 ;  /* 0x000000040000795c */ /* 0x000fe20000300000 */
.L_x_21:
[C---:B------:R-:W-:Y:S01]  /*3fc0*/  FMUL.FTZ R9, R0.reuse, R24 ;  /* 0x0000001800097220 */ /* 0x040fe20000410000 */
[C---:B------:R-:W-:Y:S01]  /*3fd0*/  FMUL.FTZ R10, R0.reuse, R26 ;  /* 0x0000001a000a7220 */ /* 0x040fe20000410000 */
[C---:B------:R-:W-:Y:S01]  /*3fe0*/  FMUL.FTZ R8, R0.reuse, R25 ;  /* 0x0000001900087220 */ /* 0x040fe20000410000 */
[C---:B------:R-:W-:Y:S01]  /*3ff0*/  FMUL.FTZ R11, R0.reuse, R27 ;  /* 0x0000001b000b7220 */ /* 0x040fe20000410000 */
[C---:B------:R-:W-:Y:S01]  /*4000*/  FMUL.FTZ R12, R0.reuse, R28 ;  /* 0x0000001c000c7220 */ /* 0x040fe20000410000 */
[C---:B------:R-:W-:Y:S01]  /*4010*/  FMUL.FTZ R14, R0.reuse, R30 ;  /* 0x0000001e000e7220 */ /* 0x040fe20000410000 */
[----:B------:R-:W3:Y:S01]  /*4020*/  MUFU.TANH R9, R9 ;  /* 0x0000000900097308 */ /* 0x000ee20000002400 */
[C---:B------:R-:W-:Y:S01]  /*4030*/  FMUL.FTZ R13, R0.reuse, R29 ;  /* 0x0000001d000d7220 */ /* 0x040fe20000410000 */
[C---:B------:R-:W-:Y:S01]  /*4040*/  FMUL.FTZ R15, R0.reuse, R31 ;  /* 0x0000001f000f7220 */ /* 0x040fe20000410000 */
[C---:B------:R-:W-:Y:S01]  /*4050*/  FMUL.FTZ R20, R0.reuse, R32 ;  /* 0x0000002000147220 */ /* 0x040fe20000410000 */
[C---:B------:R-:W-:Y:S01]  /*4060*/  FMUL.FTZ R23, R0.reuse, R34 ;  /* 0x0000002200177220 */ /* 0x040fe20000410000 */
[C---:B------:R-:W-:Y:S01]  /*4070*/  FMUL.FTZ R21, R0.reuse, R33 ;  /* 0x0000002100157220 */ /* 0x040fe20000410000 */
[C---:B------:R-:W-:Y:S01]  /*4080*/  FMUL.FTZ R30, R0.reuse, R41 ;  /* 0x00000029001e7220 */ /* 0x040fe20000410000 */
[C---:B------:R-:W-:Y:S01]  /*4090*/  FMUL.FTZ R41, R0.reuse, R52 ;  /* 0x0000003400297220 */ /* 0x040fe20000410000 */
[----:B------:R-:W4:Y:S01]  /*40a0*/  MUFU.TANH R10, R10 ;  /* 0x0000000a000a7308 */ /* 0x000f220000002400 */
[C---:B------:R-:W-:Y:S01]  /*40b0*/  FMUL.FTZ R52, R0.reuse, R63 ;  /* 0x0000003f00347220 */ /* 0x040fe20000410000 */
[C---:B------:R-:W-:Y:S01]  /*40c0*/  FMUL.FTZ R24, R0.reuse, R35 ;  /* 0x0000002300187220 */ /* 0x040fe20000410000 */
[C---:B------:R-:W-:Y:S01]  /*40d0*/  FMUL.FTZ R31, R0.reuse, R42 ;  /* 0x0000002a001f7220 */ /* 0x040fe20000410000 */
[C---:B------:R-:W-:Y:S01]  /*40e0*/  FMUL.FTZ R25, R0.reuse, R36 ;  /* 0x0000002400197220 */ /* 0x040fe20000410000 */
[C---:B------:R-:W-:Y:S01]  /*40f0*/  FMUL.FTZ R32, R0.reuse, R43 ;  /* 0x0000002b00207220 */ /* 0x040fe20000410000 */
[C---:B------:R-:W-:Y:S01]  /*4100*/  FMUL.FTZ R42, R0.reuse, R53 ;  /* 0x00000035002a7220 */ /* 0x040fe20000410000 */
[C---:B------:R-:W-:Y:S01]  /*4110*/  FMUL.FTZ R43, R0.reuse, R54 ;  /* 0x00000036002b7220 */ /* 0x040fe20000410000 */
[----:B------:R-:W5:Y:S01]  /*4120*/  MUFU.TANH R8, R8 ;  /* 0x0000000800087308 */ /* 0x000f620000002400 */
[----:B---3--:R-:W-:Y:S01]  /*4130*/  FMNMX.FTZ R63, R9, R4, !PT ;  /* 0x00000004093f7209 */ /* 0x008fe20007810000 */
[C---:B------:R-:W-:Y:S01]  /*4140*/  FMUL.FTZ R53, R0.reuse, R64 ;  /* 0x0000004000357220 */ /* 0x040fe20000410000 */
[C---:B------:R-:W-:Y:S01]  /*4150*/  FMUL.FTZ R54, R0.reuse, R65 ;  /* 0x0000004100367220 */ /* 0x040fe20000410000 */
[C---:B------:R-:W-:Y:S01]  /*4160*/  FMUL.FTZ R27, R0.reuse, R38 ;  /* 0x00000026001b7220 */ /* 0x040fe20000410000 */
[C---:B------:R-:W-:Y:S01]  /*4170*/  FMUL.FTZ R34, R0.reuse, R45 ;  /* 0x0000002d00227220 */ /* 0x040fe20000410000 */
[C---:B------:R-:W-:Y:S01]  /*4180*/  FMUL.FTZ R26, R0.reuse, R37 ;  /* 0x00000025001a7220 */ /* 0x040fe20000410000 */
[----:B------:R-:W-:Y:S01]  /*4190*/  FMUL.FTZ R45, R0, R56 ;  /* 0x00000038002d7220 */ /* 0x000fe20000410000 */
[----:B------:R-:W3:Y:S01]  /*41a0*/  MUFU.TANH R11, R11 ;  /* 0x0000000b000b7308 */ /* 0x000ee20000002400 */
[----:B----4-:R-:W-:Y:S01]  /*41b0*/  FMNMX.FTZ R64, R10, R5, !PT ;  /* 0x000000050a407209 */ /* 0x010fe20007810000 */
[C---:B------:R-:W-:Y:S01]  /*41c0*/  FMUL.FTZ R56, R0.reuse, R67 ;  /* 0x0000004300387220 */ /* 0x040fe20000410000 */
[C---:B------:R-:W-:Y:S01]  /*41d0*/  FMUL.FTZ R28, R0.reuse, R39 ;  /* 0x00000027001c7220 */ /* 0x040fe20000410000 */
[C---:B------:R-:W-:Y:S01]  /*41e0*/  FMUL.FTZ R33, R0.reuse, R44 ;  /* 0x0000002c00217220 */ /* 0x040fe20000410000 */
[C---:B------:R-:W-:Y:S01]  /*41f0*/  FMUL.FTZ R29, R0.reuse, R40 ;  /* 0x00000028001d7220 */ /* 0x040fe20000410000 */
[C---:B------:R-:W-:Y:S01]  /*4200*/  FMUL.FTZ R44, R0.reuse, R55 ;  /* 0x00000037002c7220 */ /* 0x040fe20000410000 */
[----:B------:R-:W-:Y:S01]  /*4210*/  FMUL.FTZ R55, R0, R66 ;  /* 0x0000004200377220 */ /* 0x000fe20000410000 */
[----:B------:R-:W4:Y:S01]  /*4220*/  MUFU.TANH R12, R12 ;  /* 0x0000000c000c7308 */ /* 0x000f220000002400 */
[----:B-----5:R-:W-:Y:S01]  /*4230*/  FMNMX.FTZ R65, R8, R63, !PT ;  /* 0x0000003f08417209 */ /* 0x020fe20007810000 */
        /* <DEDUP_REMOVED lines=24> */
[----:B------:R-:W-:-:S06]  /*43c0*/  FMUL.FTZ R63, R0, R74 ;  /* 0x0000004a003f7220 */ /* 0x000fcc0000410000 */
[----:B------:R-:W5:Y:S01]  /*43d0*/  MUFU.TANH R20, R20 ;  /* 0x0000001400147308 */ /* 0x000f620000002400 */
[----:B---3--:R-:W-:Y:S01]  /*43e0*/  FMNMX.FTZ R65, R13, R64, !PT ;  /* 0x000000400d417209 */ /* 0x008fe20007810000 */
[----:B------:R-:W-:-:S06]  /*43f0*/  FMUL.FTZ R64, R0, R75 ;  /* 0x0000004b00407220 */ /* 0x000fcc0000410000 */
[----:B------:R-:W3:Y:S01]  /*4400*/  MUFU.TANH R23, R23 ;  /* 0x0000001700177308 */ /* 0x000ee20000002400 */
[----:B----4-:R-:W-:-:S07]  /*4410*/  FMNMX.FTZ R66, R15, R66, !PT ;  /* 0x000000420f427209 */ /* 0x010fce0007810000 */
[----:B------:R-:W4:Y:S01]  /*4420*/  MUFU.TANH R21, R21 ;  /* 0x0000001500157308 */ /* 0x000f220000002400 */
[----:B-----5:R-:W-:Y:S01]  /*4430*/  FMNMX.FTZ R68, R20, R65, !PT ;  /* 0x0000004114447209 */ /* 0x020fe20007810000 */
[----:B------:R-:W-:-:S06]  /*4440*/  FMUL.FTZ R65, R0, R76 ;  /* 0x0000004c00417220 */ /* 0x000fcc0000410000 */
[----:B------:R-:W5:Y:S01]  /*4450*/  MUFU.TANH R24, R24 ;  /* 0x0000001800187308 */ /* 0x000f620000002400 */
[----:B---3--:R-:W-:-:S07]  /*4460*/  FMNMX.FTZ R67, R23, R66, !PT ;  /* 0x0000004217437209 */ /* 0x008fce0007810000 */
[----:B------:R-:W3:Y:S01]  /*4470*/  MUFU.TANH R25, R25 ;  /* 0x0000001900197308 */ /* 0x000ee20000002400 */
[----:B----4-:R-:W-:-:S07]  /*4480*/  FMNMX.FTZ R68, R21, R68, !PT ;  /* 0x0000004415447209 */ /* 0x010fce0007810000 */
[----:B------:R-:W4:Y:S01]  /*4490*/  MUFU.TANH R27, R27 ;  /* 0x0000001b001b7308 */ /* 0x000f220000002400 */
[----:B-----5:R-:W-:-:S07]  /*44a0*/  FMNMX.FTZ R66, R24, R67, !PT ;  /* 0x0000004318427209 */ /* 0x020fce0007810000 */
[----:B------:R-:W5:Y:S01]  /*44b0*/  MUFU.TANH R26, R26 ;  /* 0x0000001a001a7308 */ /* 0x000f620000002400 */
[----:B---3--:R-:W-:-:S07]  /*44c0*/  FMNMX.FTZ R67, R25, R68, !PT ;  /* 0x0000004419437209 */ /* 0x008fce0007810000 */
[----:B------:R-:W3:Y:S01]  /*44d0*/  MUFU.TANH R28, R28 ;  /* 0x0000001c001c7308 */ /* 0x000ee20000002400 */
[----:B----4-:R-:W-:Y:S01]  /*44e0*/  FMNMX.FTZ R69, R27, R66, !PT ;  /* 0x000000421b457209 */ /* 0x010fe20007810000 */
[----:B------:R-:W-:-:S06]  /*44f0*/  FMUL.FTZ R66, R0, R77 ;  /* 0x0000004d00427220 */ /* 0x000fcc0000410000 */
[----:B------:R-:W4:Y:S01]  /*4500*/  MUFU.TANH R29, R29 ;  /* 0x0000001d001d7308 */ /* 0x000f220000002400 */
[----:B-----5:R-:W-:-:S07]  /*4510*/  FMNMX.FTZ R68, R26, R67, !PT ;  /* 0x000000431a447209 */ /* 0x020fce0007810000 */
[----:B------:R-:W5:Y:S01]  /*4520*/  MUFU.TANH R31, R31 ;  /* 0x0000001f001f7308 */ /* 0x000f620000002400 */
[----:B---3--:R-:W-:-:S07]  /*4530*/  FMNMX.FTZ R70, R28, R69, !PT ;  /* 0x000000451c467209 */ /* 0x008fce0007810000 */
[----:B------:R-:W3:Y:S01]  /*4540*/  MUFU.TANH R30, R30 ;  /* 0x0000001e001e7308 */ /* 0x000ee20000002400 */
[----:B----4-:R-:W-:-:S07]  /*4550*/  FMNMX.FTZ R67, R29, R68, !PT ;  /* 0x000000441d437209 */ /* 0x010fce0007810000 */
[----:B------:R-:W4:Y:S01]  /*4560*/  MUFU.TANH R32, R32 ;  /* 0x0000002000207308 */ /* 0x000f220000002400 */
[----:B-----5:R-:W-:-:S07]  /*4570*/  FMNMX.FTZ R69, R31, R70, !PT ;  /* 0x000000461f457209 */ /* 0x020fce0007810000 */
        /* <DEDUP_REMOVED lines=97> */
[----:B----4-:R-:W-:Y:S02]  /*4b90*/  FMNMX.FTZ R79, R75, R74, !PT ;  /* 0x0000004a4b4f7209 */ /* 0x010fe40007810000 */
[----:B-----5:R-:W-:Y:S01]  /*4ba0*/  FMNMX.FTZ R78, R76, R81, !PT ;  /* 0x000000514c4e7209 */ /* 0x020fe20007810000 */
[----:B--2---:R-:W-:Y:S06]  /*4bb0*/  @P1 BRA `(.L_x_22) ;  /* 0x0000000000081947 */ /* 0x004fec0003800000 */
[----:B------:R-:W2:Y:S02]  /*4bc0*/  SYNCS.PHASECHK.TRANS64.TRYWAIT P1, [UR14+0x19c50], R3 ;  /* 0x019c5003ff0075a7 */ /* 0x000ea4000802014e */
[----:B--2---:R-:W-:Y:S05]  /*4bd0*/  @!P1 BRA `(.L_x_23) ;  /* 0x0000005800489947 */ /* 0x004fea0003800000 */
.L_x_22:
[----:B------:R-:W-:Y:S01]  /*4be0*/  UIADD3 UR6, UR48, 0x3000, URZ ;  /* 0x0000300030067890 */ /* 0x000fe2000fffe03f */
[----:B------:R-:W-:Y:S01]  /*4bf0*/  WARPGROUP.ARRIVE ;  /* 0x00000000000079c5 */ /* 0x000fe20000000000 */
[----:B------:R-:W-:Y:S01]  /*4c00*/  UMOV UR7, 0x40000040 ;  /* 0x4000004000077882 */ /* 0x000fe20000000000 */
[----:B---3--:R-:W-:Y:S01]  /*4c10*/  FMNMX.FTZ R78, R77, R78, !PT ;  /* 0x0000004e4d4e7209 */ /* 0x008fe20007810000 */
[----:B------:R-:W-:Y:S01]  /*4c20*/  USHF.R.U32.HI UR6, URZ, 0x4, UR6 ;  /* 0x000000043f067899 */ /* 0x000fe20008011606 */
[----:B--2---:R-:W2:Y:S01]  /*4c30*/  SHFL.BFLY PT, R74, R79, 0x2, 0x1f ;  /* 0x0c401f004f4a7f89 */ /* 0x004ea200000e0000 */
[----:B------:R-:W-:Y:S01]  /*4c40*/  UMOV UR10, UR17 ;  /* 0x00000011000a7c82 */ /* 0x000fe20008000000 */
[----:B------:R-:W-:Y:S01]  /*4c50*/  LOP3.LUT P1, RZ, R2, 0x7f, RZ, 0xc0, !PT ;  /* 0x0000007f02ff7812 */ /* 0x000fe2000782c0ff */
[----:B------:R-:W-:Y:S01]  /*4c60*/  ULOP3.LUT UR6, UR6, 0x3fff, URZ, 0xc0, !UPT ;  /* 0x00003fff06067892 */ /* 0x000fe2000f8ec03f */
[----:B-1----:R-:W1:Y:S01]  /*4c70*/  SHFL.BFLY PT, R3, R78, 0x2, 0x1f ;  /* 0x0c401f004e037f89 */ /* 0x002e6200000e0000 */
[----:B------:R-:W-:-:S02]  /*4c80*/  IMAD.U32 R82, RZ, RZ, UR10 ;  /* 0x0000000aff527e24 */ /* 0x000fc4000f8e00ff */
[----:B------:R-:W-:-:S04]  /*4c90*/  ULOP3.LUT UR6, UR6, 0x10000, URZ, 0xfc, !UPT ;  /* 0x0001000006067892 */ /* 0x000fc8000f8efc3f */
[----:B------:R-:W-:-:S07]  /*4ca0*/  UIMAD UR11, UR19, 0x300, UR6 ;  /* 0x00000300130b78a4 */ /* 0x000fce000f8e0206 */
[----:B------:R-:W-:Y:S02]  /*4cb0*/  UMOV UR6, UR11 ;  /* 0x0000000b00067c82 */ /* 0x000fe40008000000 */
[----:B------:R-:W-:Y:S01]  /*4cc0*/  QGMMA.64x96x32.F32.E4M3.E4M3 R88, R136, gdesc[UR4], R88, gsb0 ;  /* 0x0160000488587df3 */ /* 0x000fe20008000858 */
[----:B------:R-:W-:Y:S01]  /*4cd0*/  UIADD3 UR6, UR11, 0x2, URZ ;  /* 0x000000020b067890 */ /* 0x000fe2000fffe03f */
[----:B------:R-:W-:Y:S01]  /*4ce0*/  UMOV UR7, 0x40000040 ;  /* 0x4000004000077882 */ /* 0x000fe20000000000 */
[----:B--2---:R-:W-:Y:S02]  /*4cf0*/  FMNMX.FTZ R80, R79, R74, !PT ;  /* 0x0000004a4f507209 */ /* 0x004fe40007810000 */
[----:B-1----:R-:W-:-:S03]  /*4d00*/  FMNMX.FTZ R81, R78, R3, !PT ;  /* 0x000000034e517209 */ /* 0x002fc60007810000 */
[----:B------:R-:W1:Y:S04]  /*4d10*/  SHFL.BFLY PT, R3, R80, 0x1, 0x1f ;  /* 0x0c201f0050037f89 */ /* 0x000e6800000e0000 */
[----:B------:R-:W2:Y:S01]  /*4d20*/  SHFL.BFLY PT, R74, R81, 0x1, 0x1f ;  /* 0x0c201f00514a7f89 */ /* 0x000ea200000e0000 */
[----:B-1----:R-:W-:Y:S02]  /*4d30*/  FMNMX.FTZ R3, R80, R3, !PT ;  /* 0x0000000350037209 */ /* 0x002fe40007810000 */
[----:B--2---:R-:W-:-:S03]  /*4d40*/  FMNMX.FTZ R74, R81, R74, !PT ;  /* 0x0000004a514a7209 */ /* 0x004fc60007810000 */
[C---:B------:R-:W-:Y:S01]  /*4d50*/  FFMA.FTZ R78, R3.reuse, R82, -8 ;  /* 0xc1000000034e7423 */ /* 0x040fe20000010052 */
[----:B------:R-:W-:-:S03]  /*4d60*/  FADD.FTZ R4, -R3, R4 ;  /* 0x0000000403047221 */ /* 0x000fc60000010100 */
[--C-:B------:R-:W-:Y:S01]  /*4d70*/  FFMA.FTZ R80, R9, UR10, -R78.reuse ;  /* 0x0000000a09507c23 */ /* 0x100fe2000801084e */
[----:B------:R-:W-:-:S01]  /*4d80*/  FFMA.FTZ R9, R8, UR10, -R78 ;  /* 0x0000000a08097c23 */ /* 0x000fc2000801084e */
        /* <DEDUP_REMOVED lines=19> */
[----:B------:R-:W-:Y:S01]  /*4ec0*/  FMUL.FTZ R79, R4, UR10 ;  /* 0x0000000a044f7c20 */ /* 0x000fe20008410000 */
[--C-:B------:R-:W-:Y:S01]  /*4ed0*/  FFMA.FTZ R57, R58, UR10, -R78.reuse ;  /* 0x0000000a3a397c23 */ /* 0x100fe2000801084e */
[----:B------:R-:W-:-:S01]  /*4ee0*/  FFMA.FTZ R58, R61, UR10, -R78 ;  /* 0x0000000a3d3a7c23 */ /* 0x000fc2000801084e */
[----:B------:R-:W-:Y:S01]  /*4ef0*/  FFMA.FTZ R61, R62, UR10, -R78 ;  /* 0x0000000a3e3d7c23 */ /* 0x000fe2000801084e */
[----:B------:R-:W-:-:S01]  /*4f00*/  FADD.FTZ R4, -R74, R5 ;  /* 0x000000054a047221 */ /* 0x000fc20000010100 */
[--C-:B------:R-:W-:Y:S01]  /*4f10*/  FFMA.FTZ R62, R65, UR10, -R78.reuse ;  /* 0x0000000a413e7c23 */ /* 0x100fe2000801084e */
[----:B------:R1:W-:Y:S01]  /*4f20*/  MUFU.EX2 R5, R79 ;  /* 0x0000004f00057308 */ /* 0x0003e20000000800 */
[----:B------:R-:W-:-:S01]  /*4f30*/  FFMA.FTZ R65, R66, UR10, -R78 ;  /* 0x0000000a42417c23 */ /* 0x000fc2000801084e */
[--C-:B------:R-:W-:Y:S01]  /*4f40*/  FFMA.FTZ R66, R69, UR10, -R78.reuse ;  /* 0x0000000a45427c23 */ /* 0x100fe2000801084e */
[----:B------:R-:W-:-:S01]  /*4f50*/  FFMA.FTZ R69, R70, UR10, -R78 ;  /* 0x0000000a46457c23 */ /* 0x000fc2000801084e */
[--C-:B------:R-:W-:Y:S01]  /*4f60*/  FFMA.FTZ R70, R73, UR10, -R78.reuse ;  /* 0x0000000a49467c23 */ /* 0x100fe2000801084e */
[----:B------:R-:W-:-:S01]  /*4f70*/  FFMA.FTZ R73, R75, UR10, -R78 ;  /* 0x0000000a4b497c23 */ /* 0x000fc2000801084e */
[----:B------:R-:W-:Y:S01]  /*4f80*/  FMUL.FTZ R4, R4, UR10 ;  /* 0x0000000a04047c20 */ /* 0x000fe20008410000 */
[----:B------:R-:W-:-:S01]  /*4f90*/  FFMA.FTZ R13, R13, UR10, -R78 ;  /* 0x0000000a0d0d7c23 */ /* 0x000fc2000801084e */
[----:B------:R-:W2:Y:S01]  /*4fa0*/  MUFU.EX2 R80, R80 ;  /* 0x0000005000507308 */ /* 0x000ea20000000800 */
[----:B-1----:R-:W-:-:S02]  /*4fb0*/  IMAD.U32 R79, RZ, RZ, UR10 ;  /* 0x0000000aff4f7e24 */ /* 0x002fc4000f8e00ff */
[----:B------:R-:W-:Y:S02]  /*4fc0*/  FFMA.FTZ R21, R21, UR10, -R78 ;  /* 0x0000000a15157c23 */ /* 0x000fe4000801084e */
[----:B------:R-:W-:-:S03]  /*4fd0*/  FFMA.FTZ R75, R74, R79, -8 ;  /* 0xc10000004a4b7423 */ /* 0x000fc6000001004f */
        /* <DEDUP_REMOVED lines=12> */
[----:B--2---:R-:W-:Y:S01]  /*50a0*/  FFMA.FTZ R6, R5, R6, R80 ;  /* 0x0000000605067223 */ /* 0x004fe20000010050 */
        /* <DEDUP_REMOVED lines=11> */
[----:B------:R-:W-:-:S02]  /*5160*/  WARPGROUP.DEPBAR.LE gsb0, 0x0 ;  /* 0x00008000000079c5 */ /* 0x000fc40000010000 */
[----:B------:R-:W-:Y:S01]  /*5170*/  WARPGROUP.ARRIVE ;  /* 0x00000000000079c5 */ /* 0x000fe20000000000 */
[----:B------:R-:W3:Y:S01]  /*5180*/  MUFU.EX2 R10, R10 ;  /* 0x0000000a000a7308 */ /* 0x000ee20000000800 */
[----:B-1----:R-:W-:-:S01]  /*5190*/  FFMA.FTZ R7, R4, R7, R79 ;  /* 0x0000000704077223 */ /* 0x002fc2000001004f */
[--C-:B------:R-:W-:Y:S01]  /*51a0*/  FFMA.FTZ R56, R56, UR10, -R75.reuse ;  /* 0x0000000a38387c23 */ /* 0x100fe2000801084b */
[----:B------:R-:W-:-:S01]  /*51b0*/  FFMA.FTZ R60, R60, UR10, -R75 ;  /* 0x0000000a3c3c7c23 */ /* 0x000fc2000801084b */
[--C-:B------:R-:W-:Y:S01]  /*51c0*/  FFMA.FTZ R64, R64, UR10, -R75.reuse ;  /* 0x0000000a40407c23 */ /* 0x100fe2000801084b */
[----:B------:R-:W-:Y:S01]  /*51d0*/  QGMMA.64x96x32.F32.E4M3.E4M3 R88, R140, gdesc[UR4], R88, gsb0 ;  /* 0x016000048c587df3 */ /* 0x000fe20008000858 */
[----:B------:R-:W-:Y:S01]  /*51e0*/  UIADD3 UR6, UR11, 0x4, URZ ;  /* 0x000000040b067890 */ /* 0x000fe2000fffe03f */
[----:B--2---:R-:W-:Y:S01]  /*51f0*/  FADD.FTZ R51, R9, R6 ;  /* 0x0000000609337221 */ /* 0x004fe20000010000 */
[----:B------:R-:W-:Y:S01]  /*5200*/  UMOV UR7, 0x40000040 ;  /* 0x4000004000077882 */ /* 0x000fe20000000000 */
[----:B------:R-:W1:Y:S01]  /*5210*/  MUFU.EX2 R8, R8 ;  /* 0x0000000800087308 */ /* 0x000e620000000800 */
[----:B------:R-:W-:-:S01]  /*5220*/  FFMA.FTZ R68, R68, UR10, -R75 ;  /* 0x0000000a44447c23 */ /* 0x000fc2000801084b */
[----:B------:R-:W-:-:S06]  /*5230*/  FFMA.FTZ R72, R72, UR10, -R75 ;  /* 0x0000000a48487c23 */ /* 0x000fcc000801084b */
[----:B------:R-:W2:Y:S01]  /*5240*/  MUFU.EX2 R11, R11 ;  /* 0x0000000b000b7308 */ /* 0x000ea20000000800 */
[----:B---3--:R-:W-:-:S07]  /*5250*/  FADD.FTZ R6, R10, R7 ;  /* 0x000000070a067221 */ /* 0x008fce0000010000 */
[----:B------:R-:W3:Y:S01]  /*5260*/  MUFU.EX2 R13, R13 ;  /* 0x0000000d000d7308 */ /* 0x000ee20000000800 */
[----:B-1----:R-:W-:-:S01]  /*5270*/  FADD.FTZ R78, R8, R51 ;  /* 0x00000033084e7221 */ /* 0x002fc20000010000 */
[----:B------:R-:W-:-:S06]  /*5280*/  FFMA.FTZ R51, R55, UR10, -R75 ;  /* 0x0000000a37337c23 */ /* 0x000fcc000801084b */
[----:B------:R-:W1:Y:S01]  /*5290*/  MUFU.EX2 R14, R14 ;  /* 0x0000000e000e7308 */ /* 0x000e620000000800 */
[----:B--2---:R-:W-:-:S07]  /*52a0*/  FADD.FTZ R7, R11, R6 ;  /* 0x000000060b077221 */ /* 0x004fce0000010000 */
        /* <DEDUP_REMOVED lines=13> */
[----:B---3--:R-:W-:-:S01]  /*5380*/  FADD.FTZ R78, R20, R55 ;  /* 0x00000037144e7221 */ /* 0x008fc20000010000 */
[----:B------:R-:W-:-:S06]  /*5390*/  FFMA.FTZ R55, R59, UR10, -R75 ;  /* 0x0000000a3b377c23 */ /* 0x000fcc000801084b */
[----:B------:R-:W3:Y:S01]  /*53a0*/  MUFU.EX2 R28, R28 ;  /* 0x0000001c001c7308 */ /* 0x000ee20000000800 */
[----:B-1----:R-:W-:-:S07]  /*53b0*/  FADD.FTZ R7, R23, R6 ;  /* 0x0000000617077221 */ /* 0x002fce0000010000 */
[----:B------:R-:W1:Y:S01]  /*53c0*/  MUFU.EX2 R26, R26 ;  /* 0x0000001a001a7308 */ /* 0x000e620000000800 */
[----:B--2---:R-:W-:-:S07]  /*53d0*/  FADD.FTZ R81, R25, R78 ;  /* 0x0000004e19517221 */ /* 0x004fce0000010000 */
[----:B------:R-:W2:Y:S01]  /*53e0*/  MUFU.EX2 R27, R27 ;  /* 0x0000001b001b7308 */ /* 0x000ea20000000800 */
[----:B---3--:R-:W-:-:S01]  /*53f0*/  FADD.FTZ R6, R28, R7 ;  /* 0x000000071c067221 */ /* 0x008fc20000010000 */
[----:B------:R-:W-:Y:S02]  /*5400*/  WARPGROUP.DEPBAR.LE gsb0, 0x0 ;  /* 0x00008000000079c5 */ /* 0x000fe40000010000 */
[----:B------:R-:W-:-:S04]  /*5410*/  WARPGROUP.ARRIVE ;  /* 0x00000000000079c5 */ /* 0x000fc80000000000 */
[----:B------:R-:W3:Y:S01]  /*5420*/  MUFU.EX2 R29, R29 ;  /* 0x0000001d001d7308 */ /* 0x000ee20000000800 */
[----:B-1----:R-:W-:-:S01]  /*5430*/  FADD.FTZ R78, R26, R81 ;  /* 0x000000511a4e7221 */ /* 0x002fc20000010000 */
[----:B------:R-:W-:Y:S01]  /*5440*/  QGMMA.64x96x32.F32.E4M3.E4M3 R88, R144, gdesc[UR4], R88, gsb0 ;  /* 0x0160000490587df3 */ /* 0x000fe20008000858 */
[----:B------:R-:W-:Y:S01]  /*5450*/  UIADD3 UR6, UR11, 0x6, URZ ;  /* 0x000000060b067890 */ /* 0x000fe2000fffe03f */
[----:B------:R-:W-:-:S04]  /*5460*/  UMOV UR7, 0x40000040 ;  /* 0x4000004000077882 */ /* 0x000fc80000000000 */
[----:B------:R-:W1:Y:S01]  /*5470*/  MUFU.EX2 R32, R32 ;  /* 0x0000002000207308 */ /* 0x000e620000000800 */
[----:B--2---:R-:W-:-:S07]  /*5480*/  FADD.FTZ R7, R27, R6 ;  /* 0x000000061b077221 */ /* 0x004fce0000010000 */
[----:B------:R-:W2:Y:S01]  /*5490*/  MUFU.EX2 R30, R30 ;  /* 0x0000001e001e7308 */ /* 0x000ea20000000800 */
[----:B---3--:R-:W-:-:S07]  /*54a0*/  FADD.FTZ R59, R29, R78 ;  /* 0x0000004e1d3b7221 */ /* 0x008fce0000010000 */
[----:B------:R-:W3:Y:S01]  /*54b0*/  MUFU.EX2 R31, R31 ;  /* 0x0000001f001f7308 */ /* 0x000ee20000000800 */
[----:B-1----:R-:W-:-:S07]  /*54c0*/  FADD.FTZ R6, R32, R7 ;  /* 0x0000000720067221 */ /* 0x002fce0000010000 */
[----:B------:R-:W1:Y:S01]  /*54d0*/  MUFU.EX2 R33, R33 ;  /* 0x0000002100217308 */ /* 0x000e620000000800 */
[----:B--2---:R-:W-:-:S01]  /*54e0*/  FADD.FTZ R78, R30, R59 ;  /* 0x0000003b1e4e7221 */ /* 0x004fc20000010000 */
[----:B------:R-:W-:-:S06]  /*54f0*/  FFMA.FTZ R59, R63, UR10, -R75 ;  /* 0x0000000a3f3b7c23 */ /* 0x000fcc000801084b */
        /* <DEDUP_REMOVED lines=15> */
[----:B-1----:R-:W-:-:S01]  /*55f0*/  FADD.FTZ R78, R38, R63 ;  /* 0x0000003f264e7221 */ /* 0x002fc20000010000 */
[----:B------:R-:W-:-:S06]  /*5600*/  FFMA.FTZ R63, R67, UR10, -R75 ;  /* 0x0000000a433f7c23 */ /* 0x000fcc000801084b */
[----:B------:R-:W1:Y:S01]  /*5610*/  MUFU.EX2 R44, R44 ;  /* 0x0000002c002c7308 */ /* 0x000e620000000800 */
[----:B--2---:R-:W-:-:S01]  /*5620*/  FADD.FTZ R7, R39, R6 ;  /* 0x0000000627077221 */ /* 0x004fc20000010000 */
[----:B------:R-:W-:Y:S02]  /*5630*/  WARPGROUP.DEPBAR.LE gsb0, 0x0 ;  /* 0x00008000000079c5 */ /* 0x000fe40000010000 */
[----:B------:R-:W-:-:S04]  /*5640*/  WARPGROUP.ARRIVE ;  /* 0x00000000000079c5 */ /* 0x000fc80000000000 */
[----:B------:R-:W2:Y:S01]  /*5650*/  MUFU.EX2 R42, R42 ;  /* 0x0000002a002a7308 */ /* 0x000ea20000000800 */
[----:B---3--:R-:W-:-:S01]  /*5660*/  FADD.FTZ R81, R41, R78 ;  /* 0x0000004e29517221 */ /* 0x008fc20000010000 */
[----:B------:R-:W-:Y:S01]  /*5670*/  QGMMA.64x96x32.F32.E4M3.E4M3 R88, R148, gdesc[UR4], R88, gsb0 ;  /* 0x0160000494587df3 */ /* 0x000fe20008000858 */
[----:B-1----:R-:W-:-:S05]  /*5680*/  FADD.FTZ R6, R44, R7 ;  /* 0x000000072c067221 */ /* 0x002fca0000010000 */
[----:B------:R-:W1:Y:S08]  /*5690*/  MUFU.EX2 R43, R43 ;  /* 0x0000002b002b7308 */ /* 0x000e700000000800 */
[----:B------:R-:W3:Y:S01]  /*56a0*/  MUFU.EX2 R45, R45 ;  /* 0x0000002d002d7308 */ /* 0x000ee20000000800 */
[----:B--2---:R-:W-:-:S07]  /*56b0*/  FADD.FTZ R78, R42, R81 ;  /* 0x000000512a4e7221 */ /* 0x004fce0000010000 */
[----:B------:R-:W2:Y:S01]  /*56c0*/  MUFU.EX2 R48, R48 ;  /* 0x0000003000307308 */ /* 0x000ea20000000800 */
[----:B-1----:R-:W-:-:S07]  /*56d0*/  FADD.FTZ R7, R43, R6 ;  /* 0x000000062b077221 */ /* 0x002fce0000010000 */
[----:B------:R-:W1:Y:S01]  /*56e0*/  MUFU.EX2 R46, R46 ;  /* 0x0000002e002e7308 */ /* 0x000e620000000800 */
[----:B---3--:R-:W-:-:S07]  /*56f0*/  FADD.FTZ R67, R45, R78 ;  /* 0x0000004e2d437221 */ /* 0x008fce0000010000 */
[----:B------:R-:W3:Y:S01]  /*5700*/  MUFU.EX2 R47, R47 ;  /* 0x0000002f002f7308 */ /* 0x000ee20000000800 */
[----:B--2---:R-:W-:-:S07]  /*5710*/  FADD.FTZ R6, R48, R7 ;  /* 0x0000000730067221 */ /* 0x004fce0000010000 */
[----:B------:R-:W2:Y:S01]  /*5720*/  MUFU.EX2 R49, R49 ;  /* 0x0000003100317308 */ /* 0x000ea20000000800 */
[----:B-1----:R-:W-:-:S01]  /*5730*/  FADD.FTZ R78, R46, R67 ;  /* 0x000000432e4e7221 */ /* 0x002fc20000010000 */
[----:B------:R-:W-:-:S06]  /*5740*/  FFMA.FTZ R67, R71, UR10, -R75 ;  /* 0x0000000a47437c23 */ /* 0x000fcc000801084b */
[----:B------:R-:W1:Y:S01]  /*5750*/  MUFU.EX2 R52, R52 ;  /* 0x0000003400347308 */ /* 0x000e620000000800 */
[----:B---3--:R-:W-:-:S07]  /*5760*/  FADD.FTZ R7, R47, R6 ;  /* 0x000000062f077221 */ /* 0x008fce0000010000 */
        /* <DEDUP_REMOVED lines=13> */
[----:B--2---:R-:W-:-:S01]  /*5840*/  FADD.FTZ R78, R54, R71 ;  /* 0x00000047364e7221 */ /* 0x004fc20000010000 */
[--C-:B------:R-:W-:Y:S01]  /*5850*/  FFMA.FTZ R71, R76, UR10, -R75.reuse ;  /* 0x0000000a4c477c23 */ /* 0x100fe2000801084b */
[----:B------:R-:W-:-:S01]  /*5860*/  FFMA.FTZ R75, R77, UR10, -R75 ;  /* 0x0000000a4d4b7c23 */ /* 0x000fc2000801084b */
[----:B------:R-:W-:-:S04]  /*5870*/  WARPGROUP.DEPBAR.LE gsb0, 0x0 ;  /* 0x00008000000079c5 */ /* 0x000fc80000010000 */
[----:B------:R-:W2:Y:S01]  /*5880*/  MUFU.EX2 R60, R60 ;  /* 0x0000003c003c7308 */ /* 0x000ea20000000800 */
[----:B-1----:R-:W-:-:S07]  /*5890*/  FADD.FTZ R7, R55, R6 ;  /* 0x0000000637077221 */ /* 0x002fce0000010000 */
[----:B------:R-:W1:Y:S01]  /*58a0*/  MUFU.EX2 R58, R58 ;  /* 0x0000003a003a7308 */ /* 0x000e620000000800 */
[----:B---3--:R-:W-:-:S01]  /*58b0*/  FADD.FTZ R81, R57, R78 ;  /* 0x0000004e39517221 */ /* 0x008fc20000010000 */
[----:B------:R-:W-:-:S06]  /*58c0*/  IMAD.U32 R78, RZ, RZ, UR20 ;  /* 0x00000014ff4e7e24 */ /* 0x000fcc000f8e00ff */
[----:B------:R-:W3:Y:S01]  /*58d0*/  MUFU.EX2 R59, R59 ;  /* 0x0000003b003b7308 */ /* 0x000ee20000000800 */
[----:B--2---:R-:W-:-:S07]  /*58e0*/  FADD.FTZ R6, R60, R7 ;  /* 0x000000073c067221 */ /* 0x004fce0000010000 */
[----:B------:R-:W2:Y:S01]  /*58f0*/  MUFU.EX2 R61, R61 ;  /* 0x0000003d003d7308 */ /* 0x000ea20000000800 */
[----:B-1----:R-:W-:-:S07]  /*5900*/  FADD.FTZ R76, R58, R81 ;  /* 0x000000513a4c7221 */ /* 0x002fce0000010000 */
[----:B------:R-:W1:Y:S01]  /*5910*/  MUFU.EX2 R64, R64 ;  /* 0x0000004000407308 */ /* 0x000e620000000800 */
[----:B---3--:R-:W-:-:S01]  /*5920*/  FADD.FTZ R7, R59, R6 ;  /* 0x000000063b077221 */ /* 0x008fc20000010000 */
[----:B------:R-:W-:-:S05]  /*5930*/  @!P1 VIADD R6, R78, 0x19c40 ;  /* 0x00019c404e069836 */ /* 0x000fca0000000000 */
[----:B------:R-:W-:Y:S01]  /*5940*/  @!P1 PRMT R6, RZ, 0x654, R6 ;  /* 0x00000654ff069816 */ /* 0x000fe20000000006 */
[----:B------:R-:W3:Y:S01]  /*5950*/  MUFU.EX2 R62, R62 ;  /* 0x0000003e003e7308 */ /* 0x000ee20000000800 */
[----:B--2---:R-:W-:-:S02]  /*5960*/  FADD.FTZ R81, R61, R76 ;  /* 0x0000004c3d517221 */ /* 0x004fc40000010000 */
[----:B------:R2:W-:Y:S05]  /*5970*/  @!P1 SYNCS.ARRIVE.TRANS64.RED.A1T0 RZ, [R6+URZ], RZ ;  /* 0x000000ff06ff99a7 */ /* 0x0005ea000810043f */
[----:B------:R-:W4:Y:S01]  /*5980*/  MUFU.EX2 R63, R63 ;  /* 0x0000003f003f7308 */ /* 0x000f220000000800 */
[----:B-1----:R-:W-:-:S07]  /*5990*/  FADD.FTZ R76, R64, R7 ;  /* 0x00000007404c7221 */ /* 0x002fce0000010000 */
[----:B------:R-:W1:Y:S01]  /*59a0*/  MUFU.EX2 R65, R65 ;  /* 0x0000004100417308 */ /* 0x000e620000000800 */
[----:B---3--:R-:W-:-:S07]  /*59b0*/  FADD.FTZ R78, R62, R81 ;  /* 0x000000513e4e7221 */ /* 0x008fce0000010000 */
[----:B------:R-:W2:Y:S01]  /*59c0*/  MUFU.EX2 R68, R68 ;  /* 0x0000004400447308 */ /* 0x000ea20000000800 */
[----:B----4-:R-:W-:-:S07]  /*59d0*/  FADD.FTZ R7, R63, R76 ;  /* 0x0000004c3f077221 */ /* 0x010fce0000010000 */
        /* <DEDUP_REMOVED lines=16> */
[----:B---3--:R-:W-:-:S03]  /*5ae0*/  FADD.FTZ R6, R73, R76 ;  /* 0x0000004c49067221 */ /* 0x008fc60000010000 */
[----:B-1----:R-:W-:Y:S01]  /*5af0*/  FADD.FTZ R7, R82, R7 ;  /* 0x0000000752077221 */ /* 0x002fe20000010000 */
[----:B------:R-:W-:Y:S06]  /*5b00*/  @!P0 BRA `(.L_x_24) ;  /* 0x0000000000048947 */ /* 0x000fec0003800000 */
[----:B------:R-:W-:Y:S01]  /*5b10*/  BPT.TRAP 0x1 ;  /* 0x000000040000795c */ /* 0x000fe20000300000 */
.L_x_24:
[----:B------:R-:W-:Y:S01]  /*5b20*/  UIADD3 UR6, UR14, 0x19c60, URZ ;  /* 0x00019c600e067890 */ /* 0x000fe2000fffe03f */
[----:B------:R-:W-:Y:S01]  /*5b30*/  ISETP.LT.AND P1, PT, RZ, UR42, PT ;  /* 0x0000002aff007c0c */ /* 0x000fe2000bf21270 */
[----:B------:R-:W-:Y:S01]  /*5b40*/  UIADD3 UR7, UR42, -0x1, URZ ;  /* 0xffffffff2a077890 */ /* 0x000fe2000fffe03f */
[----:B------:R-:W-:Y:S01]  /*5b50*/  F2FP.SATFINITE.E4M3.F32.PACK_AB_MERGE_C R8, R13, R8, RZ ;  /* 0x000000080d08723e */ /* 0x000fe200048070ff */
[----:B------:R-:W-:Y:S01]  /*5b60*/  UPRMT UR6, UR49, 0x654, UR6 ;  /* 0x0000065431067896 */ /* 0x000fe20008000006 */
[----:B------:R-:W-:Y:S01]  /*5b70*/  F2FP.SATFINITE.E4M3.F32.PACK_AB_MERGE_C R11, R14, R11, RZ ;  /* 0x0000000b0e0b723e */ /* 0x000fe200048070ff */
[----:B------:R-:W-:Y:S01]  /*5b80*/  UMOV UR18, UR37 ;  /* 0x0000002500127c82 */ /* 0x000fe20008000000 */
[----:B------:R-:W-:Y:S01]  /*5b90*/  F2FP.SATFINITE.E4M3.F32.PACK_AB_MERGE_C R20, R25, R20, RZ ;  /* 0x000000141914723e */ /* 0x000fe200048070ff */
[----:B------:R-:W-:Y:S01]  /*5ba0*/  UMOV UR19, UR36 ;  /* 0x0000002400137c82 */ /* 0x000fe20008000000 */
[----:B------:R-:W-:Y:S01]  /*5bb0*/  F2FP.SATFINITE.E4M3.F32.PACK_AB_MERGE_C R23, R28, R23, RZ ;  /* 0x000000171c17723e */ /* 0x000fe200048070ff */
[----:B------:R-:W-:Y:S01]  /*5bc0*/  UMOV UR42, UR7 ;  /* 0x00000007002a7c82 */ /* 0x000fe20008000000 */
[----:B------:R-:W-:Y:S01]  /*5bd0*/  F2FP.SATFINITE.E4M3.F32.PACK_AB_MERGE_C R30, R33, R30, RZ ;  /* 0x0000001e211e723e */ /* 0x000fe200048070ff */
[----:B------:R-:W-:Y:S01]  /*5be0*/  FMUL.FTZ R88, R88, R5 ;  /* 0x0000000558587220 */ /* 0x000fe20000410000 */
[----:B------:R-:W-:Y:S01]  /*5bf0*/  F2FP.SATFINITE.E4M3.F32.PACK_AB_MERGE_C R31, R36, R31, RZ ;  /* 0x0000001f241f723e */ /* 0x000fe200048070ff */
[----:B------:R-:W-:Y:S01]  /*5c00*/  SYNCS.ARRIVE.TRANS64.RED.A1T0 RZ, [UR6], RZ ;  /* 0x000000ffffff79a7 */ /* 0x000fe20008100406 */
[----:B------:R-:W-:Y:S01]  /*5c10*/  F2FP.SATFINITE.E4M3.F32.PACK_AB_MERGE_C R38, R41, R38, RZ ;  /* 0x000000262926723e */ /* 0x000fe200048070ff */
[----:B------:R-:W-:Y:S01]  /*5c20*/  FMUL.FTZ R89, R89, R5 ;  /* 0x0000000559597220 */ /* 0x000fe20000410000 */
[----:B------:R-:W-:Y:S01]  /*5c30*/  F2FP.SATFINITE.E4M3.F32.PACK_AB_MERGE_C R39, R44, R39, RZ ;  /* 0x000000272c27723e */ /* 0x000fe200048070ff */
[-C--:B------:R-:W-:Y:S01]  /*5c40*/  FMUL.FTZ R92, R92, R5.reuse ;  /* 0x000000055c5c7220 */ /* 0x080fe20000410000 */
        /* <DEDUP_REMOVED lines=28> */
[----:B------:R-:W-:Y:S01]  /*5e10*/  FMUL.FTZ R133, R133, R5 ;  /* 0x0000000585857220 */ /* 0x000fe20000410000 */
        /* <DEDUP_REMOVED lines=24> */
[----:B------:R-:W-:Y:S01]  /*5fa0*/  F2FP.SATFINITE.E4M3.F32.PACK_AB_MERGE_C R136, R9, R80, R8 ;  /* 0x000000500988723e */ /* 0x000fe20004807008 */
[----:B------:R-:W-:Y:S01]  /*5fb0*/  IMAD.MOV.U32 R5, RZ, RZ, R74 ;  /* 0x000000ffff057224 */ /* 0x000fe200078e004a */
[----:B------:R-:W-:Y:S01]  /*5fc0*/  F2FP.SATFINITE.E4M3.F32.PACK_AB_MERGE_C R137, R10, R79, R11 ;  /* 0x0000004f0a89723e */ /* 0x000fe2000480700b */
[----:B------:R-:W-:Y:S01]  /*5fd0*/  IMAD.MOV.U32 R4, RZ, RZ, R3 ;  /* 0x000000ffff047224 */ /* 0x000fe200078e0003 */
[----:B------:R-:W-:-:S02]  /*5fe0*/  F2FP.SATFINITE.E4M3.F32.PACK_AB_MERGE_C R138, R21, R12, R20 ;  /* 0x0000000c158a723e */ /* 0x000fc40004807014 */
[----:B------:R-:W-:Y:S02]  /*5ff0*/  F2FP.SATFINITE.E4M3.F32.PACK_AB_MERGE_C R139, R24, R15, R23 ;  /* 0x0000000f188b723e */ /* 0x000fe40004807017 */
[----:B------:R-:W-:Y:S02]  /*6000*/  F2FP.SATFINITE.E4M3.F32.PACK_AB_MERGE_C R140, R29, R26, R30 ;  /* 0x0000001a1d8c723e */ /* 0x000fe4000480701e */
[----:B------:R-:W-:Y:S02]  /*6010*/  F2FP.SATFINITE.E4M3.F32.PACK_AB_MERGE_C R141, R32, R27, R31 ;  /* 0x0000001b208d723e */ /* 0x000fe4000480701f */
[----:B------:R-:W-:Y:S02]  /*6020*/  F2FP.SATFINITE.E4M3.F32.PACK_AB_MERGE_C R142, R37, R34, R38 ;  /* 0x00000022258e723e */ /* 0x000fe40004807026 */
[----:B------:R-:W-:Y:S02]  /*6030*/  F2FP.SATFINITE.E4M3.F32.PACK_AB_MERGE_C R143, R40, R35, R39 ;  /* 0x00000023288f723e */ /* 0x000fe40004807027 */
[----:B------:R-:W-:-:S02]  /*6040*/  F2FP.SATFINITE.E4M3.F32.PACK_AB_MERGE_C R144, R45, R42, R46 ;  /* 0x0000002a2d90723e */ /* 0x000fc4000480702e */
[----:B------:R-:W-:Y:S02]  /*6050*/  F2FP.SATFINITE.E4M3.F32.PACK_AB_MERGE_C R145, R48, R43, R47 ;  /* 0x0000002b3091723e */ /* 0x000fe4000480702f */
[----:B------:R-:W-:Y:S02]  /*6060*/  F2FP.SATFINITE.E4M3.F32.PACK_AB_MERGE_C R146, R53, R50, R54 ;  /* 0x000000323592723e */ /* 0x000fe40004807036 */
[----:B------:R-:W-:Y:S02]  /*6070*/  F2FP.SATFINITE.E4M3.F32.PACK_AB_MERGE_C R147, R56, R51, R55 ;  /* 0x000000333893723e */ /* 0x000fe40004807037 */
[----:B------:R-:W-:Y:S02]  /*6080*/  F2FP.SATFINITE.E4M3.F32.PACK_AB_MERGE_C R148, R61, R58, R62 ;  /* 0x0000003a3d94723e */ /* 0x000fe4000480703e */
[----:B------:R-:W-:Y:S02]  /*6090*/  F2FP.SATFINITE.E4M3.F32.PACK_AB_MERGE_C R149, R64, R59, R63 ;  /* 0x0000003b4095723e */ /* 0x000fe4000480703f */
[----:B------:R-:W-:-:S02]  /*60a0*/  F2FP.SATFINITE.E4M3.F32.PACK_AB_MERGE_C R150, R69, R66, R70 ;  /* 0x000000424596723e */ /* 0x000fc40004807046 */
[----:B------:R-:W-:Y:S01]  /*60b0*/  F2FP.SATFINITE.E4M3.F32.PACK_AB_MERGE_C R151, R72, R67, R71 ;  /* 0x000000434897723e */ /* 0x000fe20004807047 */
[----:B------:R-:W-:Y:S06]  /*60c0*/  @P1 BRA `(.L_x_25) ;  /* 0xffffffdc001c1947 */ /* 0x000fec000383ffff */
.L_x_15:
[----:B------:R-:W-:Y:S06]  /*60d0*/  BAR.ARV 0x8, 0x1a0 ;  /* 0x0206800000007b1d */ /* 0x000fec0000002000 */
[----:B------:R-:W-:Y:S05]  /*60e0*/  @!P0 BRA `(.L_x_26) ;  /* 0x0000000000048947 */ /* 0x000fea0003800000 */
[----:B------:R-:W-:Y:S01]  /*60f0*/  BPT.TRAP 0x1 ;  /* 0x000000040000795c */ /* 0x000fe20000300000 */
.L_x_26:
[----:B------:R-:W-:Y:S01]  /*6100*/  ULEA UR5, UR36, UR48, 0x3 ;  /* 0x0000003024057291 */ /* 0x000fe2000f8e183f */
[----:B------:R-:W-:-:S05]  /*6110*/  IMAD.U32 R0, RZ, RZ, UR37 ;  /* 0x00000025ff007e24 */ /* 0x000fca000f8e00ff */
[----:B------:R-:W-:-:S04]  /*6120*/  SHF.L.U32 R0, R0, 0x1f, RZ ;  /* 0x0000001f00007819 */ /* 0x000fc800000006ff */
[----:B------:R1:W2:Y:S01]  /*6130*/  SYNCS.PHASECHK.TRANS64.TRYWAIT P1, [UR5+0x19c50], R0 ;  /* 0x019c5000ff0075a7 */ /* 0x0002a20008020145 */
[----:B------:R-:W-:Y:S05]  /*6140*/  @!P0 BRA `(.L_x_27) ;  /* 0x0000000000048947 */ /* 0x000fea0003800000 */
[----:B------:R-:W-:Y:S01]  /*6150*/  BPT.TRAP 0x1 ;  /* 0x000000040000795c */ /* 0x000fe20000300000 */
.L_x_27:
[----:B--2---:R-:W-:Y:S05]  /*6160*/  @P1 BRA `(.L_x_28) ;  /* 0x0000000000081947 */ /* 0x004fea0003800000 */
[----:B------:R-:W2:Y:S02]  /*6170*/  SYNCS.PHASECHK.TRANS64.TRYWAIT P1, [UR5+0x19c50], R0 ;  /* 0x019c5000ff0075a7 */ /* 0x000ea40008020145 */
[----:B--2---:R-:W-:Y:S05]  /*6180*/  @!P1 BRA `(.L_x_29) ;  /* 0x0000004000f49947 */ /* 0x004fea0003800000 */
.L_x_28:
[----:B------:R-:W-:Y:S01]  /*6190*/  ULDC.64 UR8, c[0x0][0x9a0] ;  /* 0x0002680000087ab9 */ /* 0x000fe20000000a00 */
[----:B------:R-:W-:Y:S01]  /*61a0*/  UIADD3 UR4, UR48, 0x3000, URZ ;  /* 0x0000300030047890 */ /* 0x000fe2000fffe03f */
[----:B------:R-:W-:Y:S01]  /*61b0*/  WARPGROUP.ARRIVE ;  /* 0x00000000000079c5 */ /* 0x000fe20000000000 */
[----:B------:R-:W-:Y:S01]  /*61c0*/  UISETP.NE.U32.AND UP0, UPT, UR8, URZ, UPT ;  /* 0x0000003f0800728c */ /* 0x000fe2000bf05070 */
[----:B------:R-:W-:Y:S01]  /*61d0*/  IMAD.MOV.U32 R8, RZ, RZ, 0x3f800000 ;  /* 0x3f800000ff087424 */ /* 0x000fe200078e00ff */
[----:B------:R-:W-:Y:S02]  /*61e0*/  USHF.R.U32.HI UR6, URZ, 0x4, UR4 ;  /* 0x000000043f067899 */ /* 0x000fe40008011604 */
[----:B------:R-:W-:Y:S02]  /*61f0*/  UISETP.NE.AND.EX UP0, UPT, UR9, URZ, UPT, UP0 ;  /* 0x0000003f0900728c */ /* 0x000fe4000bf05300 */
[----:B------:R-:W-:-:S04]  /*6200*/  ULOP3.LUT UR7, UR6, 0x3fff, URZ, 0xc0, !UPT ;  /* 0x00003fff06077892 */ /* 0x000fc8000f8ec03f */
[----:B------:R-:W-:Y:S01]  /*6210*/  ULOP3.LUT UR7, UR7, 0x10000, URZ, 0xfc, !UPT ;  /* 0x0001000007077892 */ /* 0x000fe2000f8efc3f */
[----:B------:R-:W-:-:S04]  /*6220*/  PLOP3.LUT P1, PT, PT, PT, UP0, 0x80, 0x0 ;  /* 0x000000000000781c */ /* 0x000fc80003f2f008 */
[----:B------:R-:W-:Y:S01]  /*6230*/  @UP0 USHF.R.S32.HI UR11, URZ, 0x1f, UR44 ;  /* 0x0000001f3f0b0899 */ /* 0x000fe2000801142c */
[----:B------:R-:W-:Y:S01]  /*6240*/  @UP0 ULDC.64 UR14, c[0x0][0x9c8] ;  /* 0x00027200000e0ab9 */ /* 0x000fe20000000a00 */
[----:B------:R-:W-:Y:S02]  /*6250*/  @UP0 ULDC.64 UR16, c[0x0][0x9d0] ;  /* 0x0002740000100ab9 */ /* 0x000fe40000000a00 */
[----:B------:R-:W-:Y:S02]  /*6260*/  @UP0 UIMAD UR6, UR11, UR14, URZ ;  /* 0x0000000e0b0602a4 */ /* 0x000fe4000f8e023f */
[----:B------:R-:W-:Y:S02]  /*6270*/  UIMAD UR11, UR36, 0x300, UR7 ;  /* 0x00000300240b78a4 */ /* 0x000fe4000f8e0207 */
[----:B------:R-:W-:Y:S02]  /*6280*/  @UP0 UIMAD UR6, UR44, UR15, UR6 ;  /* 0x0000000f2c0602a4 */ /* 0x000fe4000f8e0206 */
[----:B------:R-:W-:Y:S01]  /*6290*/  @UP0 UIMAD.WIDE.U32 UR12, UR44, UR14, URZ ;  /* 0x0000000e2c0c02a5 */ /* 0x000fe2000f8e003f */
[----:B------:R-:W-:Y:S01]  /*62a0*/  UMOV UR7, 0x40000040 ;  /* 0x4000004000077882 */ /* 0x000fe20000000000 */
[----:B------:R-:W-:-:S02]  /*62b0*/  @UP0 USHF.R.S32.HI UR14, URZ, 0x1f, UR40 ;  /* 0x0000001f3f0e0899 */ /* 0x000fc40008011428 */
[----:B------:R-:W-:Y:S02]  /*62c0*/  @UP0 UIADD3 UR13, UR13, UR6, URZ ;  /* 0x000000060d0d0290 */ /* 0x000fe4000fffe03f */
[----:B------:R-:W-:Y:S01]  /*62d0*/  @UP0 UIMAD UR14, UR14, UR16, URZ ;  /* 0x000000100e0e02a4 */ /* 0x000fe2000f8e023f */
[----:B------:R-:W-:Y:S01]  /*62e0*/  UMOV UR6, UR11 ;  /* 0x0000000b00067c82 */ /* 0x000fe20008000000 */
[----:B------:R-:W-:Y:S01]  /*62f0*/  @UP0 UIMAD.WIDE.U32 UR12, UR40, UR16, UR12 ;  /* 0x00000010280c02a5 */ /* 0x000fe2000f8e000c */
[----:B------:R-:W-:Y:S01]  /*6300*/  QGMMA.64x96x32.F32.E4M3.E4M3 R88, R136, gdesc[UR4], R88, gsb0 ;  /* 0x0160000488587df3 */ /* 0x000fe20008000858 */
[----:B------:R-:W-:Y:S02]  /*6310*/  @UP0 UIMAD UR14, UR40, UR17, UR14 ;  /* 0x00000011280e02a4 */ /* 0x000fe4000f8e020e */
[----:B------:R-:W-:Y:S02]  /*6320*/  @UP0 ULEA UR8, UP1, UR12, UR8, 0x2 ;  /* 0x000000080c080291 */ /* 0x000fe4000f82103f */
[----:B------:R-:W-:-:S04]  /*6330*/  @UP0 UIADD3 UR6, UR13, UR14, URZ ;  /* 0x0000000e0d060290 */ /* 0x000fc8000fffe03f */
[----:B------:R-:W-:Y:S01]  /*6340*/  @UP0 ULEA.HI.X UR9, UR12, UR9, UR6, 0x2, UP1 ;  /* 0x000000090c090291 */ /* 0x000fe200088f1406 */
[----:B------:R-:W-:-:S05]  /*6350*/  IMAD.U32 R4, RZ, RZ, UR8 ;  /* 0x00000008ff047e24 */ /* 0x000fca000f8e00ff */
[----:B--2---:R-:W-:-:S05]  /*6360*/  IMAD.U32 R5, RZ, RZ, UR9 ;  /* 0x00000009ff057e24 */ /* 0x004fca000f8e00ff */
[----:B------:R2:W3:Y:S01]  /*6370*/  @P1 LDG.E R8, desc[UR50][R4.64] ;  /* 0x0000003204081981 */ /* 0x0004e2000c1e1900 */
[----:B------:R-:W-:Y:S01]  /*6380*/  UIADD3 UR6, UR11, 0x2, URZ ;  /* 0x000000020b067890 */ /* 0x000fe2000fffe03f */
[----:B------:R-:W-:Y:S01]  /*6390*/  UMOV UR7, 0x40000040 ;  /* 0x4000004000077882 */ /* 0x000fe20000000000 */
[----:B------:R-:W-:Y:S02]  /*63a0*/  WARPGROUP.DEPBAR.LE gsb0, 0x0 ;  /* 0x00008000000079c5 */ /* 0x000fe40000010000 */
[----:B------:R-:W-:-:S06]  /*63b0*/  WARPGROUP.ARRIVE ;  /* 0x00000000000079c5 */ /* 0x000fcc0000000000 */
[----:B------:R-:W-:Y:S01]  /*63c0*/  QGMMA.64x96x32.F32.E4M3.E4M3 R88, R140, gdesc[UR4], R88, gsb0 ;  /* 0x016000048c587df3 */ /* 0x000fe20008000858 */
[----:B------:R-:W-:Y:S01]  /*63d0*/  UIADD3 UR6, UR11, 0x4, URZ ;  /* 0x000000040b067890 */ /* 0x000fe2000fffe03f */
[----:B------:R-:W-:Y:S01]  /*63e0*/  UMOV UR7, 0x40000040 ;  /* 0x4000004000077882 */ /* 0x000fe20000000000 */
[----:B------:R-:W4:Y:S04]  /*63f0*/  SHFL.BFLY PT, R9, R6, 0x2, 0x1f ;  /* 0x0c401f0006097f89 */ /* 0x000f2800000e0000 */
[----:B------:R-:W5:Y:S01]  /*6400*/  SHFL.BFLY PT, R10, R7, 0x2, 0x1f ;  /* 0x0c401f00070a7f89 */ /* 0x000f6200000e0000 */
[----:B------:R-:W-:Y:S02]  /*6410*/  WARPGROUP.DEPBAR.LE gsb0, 0x0 ;  /* 0x00008000000079c5 */ /* 0x000fe40000010000 */
[----:B------:R-:W-:-:S06]  /*6420*/  WARPGROUP.ARRIVE ;  /* 0x00000000000079c5 */ /* 0x000fcc0000000000 */
[----:B------:R-:W-:Y:S01]  /*6430*/  QGMMA.64x96x32.F32.E4M3.E4M3 R88, R144, gdesc[UR4], R88, gsb0 ;  /* 0x0160000490587df3 */ /* 0x000fe20008000858 */
[----:B------:R-:W-:Y:S01]  /*6440*/  UIADD3 UR6, UR11, 0x6, URZ ;  /* 0x000000060b067890 */ /* 0x000fe2000fffe03f */
[----:B------:R-:W-:Y:S01]  /*6450*/  UMOV UR7, 0x40000040 ;  /* 0x4000004000077882 */ /* 0x000fe20000000000 */
[----:B----4-:R-:W-:-:S01]  /*6460*/  FADD.FTZ R9, R9, R6 ;  /* 0x0000000609097221 */ /* 0x010fc20000010000 */
[----:B-----5:R-:W-:-:S04]  /*6470*/  FADD.FTZ R10, R10, R7 ;  /* 0x000000070a0a7221 */ /* 0x020fc80000010000 */
[----:B-1----:R-:W1:Y:S04]  /*6480*/  SHFL.BFLY PT, R0, R9, 0x1, 0x1f ;  /* 0x0c201f0009007f89 */ /* 0x002e6800000e0000 */
[----:B--2---:R-:W2:Y:S01]  /*6490*/  SHFL.BFLY PT, R5, R10, 0x1, 0x1f ;  /* 0x0c201f000a057f89 */ /* 0x004ea200000e0000 */
[----:B-1----:R-:W-:-:S01]  /*64a0*/  FADD.FTZ R11, R9, R0 ;  /* 0x00000000090b7221 */ /* 0x002fc20000010000 */
[----:B--2---:R-:W-:-:S04]  /*64b0*/  FADD.FTZ R12, R10, R5 ;  /* 0x000000050a0c7221 */ /* 0x004fc80000010000 */
[C---:B------:R-:W-:Y:S01]  /*64c0*/  FSETP.NE.FTZ.AND P1, PT, R11.reuse, RZ, PT ;  /* 0x000000ff0b00720b */ /* 0x040fe20003f35000 */
[----:B------:R-:W-:Y:S01]  /*64d0*/  FMUL.FTZ R13, R11, 0.00390625 ;  /* 0x3b8000000b0d7820 */ /* 0x000fe20000410000 */
[----:B------:R-:W-:Y:S01]  /*64e0*/  FMUL.FTZ R14, R12, 0.00390625 ;  /* 0x3b8000000c0e7820 */ /* 0x000fe20000410000 */
[----:B------:R-:W-:-:S03]  /*64f0*/  IMAD.MOV.U32 R5, RZ, RZ, RZ ;  /* 0x000000ffff057224 */ /* 0x000fc600078e00ff */
[----:B------:R-:W-:Y:S02]  /*6500*/  FSETP.NE.FTZ.AND P2, PT, R13, RZ, PT ;  /* 0x000000ff0d00720b */ /* 0x000fe40003f55000 */
[----:B------:R-:W-:Y:S01]  /*6510*/  FSETP.NE.FTZ.AND P3, PT, R14, RZ, PT ;  /* 0x000000ff0e00720b */ /* 0x000fe20003f75000 */
[----:B------:R-:W-:Y:S02]  /*6520*/  WARPGROUP.DEPBAR.LE gsb0, 0x0 ;  /* 0x00008000000079c5 */ /* 0x000fe40000010000 */
[----:B------:R-:W-:-:S06]  /*6530*/  WARPGROUP.ARRIVE ;  /* 0x00000000000079c5 */ /* 0x000fcc0000000000 */
[----:B------:R-:W-:Y:S01]  /*6540*/  QGMMA.64x96x32.F32.E4M3.E4M3 R88, R148, gdesc[UR4], R88, gsb0 ;  /* 0x0160000494587df3 */ /* 0x000fe20008000858 */
[----:B------:R-:W-:Y:S01]  /*6550*/  @P1 MUFU.RCP R5, R11 ;  /* 0x0000000b00051308 */ /* 0x000fe20000001000 */
[----:B------:R-:W-:Y:S01]  /*6560*/  FSETP.NE.FTZ.AND P1, PT, R12, RZ, PT ;  /* 0x000000ff0c00720b */ /* 0x000fe20003f35000 */
[----:B------:R-:W-:-:S06]  /*6570*/  IMAD.MOV.U32 R9, RZ, RZ, RZ ;  /* 0x000000ffff097224 */ /* 0x000fcc00078e00ff */
[----:B------:R-:W1:Y:S08]  /*6580*/  @P2 MUFU.LG2 R7, R13 ;  /* 0x0000000d00072308 */ /* 0x000e700000000c00 */
[----:B------:R-:W2:Y:S08]  /*6590*/  @P3 MUFU.LG2 R10, R14 ;  /* 0x0000000e000a3308 */ /* 0x000eb00000000c00 */
[----:B------:R-:W4:Y:S01]  /*65a0*/  @P1 MUFU.RCP R9, R12 ;  /* 0x0000000c00091308 */ /* 0x000f220000001000 */
[----:B------:R-:W-:Y:S01]  /*65b0*/  MOV R20, UR10 ;  /* 0x0000000a00147c02 */ /* 0x000fe20008000f00 */
[----:B------:R-:W-:-:S02]  /*65c0*/  IMAD.U32 R6, RZ, RZ, UR10 ;  /* 0x0000000aff067e24 */ /* 0x000fc4000f8e00ff */
[----:B-1----:R-:W-:Y:S02]  /*65d0*/  @P2 FMUL.FTZ R7, R7, 0.69314718246459960938 ;  /* 0x3f31721807072820 */ /* 0x002fe40000410000 */
[----:B------:R-:W-:Y:S01]  /*65e0*/  @P2 FMUL.FTZ R6, R6, 0.69314718246459960938 ;  /* 0x3f31721806062820 */ /* 0x000fe20000410000 */
[----:B------:R-:W-:Y:S01]  /*65f0*/  @P3 FMUL.FTZ R20, R20, 0.69314718246459960938 ;  /* 0x3f31721814143820 */ /* 0x000fe20000410000 */
[----:B--2---:R-:W-:Y:S01]  /*6600*/  @P3 FMUL.FTZ R11, R10, 0.69314718246459960938 ;  /* 0x3f3172180a0b3820 */ /* 0x004fe20000410000 */
[----:B------:R-:W-:Y:S02]  /*6610*/  IMAD.MOV.U32 R4, RZ, RZ, -0x800000 ;  /* 0xff800000ff047424 */ /* 0x000fe400078e00ff */
[----:B------:R-:W-:Y:S01]  /*6620*/  @P2 FFMA.FTZ R4, R6, R3, R7 ;  /* 0x0000000306042223 */ /* 0x000fe20000010007 */
[----:B------:R-:W-:Y:S02]  /*6630*/  IMAD.MOV.U32 R0, RZ, RZ, -0x800000 ;  /* 0xff800000ff007424 */ /* 0x000fe400078e00ff */
[----:B------:R-:W-:Y:S01]  /*6640*/  @P3 FFMA.FTZ R0, R20, R74, R11 ;  /* 0x0000004a14003223 */ /* 0x000fe2000001000b */
[-C--:B---3--:R-:W-:Y:S01]  /*6650*/  FMUL.FTZ R56, R5, R8.reuse ;  /* 0x0000000805387220 */ /* 0x088fe20000410000 */
[----:B----4-:R-:W-:Y:S01]  /*6660*/  FMUL.FTZ R58, R9, R8 ;  /* 0x00000008093a7220 */ /* 0x010fe20000410000 */
[----:B------:R-:W-:-:S02]  /*6670*/  WARPGROUP.DEPBAR.LE gsb0, 0x0 ;  /* 0x00008000000079c5 */ /* 0x000fc40000010000 */
[----:B------:R-:W-:Y:S05]  /*6680*/  @!P0 BRA `(.L_x_30) ;  /* 0x0000000000048947 */ /* 0x000fea0003800000 */
[----:B------:R-:W-:Y:S01]  /*6690*/  BPT.TRAP 0x1 ;  /* 0x000000040000795c */ /* 0x000fe20000300000 */
.L_x_30:
[----:B------:R-:W-:Y:S01]  /*66a0*/  IMAD.SHL.U32 R3, R2, 0x4, RZ ;  /* 0x0000000402037824 */ /* 0x000fe200078e00ff */
[----:B------:R-:W-:Y:S01]  /*66b0*/  ULDC.64 UR6, c[0x4][0x38] ;  /* 0x01000e0000067ab9 */ /* 0x000fe20000000a00 */
[-C--:B------:R-:W-:Y:S01]  /*66c0*/  FMUL.FTZ R11, R95, R58.reuse ;  /* 0x0000003a5f0b7220 */ /* 0x080fe20000410000 */
[----:B------:R-:W-:Y:S01]  /*66d0*/  FMUL.FTZ R12, R91, R58 ;  /* 0x0000003a5b0c7220 */ /* 0x000fe20000410000 */
[-C--:B------:R-:W-:Y:S01]  /*66e0*/  FMUL.FTZ R21, R101, R56.reuse ;  /* 0x0000003865157220 */ /* 0x080fe20000410000 */
[----:B------:R-:W-:Y:S01]  /*66f0*/  LOP3.LUT R3, R3, 0xc, RZ, 0xc0, !PT ;  /* 0x0000000c03037812 */ /* 0x000fe200078ec0ff */
[----:B------:R-:W-:Y:S01]  /*6700*/  FMUL.FTZ R24, R97, R56 ;  /* 0x0000003861187220 */ /* 0x000fe20000410000 */
[-C--:B------:R-:W-:Y:S01]  /*6710*/  FMUL.FTZ R51, R134, R58.reuse ;  /* 0x0000003a86337220 */ /* 0x080fe20000410000 */
[----:B------:R-:W-:Y:S01]  /*6720*/  FMUL.FTZ R54, R130, R58 ;  /* 0x0000003a82367220 */ /* 0x000fe20000410000 */
[----:B------:R-:W-:Y:S01]  /*6730*/  IADD3 R6, P0, R3, UR6, RZ ;  /* 0x0000000603067c10 */ /* 0x000fe2000ff1e0ff */
[-C--:B------:R-:W-:Y:S01]  /*6740*/  FMUL.FTZ R13, R100, R56.reuse ;  /* 0x00000038640d7220 */ /* 0x080fe20000410000 */
[----:B------:R-:W-:Y:S01]  /*6750*/  FMUL.FTZ R14, R96, R56 ;  /* 0x00000038600e7220 */ /* 0x000fe20000410000 */
[-C--:B------:R-:W-:Y:S01]  /*6760*/  FMUL.FTZ R15, R102, R58.reuse ;  /* 0x0000003a660f7220 */ /* 0x080fe20000410000 */
[----:B------:R-:W-:Y:S01]  /*6770*/  FMUL.FTZ R20, R98, R58 ;  /* 0x0000003a62147220 */ /* 0x000fe20000410000 */
[----:B------:R-:W-:Y:S01]  /*6780*/  IMAD.X R7, RZ, RZ, UR7, P0 ;  /* 0x00000007ff077e24 */ /* 0x000fe200080e06ff */
[----:B------:R-:W-:Y:S01]  /*6790*/  F2FP.BF16.F32.PACK_AB R11, R11, R12 ;  /* 0x0000000c0b0b723e */ /* 0x000fe200000010ff */
[-C--:B------:R-:W-:Y:S01]  /*67a0*/  FMUL.FTZ R23, R103, R58.reuse ;  /* 0x0000003a67177220 */ /* 0x080fe20000410000 */
[----:B------:R-:W-:Y:S01]  /*67b0*/  FMUL.FTZ R26, R99, R58 ;  /* 0x0000003a631a7220 */ /* 0x000fe20000410000 */
[----:B------:R-:W-:Y:S01]  /*67c0*/  UIADD3 UR42, -UR41, URZ, URZ ;  /* 0x0000003f292a7290 */ /* 0x000fe2000fffe13f */
[----:B------:R1:W2:Y:S01]  /*67d0*/  LDG.E.CONSTANT R3, desc[UR50][R6.64] ;  /* 0x0000003206037981 */ /* 0x0002a2000c1e9900 */
[----:B------:R-:W-:Y:S01]  /*67e0*/  F2FP.BF16.F32.PACK_AB R24, R21, R24 ;  /* 0x000000181518723e */ /* 0x000fe200000010ff */
[----:B------:R-:W-:Y:S01]  /*67f0*/  USHF.R.S32.HI UR6, URZ, 0x1f, UR43 ;  /* 0x0000001f3f067899 */ /* 0x000fe2000801142b */
[----:B------:R-:W-:Y:S01]  /*6800*/  F2FP.BF16.F32.PACK_AB R51, R51, R54 ;  /* 0x000000363333723e */ /* 0x000fe200000010ff */
[----:B------:R-:W-:Y:S01]  /*6810*/  ULDC UR7, c[0x0][0xda8] ;  /* 0x00036a0000077ab9 */ /* 0x000fe20000000800 */
[-C--:B------:R-:W-:Y:S01]  /*6820*/  FMUL.FTZ R9, R93, R56.reuse ;  /* 0x000000385d097220 */ /* 0x080fe20000410000 */
[-C--:B------:R-:W-:Y:S01]  /*6830*/  FMUL.FTZ R10, R89, R56.reuse ;  /* 0x00000038590a7220 */ /* 0x080fe20000410000 */
[-C--:B------:R-:W-:Y:S01]  /*6840*/  FMUL.FTZ R33, R116, R56.reuse ;  /* 0x0000003874217220 */ /* 0x080fe20000410000 */
[----:B------:R-:W-:Y:S01]  /*6850*/  FMUL.FTZ R36, R112, R56 ;  /* 0x0000003870247220 */ /* 0x000fe20000410000 */
[----:B------:R-:W-:Y:S01]  /*6860*/  LOP3.LUT R21, R152, 0x180, RZ, 0xc0, !PT ;  /* 0x0000018098157812 */ /* 0x000fe200078ec0ff */
[-C--:B-1----:R-:W-:Y:S01]  /*6870*/  FMUL.FTZ R6, R94, R58.reuse ;  /* 0x0000003a5e067220 */ /* 0x082fe20000410000 */
[----:B------:R-:W-:Y:S01]  /*6880*/  FMUL.FTZ R7, R90, R58 ;  /* 0x0000003a5a077220 */ /* 0x000fe20000410000 */
[-C--:B------:R-:W-:Y:S01]  /*6890*/  FMUL.FTZ R5, R92, R56.reuse ;  /* 0x000000385c057220 */ /* 0x080fe20000410000 */
[----:B------:R-:W-:Y:S01]  /*68a0*/  FMUL.FTZ R8, R88, R56 ;  /* 0x0000003858087220 */ /* 0x000fe20000410000 */
[----:B------:R-:W-:Y:S01]  /*68b0*/  ULDC.64 UR8, c[0x0][0xb70] ;  /* 0x0002dc0000087ab9 */ /* 0x000fe20000000a00 */
[----:B------:R-:W-:Y:S01]  /*68c0*/  UIMAD UR42, UR7, UR42, UR39 ;  /* 0x0000002a072a72a4 */ /* 0x000fe2000f8e0227 */
[----:B------:R-:W-:Y:S01]  /*68d0*/  F2FP.BF16.F32.PACK_AB R6, R6, R7 ;  /* 0x000000070606723e */ /* 0x000fe200000010ff */
[-C--:B------:R-:W-:Y:S01]  /*68e0*/  FMUL.FTZ R43, R126, R58.reuse ;  /* 0x0000003a7e2b7220 */ /* 0x080fe20000410000 */
[----:B------:R-:W-:Y:S01]  /*68f0*/  LOP3.LUT P0, R7, R2, 0x3, RZ, 0xc0, !PT ;  /* 0x0000000302077812 */ /* 0x000fe2000780c0ff */
[----:B------:R-:W-:Y:S01]  /*6900*/  FMUL.FTZ R46, R122, R58 ;  /* 0x0000003a7a2e7220 */ /* 0x000fe20000410000 */
[----:B------:R-:W-:Y:S01]  /*6910*/  F2FP.BF16.F32.PACK_AB R13, R13, R14 ;  /* 0x0000000e0d0d723e */ /* 0x000fe200000010ff */
[-C--:B------:R-:W-:Y:S01]  /*6920*/  FMUL.FTZ R47, R127, R58.reuse ;  /* 0x0000003a7f2f7220 */ /* 0x080fe20000410000 */
[----:B------:R-:W-:Y:S01]  /*6930*/  ISETP.EQ.OR P0, PT, R7, 0x3, !P0 ;  /* 0x000000030700780c */ /* 0x000fe20004702670 */
[----:B------:R-:W-:Y:S01]  /*6940*/  FMUL.FTZ R50, R123, R58 ;  /* 0x0000003a7b327220 */ /* 0x000fe20000410000 */
[----:B------:R-:W-:Y:S01]  /*6950*/  IADD3 R7, P1, R152, 0x6020, RZ ;  /* 0x0000602098077810 */ /* 0x000fe20007f3e0ff */
[----:B------:R-:W-:Y:S01]  /*6960*/  UIMAD UR6, UR6, UR8, URZ ;  /* 0x00000008060672a4 */ /* 0x000fe2000f8e023f */
[----:B------:R-:W-:Y:S01]  /*6970*/  SEL R54, R6, R11, P0 ;  /* 0x0000000b06367207 */ /* 0x000fe20000000000 */
[----:B------:R-:W-:Y:S01]  /*6980*/  FMUL.FTZ R25, R108, R56 ;  /* 0x000000386c197220 */ /* 0x000fe20000410000 */
[----:B------:R-:W-:Y:S01]  /*6990*/  SEL R60, R11, R6, P0 ;  /* 0x000000060b3c7207 */ /* 0x000fe20000000000 */
[----:B------:R-:W-:Y:S01]  /*69a0*/  FMUL.FTZ R28, R104, R56 ;  /* 0x00000038681c7220 */ /* 0x000fe20000410000 */
[----:B------:R-:W-:Y:S01]  /*69b0*/  LOP3.LUT R6, R7, 0x180, RZ, 0xc0, !PT ;  /* 0x0000018007067812 */ /* 0x000fe200078ec0ff */
[----:B------:R-:W-:Y:S01]  /*69c0*/  FMUL.FTZ R27, R110, R58 ;  /* 0x0000003a6e1b7220 */ /* 0x000fe20000410000 */
[----:B------:R-:W-:Y:S01]  /*69d0*/  F2FP.BF16.F32.PACK_AB R15, R15, R20 ;  /* 0x000000140f0f723e */ /* 0x000fe200000010ff */
[----:B------:R-:W-:Y:S01]  /*69e0*/  FMUL.FTZ R30, R106, R58 ;  /* 0x0000003a6a1e7220 */ /* 0x000fe20000410000 */
[----:B------:R-:W-:Y:S01]  /*69f0*/  F2FP.BF16.F32.PACK_AB R26, R23, R26 ;  /* 0x0000001a171a723e */ /* 0x000fe200000010ff */
[-C--:B------:R-:W-:Y:S01]  /*6a00*/  FMUL.FTZ R45, R125, R56.reuse ;  /* 0x000000387d2d7220 */ /* 0x080fe20000410000 */
[----:B------:R-:W-:Y:S01]  /*6a10*/  SHF.R.U64 R21, R21, 0x3, RZ ;  /* 0x0000000315157819 */ /* 0x000fe200000012ff */
[----:B------:R-:W-:Y:S01]  /*6a20*/  FMUL.FTZ R48, R121, R56 ;  /* 0x0000003879307220 */ /* 0x000fe20000410000 */
[----:B------:R-:W-:Y:S01]  /*6a30*/  F2FP.BF16.F32.PACK_AB R10, R9, R10 ;  /* 0x0000000a090a723e */ /* 0x000fe200000010ff */
[----:B------:R-:W-:Y:S01]  /*6a40*/  UIMAD UR42, UR42, 0xc0, URZ ;  /* 0x000000c02a2a78a4 */ /* 0x000fe2000f8e023f */
[----:B------:R-:W-:Y:S01]  /*6a50*/  F2FP.BF16.F32.PACK_AB R33, R33, R36 ;  /* 0x000000242121723e */ /* 0x000fe200000010ff */
[----:B------:R-:W-:Y:S01]  /*6a60*/  UIMAD.WIDE.U32 UR10, UR43, UR8, URZ ;  /* 0x000000082b0a72a5 */ /* 0x000fe2000f8e003f */
[----:B------:R-:W-:Y:S01]  /*6a70*/  SHF.R.U64 R6, R6, 0x3, RZ ;  /* 0x0000000306067819 */ /* 0x000fe200000012ff */
[----:B------:R-:W-:Y:S01]  /*6a80*/  UIMAD UR6, UR43, UR9, UR6 ;  /* 0x000000092b0672a4 */ /* 0x000fe2000f8e0206 */
[----:B------:R-:W-:Y:S01]  /*6a90*/  F2FP.BF16.F32.PACK_AB R5, R5, R8 ;  /* 0x000000080505723e */ /* 0x000fe200000010ff */
[----:B------:R-:W-:Y:S01]  /*6aa0*/  FMUL.FTZ R29, R109, R56 ;  /* 0x000000386d1d7220 */ /* 0x000fe20000410000 */
[----:B------:R-:W-:Y:S01]  /*6ab0*/  SEL R36, R13, R24, P0 ;  /* 0x000000180d247207 */ /* 0x000fe20000000000 */
[----:B------:R-:W-:Y:S01]  /*6ac0*/  UIADD3 UR6, UR11, UR6, URZ ;  /* 0x000000060b067290 */ /* 0x000fe2000fffe03f */
[----:B------:R-:W-:Y:S01]  /*6ad0*/  SEL R62, R15, R26, P0 ;  /* 0x0000001a0f3e7207 */ /* 0x000fe20000000000 */
[----:B------:R-:W-:Y:S01]  /*6ae0*/  FMUL.FTZ R32, R105, R56 ;  /* 0x0000003869207220 */ /* 0x000fe20000410000 */
[----:B------:R-:W-:Y:S01]  /*6af0*/  IADD3 R9, P2, R152, 0x6000, RZ ;  /* 0x0000600098097810 */ /* 0x000fe20007f5e0ff */
[-C--:B------:R-:W-:Y:S01]  /*6b00*/  FMUL.FTZ R31, R111, R58.reuse ;  /* 0x0000003a6f1f7220 */ /* 0x080fe20000410000 */
[----:B------:R-:W-:Y:S01]  /*6b10*/  SEL R24, R24, R13, P0 ;  /* 0x0000000d18187207 */ /* 0x000fe20000000000 */
[----:B------:R-:W-:Y:S01]  /*6b20*/  FMUL.FTZ R34, R107, R58 ;  /* 0x0000003a6b227220 */ /* 0x000fe20000410000 */
[----:B------:R-:W-:Y:S01]  /*6b30*/  SEL R26, R26, R15, P0 ;  /* 0x0000000f1a1a7207 */ /* 0x000fe20000000000 */
[-C--:B------:R-:W-:Y:S01]  /*6b40*/  FMUL.FTZ R37, R117, R56.reuse ;  /* 0x0000003875257220 */ /* 0x080fe20000410000 */
[----:B------:R-:W-:Y:S01]  /*6b50*/  IADD3 R11, P3, R152, 0x3020, RZ ;  /* 0x00003020980b7810 */ /* 0x000fe20007f7e0ff */
[----:B------:R-:W-:Y:S01]  /*6b60*/  FMUL.FTZ R40, R113, R56 ;  /* 0x0000003871287220 */ /* 0x000fe20000410000 */
[----:B------:R-:W-:Y:S01]  /*6b70*/  F2FP.BF16.F32.PACK_AB R43, R43, R46 ;  /* 0x0000002e2b2b723e */ /* 0x000fe200000010ff */
[----:B------:R-:W-:Y:S01]  /*6b80*/  FMUL.FTZ R41, R124, R56 ;  /* 0x000000387c297220 */ /* 0x000fe20000410000 */
[----:B------:R-:W-:Y:S01]  /*6b90*/  F2FP.BF16.F32.PACK_AB R50, R47, R50 ;  /* 0x000000322f32723e */ /* 0x000fe200000010ff */
[----:B------:R-:W-:Y:S01]  /*6ba0*/  FMUL.FTZ R44, R120, R56 ;  /* 0x00000038782c7220 */ /* 0x000fe20000410000 */
[----:B------:R-:W-:Y:S01]  /*6bb0*/  IADD3 R15, P5, R152, 0x20, RZ ;  /* 0x00000020980f7810 */ /* 0x000fe20007fbe0ff */
[-C--:B------:R-:W-:Y:S01]  /*6bc0*/  FMUL.FTZ R35, R118, R58.reuse ;  /* 0x0000003a76237220 */ /* 0x080fe20000410000 */
[----:B------:R-:W-:Y:S01]  /*6bd0*/  IADD3 R13, P4, R152, 0x3000, RZ ;  /* 0x00003000980d7810 */ /* 0x000fe20007f9e0ff */
[----:B------:R-:W-:Y:S01]  /*6be0*/  FMUL.FTZ R38, R114, R58 ;  /* 0x0000003a72267220 */ /* 0x000fe20000410000 */
[----:B------:R-:W-:Y:S01]  /*6bf0*/  LOP3.LUT R20, R21, R152, RZ, 0x3c, !PT ;  /* 0x0000009815147212 */ /* 0x000fe200078e3cff */
[--C-:B------:R-:W-:Y:S01]  /*6c00*/  IMAD.MOV.U32 R21, RZ, RZ, R153.reuse ;  /* 0x000000ffff157224 */ /* 0x100fe200078e0099 */
[----:B------:R-:W-:Y:S01]  /*6c10*/  F2FP.BF16.F32.PACK_AB R25, R25, R28 ;  /* 0x0000001c1919723e */ /* 0x000fe200000010ff */
[----:B------:R-:W-:Y:S01]  /*6c20*/  FMUL.FTZ R49, R132, R56 ;  /* 0x0000003884317220 */ /* 0x000fe20000410000 */
[----:B------:R-:W-:Y:S01]  /*6c30*/  F2FP.BF16.F32.PACK_AB R27, R27, R30 ;  /* 0x0000001e1b1b723e */ /* 0x000fe200000010ff */
[----:B------:R-:W-:Y:S01]  /*6c40*/  FMUL.FTZ R52, R128, R56 ;  /* 0x0000003880347220 */ /* 0x000fe20000410000 */
[----:B------:R-:W-:Y:S01]  /*6c50*/  LOP3.LUT R6, R6, R7, RZ, 0x3c, !PT ;  /* 0x0000000706067212 */ /* 0x000fe200078e3cff */
[--C-:B------:R-:W-:Y:S01]  /*6c60*/  IMAD.X R7, RZ, RZ, R153.reuse, P1 ;  /* 0x000000ffff077224 */ /* 0x100fe200008e0699 */
[----:B------:R-:W-:Y:S01]  /*6c70*/  F2FP.BF16.F32.PACK_AB R48, R45, R48 ;  /* 0x000000302d30723e */ /* 0x000fe200000010ff */
[----:B------:R-:W-:Y:S01]  /*6c80*/  VIADD R45, R16, UR42 ;  /* 0x0000002a102d7c36 */ /* 0x000fe20008000000 */
[----:B------:R-:W-:Y:S01]  /*6c90*/  SEL R28, R5, R10, P0 ;  /* 0x0000000a051c7207 */ /* 0x000fe20000000000 */
[-C--:B------:R-:W-:Y:S01]  /*6ca0*/  FMUL.FTZ R53, R133, R56.reuse ;  /* 0x0000003885357220 */ /* 0x080fe20000410000 */
[----:B------:R-:W-:Y:S01]  /*6cb0*/  SEL R30, R10, R5, P0 ;  /* 0x000000050a1e7207 */ /* 0x000fe20000000000 */
[----:B------:R-:W-:Y:S01]  /*6cc0*/  VIADD R5, R45, 0x8 ;  /* 0x000000082d057836 */ /* 0x000fe20000000000 */
[----:B------:R-:W-:Y:S01]  /*6cd0*/  LOP3.LUT R8, R9, 0x180, RZ, 0xc0, !PT ;  /* 0x0000018009087812 */ /* 0x000fe200078ec0ff */
[----:B------:R-:W-:Y:S01]  /*6ce0*/  FMUL.FTZ R56, R129, R56 ;  /* 0x0000003881387220 */ /* 0x000fe20000410000 */
[----:B------:R-:W-:Y:S01]  /*6cf0*/  LOP3.LUT R10, R11, 0x180, RZ, 0xc0, !PT ;  /* 0x000001800b0a7812 */ /* 0x000fe200078ec0ff */
[-C--:B------:R-:W-:Y:S01]  /*6d00*/  FMUL.FTZ R39, R119, R58.reuse ;  /* 0x0000003a77277220 */ /* 0x080fe20000410000 */
[----:B------:R-:W-:Y:S01]  /*6d10*/  LOP3.LUT R14, R15, 0x180, RZ, 0xc0, !PT ;  /* 0x000001800f0e7812 */ /* 0x000fe200078ec0ff */
[----:B------:R-:W-:Y:S01]  /*6d20*/  FMUL.FTZ R42, R115, R58 ;  /* 0x0000003a732a7220 */ /* 0x000fe20000410000 */
[----:B------:R-:W-:Y:S01]  /*6d30*/  LOP3.LUT R12, R13, 0x180, RZ, 0xc0, !PT ;  /* 0x000001800d0c7812 */ /* 0x000fe200078ec0ff */
[----:B------:R-:W-:Y:S01]  /*6d40*/  UIADD3 UR5, UR5, 0x19c60, URZ ;  /* 0x00019c6005057890 */ /* 0x000fe2000fffe03f */
[----:B------:R-:W-:Y:S01]  /*6d50*/  SEL R68, R43, R50, P0 ;  /* 0x000000322b447207 */ /* 0x000fe20000000000 */
[-C--:B------:R-:W-:Y:S01]  /*6d60*/  FMUL.FTZ R55, R135, R58.reuse ;  /* 0x0000003a87377220 */ /* 0x080fe20000410000 */
[----:B------:R-:W-:Y:S01]  /*6d70*/  SEL R50, R50, R43, P0 ;  /* 0x0000002b32327207 */ /* 0x000fe20000000000 */
[----:B------:R-:W-:Y:S01]  /*6d80*/  FMUL.FTZ R58, R131, R58 ;  /* 0x0000003a833a7220 */ /* 0x000fe20000410000 */
[----:B------:R-:W-:Y:S01]  /*6d90*/  SHF.R.U64 R8, R8, 0x3, RZ ;  /* 0x0000000308087819 */ /* 0x000fe200000012ff */
[----:B------:R-:W1:Y:S01]  /*6da0*/  LDC.64 R72, c[0x0][0xb78] ;  /* 0x0002de00ff487b82 */ /* 0x000e620000000a00 */
[----:B------:R-:W-:Y:S01]  /*6db0*/  MOV R43, R20 ;  /* 0x00000014002b7202 */ /* 0x000fe20000000f00 */
[----:B------:R-:W-:Y:S01]  /*6dc0*/  UPRMT UR5, UR49, 0x654, UR5 ;  /* 0x0000065431057896 */ /* 0x000fe20008000005 */
[----:B------:R-:W-:Y:S01]  /*6dd0*/  SHF.R.U64 R10, R10, 0x3, RZ ;  /* 0x000000030a0a7819 */ /* 0x000fe200000012ff */
[----:B------:R-:W-:Y:S01]  /*6de0*/  USHF.R.S32.HI UR7, URZ, 0x1f, UR44 ;  /* 0x0000001f3f077899 */ /* 0x000fe2000801142c */
[----:B------:R-:W-:Y:S01]  /*6df0*/  MOV R20, R6 ;  /* 0x0000000600147202 */ /* 0x000fe20000000f00 */
[----:B------:R-:W-:Y:S01]  /*6e00*/  IMAD.U32 R7, RZ, RZ, UR11 ;  /* 0x0000000bff077e24 */ /* 0x000fe2000f8e00ff */
[----:B------:R-:W-:Y:S01]  /*6e10*/  SHF.R.U64 R14, R14, 0x3, RZ ;  /* 0x000000030e0e7819 */ /* 0x000fe200000012ff */
[----:B------:R-:W-:Y:S01]  /*6e20*/  IMAD.U32 R7, RZ, RZ, UR6 ;  /* 0x00000006ff077e24 */ /* 0x000fe2000f8e00ff */
[----:B------:R-:W-:Y:S01]  /*6e30*/  SHF.R.U64 R12, R12, 0x3, RZ ;  /* 0x000000030c0c7819 */ /* 0x000fe200000012ff */
[----:B------:R-:W-:Y:S01]  /*6e40*/  ULDC UR6, c[0x0][0xa88] ;  /* 0x0002a20000067ab9 */ /* 0x000fe20000000800 */
[----:B------:R-:W-:Y:S01]  /*6e50*/  LOP3.LUT P1, RZ, R19, 0x3, RZ, 0xc0, !PT ;  /* 0x0000000313ff7812 */ /* 0x000fe2000782c0ff */
[----:B------:R-:W-:Y:S01]  /*6e60*/  SYNCS.ARRIVE.TRANS64.RED.A1T0 RZ, [UR5], RZ ;  /* 0x000000ffffff79a7 */ /* 0x000fe20008100405 */
[----:B------:R-:W-:Y:S01]  /*6e70*/  F2FP.BF16.F32.PACK_AB R32, R29, R32 ;  /* 0x000000201d20723e */ /* 0x000fe200000010ff */
[----:B------:R-:W-:Y:S01]  /*6e80*/  IMAD.U32 R6, RZ, RZ, UR10 ;  /* 0x0000000aff067e24 */ /* 0x000fe2000f8e00ff */
[----:B------:R-:W-:Y:S01]  /*6e90*/  LOP3.LUT R8, R8, R9, RZ, 0x3c, !PT ;  /* 0x0000000908087212 */ /* 0x000fe200078e3cff */
[--C-:B------:R-:W-:Y:S01]  /*6ea0*/  IMAD.X R9, RZ, RZ, R153.reuse, P2 ;  /* 0x000000ffff097224 */ /* 0x100fe200010e0699 */
[----:B------:R-:W-:Y:S01]  /*6eb0*/  F2FP.BF16.F32.PACK_AB R34, R31, R34 ;  /* 0x000000221f22723e */ /* 0x000fe200000010ff */
[----:B------:R-:W-:Y:S01]  /*6ec0*/  ULDC UR5, c[0x0][0xc] ;  /* 0x0000030000057ab9 */ /* 0x000fe20000000800 */
[----:B------:R-:W-:Y:S01]  /*6ed0*/  LOP3.LUT R10, R10, R11, RZ, 0x3c, !PT ;  /* 0x0000000b0a0a7212 */ /* 0x000fe200078e3cff */
[----:B------:R-:W-:Y:S01]  /*6ee0*/  IMAD.X R11, RZ, RZ, R153, P3 ;  /* 0x000000ffff0b7224 */ /* 0x000fe200018e0699 */
[----:B------:R-:W-:Y:S01]  /*6ef0*/  F2FP.BF16.F32.PACK_AB R35, R35, R38 ;  /* 0x000000262323723e */ /* 0x000fe200000010ff */
[----:B------:R-:W-:Y:S01]  /*6f00*/  UIADD3 UR39, UR5, UR39, URZ ;  /* 0x0000002705277290 */ /* 0x000fe2000fffe03f */
[----:B------:R-:W-:Y:S01]  /*6f10*/  F2FP.BF16.F32.PACK_AB R40, R37, R40 ;  /* 0x000000282528723e */ /* 0x000fe200000010ff */
[----:B-1----:R-:W-:Y:S01]  /*6f20*/  IMAD.WIDE.U32 R6, R72, UR44, R6 ;  /* 0x0000002c48067c25 */ /* 0x002fe2000f8e0006 */
[----:B------:R-:W-:-:S02]  /*6f30*/  F2FP.BF16.F32.PACK_AB R41, R41, R44 ;  /* 0x0000002c2929723e */ /* 0x000fc400000010ff */
[----:B------:R-:W-:Y:S01]  /*6f40*/  LOP3.LUT R14, R14, R15, RZ, 0x3c, !PT ;  /* 0x0000000f0e0e7212 */ /* 0x000fe200078e3cff */
[--C-:B------:R-:W-:Y:S01]  /*6f50*/  IMAD.X R15, RZ, RZ, R153.reuse, P5 ;  /* 0x000000ffff0f7224 */ /* 0x100fe200028e0699 */
[----:B------:R-:W-:Y:S01]  /*6f60*/  LOP3.LUT R12, R12, R13, RZ, 0x3c, !PT ;  /* 0x0000000d0c0c7212 */ /* 0x000fe200078e3cff */
[----:B------:R-:W-:Y:S01]  /*6f70*/  IMAD.X R13, RZ, RZ, R153, P4 ;  /* 0x000000ffff0d7224 */ /* 0x000fe200020e0699 */
[----:B------:R-:W-:Y:S02]  /*6f80*/  ISETP.GE.OR P2, PT, R5, UR6, P1 ;  /* 0x0000000605007c0c */ /* 0x000fe40008f46670 */
[----:B------:R-:W-:Y:S02]  /*6f90*/  SEL R38, R25, R32, P0 ;  /* 0x0000002019267207 */ /* 0x000fe40000000000 */
[----:B------:R-:W-:Y:S02]  /*6fa0*/  SEL R32, R32, R25, P0 ;  /* 0x0000001920207207 */ /* 0x000fe40000000000 */
[----:B------:R-:W-:-:S02]  /*6fb0*/  F2FP.BF16.F32.PACK_AB R49, R49, R52 ;  /* 0x000000343131723e */ /* 0x000fc400000010ff */
[----:B------:R-:W-:Y:S02]  /*6fc0*/  F2FP.BF16.F32.PACK_AB R56, R53, R56 ;  /* 0x000000383538723e */ /* 0x000fe400000010ff */
[----:B------:R-:W-:Y:S02]  /*6fd0*/  SEL R64, R27, R34, P0 ;  /* 0x000000221b407207 */ /* 0x000fe40000000000 */
[----:B------:R-:W-:Y:S02]  /*6fe0*/  F2FP.BF16.F32.PACK_AB R42, R39, R42 ;  /* 0x0000002a272a723e */ /* 0x000fe400000010ff */
[----:B------:R-:W-:Y:S02]  /*6ff0*/  SEL R44, R33, R40, P0 ;  /* 0x00000028212c7207 */ /* 0x000fe40000000000 */
[----:B------:R-:W-:Y:S02]  /*7000*/  SEL R46, R41, R48, P0 ;  /* 0x00000030292e7207 */ /* 0x000fe40000000000 */
[----:B------:R-:W-:-:S02]  /*7010*/  SEL R34, R34, R27, P0 ;  /* 0x0000001b22227207 */ /* 0x000fc40000000000 */
[----:B------:R-:W-:Y:S02]  /*7020*/  SEL R40, R40, R33, P0 ;  /* 0x0000002128287207 */ /* 0x000fe40000000000 */
[----:B------:R-:W-:Y:S02]  /*7030*/  SEL R48, R48, R41, P0 ;  /* 0x0000002930307207 */ /* 0x000fe40000000000 */
[----:B------:R-:W-:Y:S02]  /*7040*/  MOV R39, R10 ;  /* 0x0000000a00277202 */ /* 0x000fe40000000f00 */
[----:B------:R-:W-:Y:S01]  /*7050*/  MOV R37, R8 ;  /* 0x0000000800257202 */ /* 0x000fe20000000f00 */
[----:B------:R-:W-:Y:S01]  /*7060*/  IMAD R8, R72, UR7, RZ ;  /* 0x0000000748087c24 */ /* 0x000fe2000f8e02ff */
[----:B------:R-:W-:Y:S02]  /*7070*/  F2FP.BF16.F32.PACK_AB R58, R55, R58 ;  /* 0x0000003a373a723e */ /* 0x000fe400000010ff */
[----:B------:R-:W-:-:S02]  /*7080*/  MOV R41, R14 ;  /* 0x0000000e00297202 */ /* 0x000fc40000000f00 */
[----:B------:R-:W-:Y:S02]  /*7090*/  MOV R33, R12 ;  /* 0x0000000c00217202 */ /* 0x000fe40000000f00 */
[----:B------:R-:W-:Y:S02]  /*70a0*/  SEL R52, R49, R56, P0 ;  /* 0x0000003831347207 */ /* 0x000fe40000000000 */
[----:B------:R-:W-:Y:S02]  /*70b0*/  SEL R56, R56, R49, P0 ;  /* 0x0000003138387207 */ /* 0x000fe40000000000 */
[----:B------:R-:W-:Y:S02]  /*70c0*/  SEL R66, R35, R42, P0 ;  /* 0x0000002a23427207 */ /* 0x000fe40000000000 */
[----:B------:R-:W-:Y:S02]  /*70d0*/  SEL R42, R42, R35, P0 ;  /* 0x000000232a2a7207 */ /* 0x000fe40000000000 */
[----:B------:R-:W-:-:S02]  /*70e0*/  SEL R70, R51, R58, P0 ;  /* 0x0000003a33467207 */ /* 0x000fc40000000000 */
[----:B------:R-:W-:Y:S02]  /*70f0*/  SEL R58, R58, R51, P0 ;  /* 0x000000333a3a7207 */ /* 0x000fe40000000000 */
[----:B------:R-:W-:Y:S01]  /*7100*/  ISETP.GE.OR P1, PT, R45, UR6, P1 ;  /* 0x000000062d007c0c */ /* 0x000fe20008f26670 */
[----:B------:R-:W-:Y:S01]  /*7110*/  ULDC.64 UR6, c[0x0][0xb40] ;  /* 0x0002d00000067ab9 */ /* 0x000fe20000000a00 */
[----:B--2---:R-:W-:Y:S01]  /*7120*/  LOP3.LUT R5, R3, 0x2, RZ, 0x3c, !PT ;  /* 0x0000000203057812 */ /* 0x004fe200078e3cff */
[----:B------:R-:W-:Y:S04]  /*7130*/  SHFL.IDX PT, R28, R28, R3, 0x1c1f ;  /* 0x001c1f031c1c7589 */ /* 0x000fe800000e0000 */
[----:B------:R-:W-:Y:S04]  /*7140*/  SHFL.IDX PT, R36, R36, R3, 0x1c1f ;  /* 0x001c1f0324247589 */ /* 0x000fe800000e0000 */
[----:B------:R1:W2:Y:S04]  /*7150*/  SHFL.IDX PT, R9, R30, R5, 0x1c1f ;  /* 0x001c1f051e097589 */ /* 0x0002a800000e0000 */
[----:B------:R-:W3:Y:S04]  /*7160*/  SHFL.IDX PT, R11, R24, R5, 0x1c1f ;  /* 0x001c1f05180b7589 */ /* 0x000ee800000e0000 */
[----:B------:R-:W-:Y:S01]  /*7170*/  SHFL.IDX PT, R38, R38, R3, 0x1c1f ;  /* 0x001c1f0326267589 */ /* 0x000fe200000e0000 */
[----:B-1----:R-:W-:-:S03]  /*7180*/  IMAD R30, R73, UR44, R8 ;  /* 0x0000002c491e7c24 */ /* 0x002fc6000f8e0208 */
[----:B------:R-:W-:Y:S04]  /*7190*/  SHFL.IDX PT, R54, R54, R3, 0x1c1f ;  /* 0x001c1f0336367589 */ /* 0x000fe800000e0000 */
[----:B------:R-:W1:Y:S04]  /*71a0*/  SHFL.IDX PT, R13, R32, R5, 0x1c1f ;  /* 0x001c1f05200d7589 */ /* 0x000e6800000e0000 */
[----:B------:R-:W4:Y:S04]  /*71b0*/  SHFL.IDX PT, R15, R60, R5, 0x1c1f ;  /* 0x001c1f053c0f7589 */ /* 0x000f2800000e0000 */
[----:B------:R-:W-:Y:S01]  /*71c0*/  SHFL.IDX PT, R62, R62, R3, 0x1c1f ;  /* 0x001c1f033e3e7589 */ /* 0x000fe200000e0000 */
[----:B--2---:R-:W-:-:S02]  /*71d0*/  SEL R8, R28, R9, P0 ;  /* 0x000000091c087207 */ /* 0x004fc40000000000 */
[----:B------:R-:W-:Y:S01]  /*71e0*/  SEL R10, R9, R28, P0 ;  /* 0x0000001c090a7207 */ /* 0x000fe20000000000 */
[----:B------:R2:W5:Y:S01]  /*71f0*/  SHFL.IDX PT, R25, R26, R5, 0x1c1f ;  /* 0x001c1f051a197589 */ /* 0x00056200000e0000 */
[----:B---3--:R-:W-:Y:S02]  /*7200*/  SEL R12, R36, R11, P0 ;  /* 0x0000000b240c7207 */ /* 0x008fe40000000000 */
[----:B------:R-:W-:Y:S01]  /*7210*/  SEL R14, R11, R36, P0 ;  /* 0x000000240b0e7207 */ /* 0x000fe20000000000 */
[----:B------:R-:W-:Y:S04]  /*7220*/  SHFL.IDX PT, R64, R64, R3, 0x1c1f ;  /* 0x001c1f0340407589 */ /* 0x000fe800000e0000 */
[----:B------:R-:W3:Y:S04]  /*7230*/  SHFL.IDX PT, R27, R34, R5, 0x1c1f ;  /* 0x001c1f05221b7589 */ /* 0x000ee800000e0000 */
[----:B------:R-:W-:Y:S01]  /*7240*/  SHFL.IDX PT, R52, R52, R3, 0x1c1f ;  /* 0x001c1f0334347589 */ /* 0x000fe200000e0000 */
[----:B-1----:R-:W-:-:S02]  /*7250*/  SEL R24, R38, R13, P0 ;  /* 0x0000000d26187207 */ /* 0x002fc40000000000 */
[----:B--2---:R-:W-:Y:S01]  /*7260*/  SEL R26, R13, R38, P0 ;  /* 0x000000260d1a7207 */ /* 0x004fe20000000000 */
[----:B------:R-:W1:Y:S01]  /*7270*/  SHFL.IDX PT, R29, R56, R5, 0x1c1f ;  /* 0x001c1f05381d7589 */ /* 0x000e6200000e0000 */
[----:B----4-:R-:W-:Y:S02]  /*7280*/  SEL R9, R54, R15, P0 ;  /* 0x0000000f36097207 */ /* 0x010fe40000000000 */
[----:B------:R-:W-:Y:S01]  /*7290*/  SEL R11, R15, R54, P0 ;  /* 0x000000360f0b7207 */ /* 0x000fe20000000000 */
[----:B------:R-:W-:Y:S01]  /*72a0*/  BAR.SYNC.DEFER_BLOCKING 0x1, 0x180 ;  /* 0x0046000000007b1d */ /* 0x000fe20000010000 */
[----:B-----5:R-:W-:Y:S02]  /*72b0*/  SEL R13, R62, R25, P0 ;  /* 0x000000193e0d7207 */ /* 0x020fe40000000000 */
[----:B------:R-:W-:-:S03]  /*72c0*/  SEL R15, R25, R62, P0 ;  /* 0x0000003e190f7207 */ /* 0x000fc60000000000 */
[----:B------:R-:W-:Y:S04]  /*72d0*/  SHFL.IDX PT, R44, R44, R3, 0x1c1f ;  /* 0x001c1f032c2c7589 */ /* 0x000fe800000e0000 */
[----:B------:R-:W-:Y:S01]  /*72e0*/  SHFL.IDX PT, R66, R66, R3, 0x1c1f ;  /* 0x001c1f0342427589 */ /* 0x000fe200000e0000 */
[----:B---3--:R-:W-:Y:S02]  /*72f0*/  SEL R25, R64, R27, P0 ;  /* 0x0000001b40197207 */ /* 0x008fe40000000000 */
[----:B------:R-:W-:Y:S01]  /*7300*/  SEL R27, R27, R64, P0 ;  /* 0x000000401b1b7207 */ /* 0x000fe20000000000 */
[----:B------:R-:W2:Y:S04]  /*7310*/  SHFL.IDX PT, R21, R40, R5, 0x1c1f ;  /* 0x001c1f0528157589 */ /* 0x000ea800000e0000 */
[----:B------:R-:W3:Y:S01]  /*7320*/  SHFL.IDX PT, R31, R42, R5, 0x1c1f ;  /* 0x001c1f052a1f7589 */ /* 0x000ee200000e0000 */
[----:B-1----:R-:W-:-:S02]  /*7330*/  SEL R32, R52, R29, P0 ;  /* 0x0000001d34207207 */ /* 0x002fc40000000000 */
[----:B------:R-:W-:Y:S01]  /*7340*/  SEL R34, R29, R52, P0 ;  /* 0x000000341d227207 */ /* 0x000fe20000000000 */
[----:B------:R-:W-:Y:S04]  /*7350*/  SHFL.IDX PT, R46, R46, R3, 0x1c1f ;  /* 0x001c1f032e2e7589 */ /* 0x000fe800000e0000 */
[----:B------:R-:W-:Y:S04]  /*7360*/  SHFL.IDX PT, R68, R68, R3, 0x1c1f ;  /* 0x001c1f0344447589 */ /* 0x000fe800000e0000 */
[----:B------:R-:W1:Y:S04]  /*7370*/  SHFL.IDX PT, R23, R48, R5, 0x1c1f ;  /* 0x001c1f0530177589 */ /* 0x000e6800000e0000 */
[----:B------:R-:W4:Y:S04]  /*7380*/  SHFL.IDX PT, R47, R50, R5, 0x1c1f ;  /* 0x001c1f05322f7589 */ /* 0x000f2800000e0000 */
[----:B------:R5:W-:Y:S01]  /*7390*/  SHFL.IDX PT, R70, R70, R3, 0x1c1f ;  /* 0x001c1f0346467589 */ /* 0x000be200000e0000 */
[----:B--2---:R-:W-:-:S03]  /*73a0*/  SEL R28, R44, R21, P0 ;  /* 0x000000152c1c7207 */ /* 0x004fc60000000000 */
[----:B------:R2:W4:Y:S01]  /*73b0*/  SHFL.IDX PT, R35, R58, R5, 0x1c1f ;  /* 0x001c1f053a237589 */ /* 0x00052200000e0000 */
[----:B---3--:R-:W-:Y:S02]  /*73c0*/  SEL R29, R66, R31, P0 ;  /* 0x0000001f421d7207 */ /* 0x008fe40000000000 */
[----:B------:R-:W-:Y:S01]  /*73d0*/  SEL R31, R31, R66, P0 ;  /* 0x000000421f1f7207 */ /* 0x000fe20000000000 */
[----:B------:R-:W-:Y:S01]  /*73e0*/  STSM.16.M88.4 [R43], R8 ;  /* 0x000000082b007844 */ /* 0x000fe20000000200 */
[----:B-----5:R-:W-:-:S03]  /*73f0*/  SHF.R.S32.HI R3, RZ, 0x1f, R45 ;  /* 0x0000001fff037819 */ /* 0x020fc6000001142d */
[----:B------:R-:W-:Y:S01]  /*7400*/  STSM.16.M88.4 [R41], R12 ;  /* 0x0000000c29007844 */ /* 0x000fe20000000200 */
[----:B--2---:R-:W-:-:S03]  /*7410*/  IADD3 R5, P3, R45, R6, RZ ;  /* 0x000000062d057210 */ /* 0x004fc60007f7e0ff */
[----:B------:R2:W-:Y:S01]  /*7420*/  STSM.16.M88.4 [R33], R24 ;  /* 0x0000001821007844 */ /* 0x0005e20000000200 */
[----:B------:R-:W-:Y:S02]  /*7430*/  IADD3.X R36, R3, R7, R30, P3, !PT ;  /* 0x0000000703247210 */ /* 0x000fe40001ffe41e */
[----:B------:R-:W-:Y:S01]  /*7440*/  SEL R30, R21, R44, P0 ;  /* 0x0000002c151e7207 */ /* 0x000fe20000000000 */
[----:B------:R-:W3:Y:S01]  /*7450*/  SHFL.IDX PT, R3, R17, RZ, 0x1f ;  /* 0x00001fff11037589 */ /* 0x000ee200000e0000 */
[----:B-1----:R-:W-:Y:S02]  /*7460*/  SEL R44, R46, R23, P0 ;  /* 0x000000172e2c7207 */ /* 0x002fe40000000000 */
[----:B----4-:R-:W-:Y:S01]  /*7470*/  SEL R45, R68, R47, P0 ;  /* 0x0000002f442d7207 */ /* 0x010fe20000000000 */
[----:B------:R1:W-:Y:S01]  /*7480*/  STSM.16.M88.4 [R39], R28 ;  /* 0x0000001c27007844 */ /* 0x0003e20000000200 */
[----:B------:R-:W-:Y:S02]  /*7490*/  SEL R46, R23, R46, P0 ;  /* 0x0000002e172e7207 */ /* 0x000fe40000000000 */
[----:B------:R-:W-:-:S02]  /*74a0*/  SEL R47, R47, R68, P0 ;  /* 0x000000442f2f7207 */ /* 0x000fc40000000000 */
[----:B------:R-:W-:Y:S02]  /*74b0*/  LEA R6, P3, R5, UR6, 0x2 ;  /* 0x0000000605067c11 */ /* 0x000fe4000f8610ff */
[----:B--2---:R-:W-:Y:S01]  /*74c0*/  SEL R33, R70, R35, P0 ;  /* 0x0000002346217207 */ /* 0x004fe20000000000 */
[----:B------:R1:W-:Y:S01]  /*74d0*/  STSM.16.M88.4 [R37], R44 ;  /* 0x0000002c25007844 */ /* 0x0003e20000000200 */
[----:B------:R-:W-:Y:S02]  /*74e0*/  SEL R35, R35, R70, P0 ;  /* 0x0000004623237207 */ /* 0x000fe40000000000 */
[----:B------:R-:W-:-:S03]  /*74f0*/  LEA.HI.X R7, R5, UR7, R36, 0x2, P3 ;  /* 0x0000000705077c11 */ /* 0x000fc600098f1424 */
[----:B------:R1:W-:Y:S01]  /*7500*/  STSM.16.M88.4 [R20], R32 ;  /* 0x0000002014007844 */ /* 0x0003e20000000200 */
[----:B------:R2:W-:Y:S06]  /*7510*/  MEMBAR.ALL.CTA ;  /* 0x0000000000007992 */ /* 0x0005ec0000008000 */
[----:B--2---:R-:W2:Y:S02]  /*7520*/  FENCE.VIEW.ASYNC.S ;  /* 0x00000000000073c6 */ /* 0x004ea40000000000 */
[----:B--2---:R-:W-:Y:S06]  /*7530*/  BAR.ARV 0x1, 0x1a0 ;  /* 0x0046800000007b1d */ /* 0x004fec0000002000 */
[----:B---3--:R-:W-:Y:S01]  /*7540*/  ISETP.NE.AND P0, PT, R3, 0xb, PT ;  /* 0x0000000b0300780c */ /* 0x008fe20003f05270 */
[----:B------:R1:W-:Y:S04]  /*7550*/  @!P1 STG.E desc[UR50][R6.64], R4 ;  /* 0x0000000406009986 */ /* 0x0003e8000c101932 */
[----:B------:R1:W-:Y:S08]  /*7560*/  @!P2 STG.E desc[UR50][R6.64+0x20], R0 ;  /* 0x000020000600a986 */ /* 0x0003f0000c101932 */
[----:B------:R-:W-:Y:S05]  /*7570*/  @P0 BRA `(.L_x_31) ;  /* 0x0000000000640947 */ /* 0x000fea0003800000 */
[----:B------:R-:W-:Y:S01]  /*7580*/  BAR.SYNC.DEFER_BLOCKING 0x1, 0x1a0 ;  /* 0x0046800000007b1d */ /* 0x000fe20000010000 */
[----:B------:R-:W-:-:S05]  /*7590*/  ELECT P0, URZ, PT ;  /* 0x00000000003f782f */ /* 0x000fca0003800000 */
[----:B------:R-:W-:Y:S08]  /*75a0*/  BSSY B0, `(.L_x_31) ;  /* 0x0000016000007945 */ /* 0x000ff00003800000 */
[----:B------:R-:W-:Y:S05]  /*75b0*/  @!P0 BRA `(.L_x_32) ;  /* 0x0000000000508947 */ /* 0x000fea0003800000 */
[----:B------:R-:W-:Y:S02]  /*75c0*/  UIADD3 UR6, UP0, UR52, 0x9f0, URZ ;  /* 0x000009f034067890 */ /* 0x000fe4000ff1e03f */
[----:B------:R-:W-:Y:S02]  /*75d0*/  UIADD3 UR8, UR48, 0x6000, URZ ;  /* 0x0000600030087890 */ /* 0x000fe4000fffe03f */
[----:B------:R-:W-:Y:S01]  /*75e0*/  UIADD3.X UR7, URZ, UR53, URZ, UP0, !UPT ;  /* 0x000000353f077290 */ /* 0x000fe200087fe43f */
[----:B------:R-:W-:Y:S01]  /*75f0*/  UMOV UR41, URZ ;  /* 0x0000003f00297c82 */ /* 0x000fe20008000000 */
[----:B------:R-:W-:Y:S01]  /*7600*/  UMOV UR45, URZ ;  /* 0x0000003f002d7c82 */ /* 0x000fe20008000000 */
[----:B------:R-:W-:Y:S01]  /*7610*/  UMOV UR40, UR48 ;  /* 0x0000003000287c82 */ /* 0x000fe20008000000 */
[----:B------:R-:W-:-:S05]  /*7620*/  UMOV UR5, 0x20 ;  /* 0x0000002000057882 */ /* 0x000fca0000000000 */
[----:B------:R2:W-:Y:S02]  /*7630*/  UTMASTG.5D [UR40], [UR6] ;  /* 0x00000028060073b5 */ /* 0x0005e40008020000 */
[----:B--2---:R-:W-:Y:S01]  /*7640*/  UMOV UR40, UR4 ;  /* 0x0000000400287c82 */ /* 0x004fe20008000000 */
[----:B------:R-:W-:Y:S01]  /*7650*/  UMOV UR41, UR5 ;  /* 0x0000000500297c82 */ /* 0x000fe20008000000 */
[----:B------:R-:W-:Y:S01]  /*7660*/  UMOV UR5, 0x40 ;  /* 0x0000004000057882 */ /* 0x000fe20000000000 */
[----:B------:R2:W-:Y:S02]  /*7670*/  UTMASTG.5D [UR40], [UR6] ;  /* 0x00000028060073b5 */ /* 0x0005e40008020000 */
[----:B--2---:R-:W-:Y:S01]  /*7680*/  UMOV UR40, UR8 ;  /* 0x0000000800287c82 */ /* 0x004fe20008000000 */
[----:B------:R-:W-:Y:S01]  /*7690*/  UMOV UR41, UR5 ;  /* 0x0000000500297c82 */ /* 0x000fe20008000000 */
[----:B------:R-:W-:Y:S01]  /*76a0*/  UIADD3 UR5, UR48, 0x19c20, URZ ;  /* 0x00019c2030057890 */ /* 0x000fe2000fffe03f */
[----:B------:R2:W-:Y:S03]  /*76b0*/  UTMASTG.5D [UR40], [UR6] ;  /* 0x00000028060073b5 */ /* 0x0005e60008020000 */
[----:B------:R-:W-:Y:S01]  /*76c0*/  UPRMT UR5, URZ, 0x654, UR5 ;  /* 0x000006543f057896 */ /* 0x000fe20008000005 */
[----:B------:R0:W-:Y:S01]  /*76d0*/  UTMACMDFLUSH ;  /* 0x00000000000079b7 */ /* 0x0001e20000000000 */
[----:B------:R-:W-:-:S07]  /*76e0*/  DEPBAR.LE SB0, 0x0 ;  /* 0x000080000000791a */ /* 0x000fce0000000000 */
[----:B--2---:R-:W-:Y:S03]  /*76f0*/  SYNCS.ARRIVE.TRANS64.RED.A1T0 RZ, [UR5], RZ ;  /* 0x000000ffffff79a7 */ /* 0x004fe60008100405 */
.L_x_32:
[----:B------:R-:W-:Y:S05]  /*7700*/  BSYNC B0 ;  /* 0x0000000000007941 */ /* 0x000fea0003800000 */
.L_x_31:
[----:B-1----:R-:W1:Y:S01]  /*7710*/  LDC R0, c[0x0][0xda4] ;  /* 0x00036900ff007b82 */ /* 0x002e620000000800 */
[----:B------:R-:W-:Y:S02]  /*7720*/  UIADD3 UR36, UR36, 0x1, URZ ;  /* 0x0000000124247890 */ /* 0x000fe4000fffe03f */
[----:B------:R-:W-:Y:S02]  /*7730*/  UIADD3 UR38, UR38, 0x1, URZ ;  /* 0x0000000126267890 */ /* 0x000fe4000fffe03f */
[----:B------:R-:W-:-:S04]  /*7740*/  UISETP.NE.AND UP0, UPT, UR36, 0x2, UPT ;  /* 0x000000022400788c */ /* 0x000fc8000bf05270 */
[----:B------:R-:W-:Y:S02]  /*7750*/  USEL UR4, URZ, 0x1, UP0 ;  /* 0x000000013f047887 */ /* 0x000fe40008000000 */
[----:B------:R-:W-:Y:S02]  /*7760*/  USEL UR36, UR36, URZ, UP0 ;  /* 0x0000003f24247287 */ /* 0x000fe40008000000 */
[----:B------:R-:W-:Y:S01]  /*7770*/  ULOP3.LUT UR37, UR37, UR4, URZ, 0x3c, !UPT ;  /* 0x0000000425257292 */ /* 0x000fe2000f8e3c3f */
[----:B-1----:R-:W-:-:S13]  /*7780*/  ISETP.LE.AND P0, PT, R0, UR39, PT ;  /* 0x0000002700007c0c */ /* 0x002fda000bf03270 */
[----:B------:R-:W-:Y:S05]  /*7790*/  @!P0 BRA `(.L_x_33) ;  /* 0xffffff9400688947 */ /* 0x000fea000383ffff */
[----:B------:R-:W-:Y:S05]  /*77a0*/  EXIT ;  /* 0x000000000000794d */ /* 0x000fea0003800000 */
.L_x_7:
[----:B------:R-:W-:-:S08]  /*77b0*/  NOP ;  /* 0x0000000000007918 */ /* 0x000fd00000000000 */
[----:B------:R-:W1:-:S00]  /*77c0*/  USETMAXREG.DEALLOC.CTAPOOL 0x20 ;  /* 0x00000020000079c8 */ /* 0x000e4000080e0500 */
[----:B------:R-:W2:Y:S01]  /*77d0*/  S2UR UR49, SR_CTAID.X ;  /* 0x00000000003179c3 */ /* 0x000ea20000002500 */
[----:B------:R-:W-:Y:S01]  /*77e0*/  UMOV UR47, 0x1 ;  /* 0x00000001002f7882 */ /* 0x000fe20000000000 */
[----:B-1----:R-:W-:Y:S01]  /*77f0*/  LOP3.LUT R22, R0, 0x3, RZ, 0xc0, !PT ;  /* 0x0000000300167812 */ /* 0x002fe200078ec0ff */
[----:B------:R-:W-:Y:S01]  /*7800*/  IMAD.MOV.U32 R19, RZ, RZ, RZ ;  /* 0x000000ffff137224 */ /* 0x000fe200078e00ff */
[----:B------:R-:W-:-:S04]  /*7810*/  MOV R16, 0x1 ;  /* 0x0000000100107802 */ /* 0x000fc80000000f00 */
[----:B------:R-:W2:Y:S02]  /*7820*/  LDC R3, c[0x0][0xda4] ;  /* 0x00036900ff037b82 */ /* 0x000ea40000000800 */
[----:B--2---:R-:W-:-:S13]  /*7830*/  ISETP.LE.AND P0, PT, R3, UR49, PT ;  /* 0x0000003103007c0c */ /* 0x004fda000bf03270 */
[----:B------:R-:W-:Y:S05]  /*7840*/  @P0 BRA `(.L_x_34) ;  /* 0x0000002800180947 */ /* 0x000fea0003800000 */
[C---:B------:R-:W-:Y:S01]  /*7850*/  IMAD.SHL.U32 R3, R2.reuse, 0x20, RZ ;  /* 0x0000002002037824 */ /* 0x040fe200078e00ff */
[----:B------:R-:W-:Y:S01]  /*7860*/  SHF.R.U32.HI R4, RZ, 0x1, R2 ;  /* 0x00000001ff047819 */ /* 0x000fe20000011602 */
[----:B------:R-:W-:Y:S01]  /*7870*/  IMAD.SHL.U32 R6, R23, 0x10, RZ ;  /* 0x0000001017067824 */ /* 0x000fe200078e00ff */
[----:B------:R-:W-:Y:S01]  /*7880*/  LOP3.LUT P0, RZ, R2, 0x4, RZ, 0xc0, !PT ;  /* 0x0000000402ff7812 */ /* 0x000fe2000780c0ff */
[----:B------:R-:W-:Y:S01]  /*7890*/  IMAD.SHL.U32 R9, R0, 0x800, RZ ;  /* 0x0000080000097824 */ /* 0x000fe200078e00ff */
[----:B------:R-:W-:Y:S01]  /*78a0*/  LOP3.LUT R5, R3, 0x360, RZ, 0xc0, !PT ;  /* 0x0000036003057812 */ /* 0x000fe200078ec0ff */
[----:B------:R-:W-:Y:S01]  /*78b0*/  IMAD.SHL.U32 R0, R2, 0x4, RZ ;  /* 0x0000000402007824 */ /* 0x000fe200078e00ff */
[----:B------:R-:W-:Y:S01]  /*78c0*/  LOP3.LUT R7, R4, 0x20, RZ, 0xc0, !PT ;  /* 0x0000002004077812 */ /* 0x000fe200078ec0ff */
[----:B------:R-:W-:Y:S01]  /*78d0*/  IMAD.MOV.U32 R24, RZ, RZ, 0x40 ;  /* 0x00000040ff187424 */ /* 0x000fe200078e00ff */
[----:B------:R-:W-:Y:S01]  /*78e0*/  LOP3.LUT R5, R5, 0x400, R6, 0xf8, !PT ;  /* 0x0000040005057812 */ /* 0x000fe200078ef806 */
[C---:B------:R-:W-:Y:S01]  /*78f0*/  IMAD.SHL.U32 R6, R2.reuse, 0x80, RZ ;  /* 0x0000008002067824 */ /* 0x040fe200078e00ff */
[----:B------:R-:W-:Y:S01]  /*7900*/  LOP3.LUT R3, R3, 0x80, RZ, 0xc0, !PT ;  /* 0x0000008003037812 */ /* 0x000fe200078ec0ff */
[----:B------:R-:W-:Y:S01]  /*7910*/  IMAD.MOV.U32 R16, RZ, RZ, 0x1 ;  /* 0x00000001ff107424 */ /* 0x000fe200078e00ff */
[----:B------:R-:W-:Y:S01]  /*7920*/  LOP3.LUT R7, R7, 0x10, R2, 0xf8, !PT ;  /* 0x0000001007077812 */ /* 0x000fe200078ef802 */
[----:B------:R-:W-:Y:S01]  /*7930*/  IMAD.MOV.U32 R19, RZ, RZ, RZ ;  /* 0x000000ffff137224 */ /* 0x000fe200078e00ff */
[----:B------:R-:W-:Y:S01]  /*7940*/  LOP3.LUT R3, R3, 0x10, R4, 0xf8, !PT ;  /* 0x0000001003037812 */ /* 0x000fe200078ef804 */
[----:B------:R-:W-:Y:S01]  /*7950*/  IMAD.SHL.U32 R4, R2, 0x10, RZ ;  /* 0x0000001002047824 */ /* 0x000fe200078e00ff */
[----:B------:R-:W-:Y:S01]  /*7960*/  LOP3.LUT R7, R7, 0x380, R6, 0xf8, !PT ;  /* 0x0000038007077812 */ /* 0x000fe200078ef806 */
[----:B------:R-:W-:Y:S01]  /*7970*/  ULDC.64 UR52, c[0x0][0x198] ;  /* 0x0000660000347ab9 */ /* 0x000fe20000000a00 */
[----:B------:R-:W-:Y:S01]  /*7980*/  LOP3.LUT R6, R6, 0x400, RZ, 0xc0, !PT ;  /* 0x0000040006067812 */ /* 0x000fe200078ec0ff */
[----:B------:R-:W-:Y:S01]  /*7990*/  ULOP3.LUT UR43, UR46, 0x1, URZ, 0xfc, !UPT ;  /* 0x000000012e2b7892 */ /* 0x000fe2000f8efc3f */
[----:B------:R-:W-:Y:S01]  /*79a0*/  LOP3.LUT R0, R3, 0x10, R0, 0x78, !PT ;  /* 0x0000001003007812 */ /* 0x000fe200078e7800 */
[----:B------:R-:W-:Y:S01]  /*79b0*/  ULOP3.LUT UR48, UR46, 0x2, URZ, 0xfc, !UPT ;  /* 0x000000022e307892 */ /* 0x000fe2000f8efc3f */
[----:B------:R-:W-:Y:S01]  /*79c0*/  LOP3.LUT R6, R6, 0x800, R9, 0xf8, !PT ;  /* 0x0000080006067812 */ /* 0x000fe200078ef809 */
[----:B------:R-:W-:Y:S01]  /*79d0*/  ULDC UR44, c[0x0][0xc] ;  /* 0x00000300002c7ab9 */ /* 0x000fe20000000800 */
[----:B------:R-:W-:Y:S01]  /*79e0*/  LOP3.LUT R7, R7, 0x70, R4, 0x78, !PT ;  /* 0x0000007007077812 */ /* 0x000fe200078e7804 */
[----:B------:R-:W-:Y:S01]  /*79f0*/  UMOV UR47, URZ ;  /* 0x0000003f002f7c82 */ /* 0x000fe20008000000 */
[----:B------:R-:W-:-:S02]  /*7a00*/  LOP3.LUT R17, R5, R0, RZ, 0xfc, !PT ;  /* 0x0000000005117212 */ /* 0x000fc400078efcff */
[----:B------:R-:W-:Y:S02]  /*7a10*/  LOP3.LUT R18, R6, R7, RZ, 0xfc, !PT ;  /* 0x0000000706127212 */ /* 0x000fe400078efcff */
[----:B------:R-:W-:Y:S02]  /*7a20*/  LOP3.LUT R2, R2, 0x1f, RZ, 0xc0, !PT ;  /* 0x0000001f02027812 */ /* 0x000fe400078ec0ff */
[----:B------:R-:W-:-:S07]  /*7a30*/  SEL R24, R24, 0xffffffc0, !P0 ;  /* 0xffffffc018187807 */ /* 0x000fce0004000000 */
.L_x_80:
[----:B-1----:R-:W1:Y:S01]  /*7a40*/  S2UR UR8, SR_CgaCtaId ;  /* 0x00000000000879c3 */ /* 0x002e620000008800 */
[----:B------:R-:W-:Y:S01]  /*7a50*/  ULDC UR4, c[0x0][0xda8] ;  /* 0x00036a0000047ab9 */ /* 0x000fe20000000800 */
[----:B------:R-:W-:Y:S01]  /*7a60*/  ULDC.64 UR6, c[0x0][0x3f8] ;  /* 0x0000fe0000067ab9 */ /* 0x000fe20000000a00 */
[----:B------:R-:W-:Y:S02]  /*7a70*/  UISETP.NE.AND UP1, UPT, UR4, 0x1, UPT ;  /* 0x000000010400788c */ /* 0x000fe4000bf25270 */
[----:B------:R-:W-:Y:S01]  /*7a80*/  UISETP.NE.U32.AND UP0, UPT, UR6, URZ, UPT ;  /* 0x0000003f0600728c */ /* 0x000fe2000bf05070 */
[----:B------:R-:W-:Y:S02]  /*7a90*/  UMOV UR40, 0x400 ;  /* 0x0000040000287882 */ /* 0x000fe40000000000 */
[----:B------:R-:W-:Y:S01]  /*7aa0*/  ULDC UR6, c[0x0][0xdb4] ;  /* 0x00036d0000067ab9 */ /* 0x000fe20000000800 */
[----:B------:R-:W-:Y:S02]  /*7ab0*/  UISETP.NE.AND.EX UP0, UPT, UR7, URZ, UPT, UP0 ;  /* 0x0000003f0700728c */ /* 0x000fe4000bf05300 */
[----:B------:R-:W-:Y:S01]  /*7ac0*/  UISETP.NE.AND UP2, UPT, UR6, 0x1, UPT ;  /* 0x000000010600788c */ /* 0x000fe2000bf45270 */
[----:B------:R-:W-:-:S02]  /*7ad0*/  ULDC UR7, c[0x0][0x404] ;  /* 0x0001010000077ab9 */ /* 0x000fc40000000800 */
[----:B------:R-:W-:Y:S01]  /*7ae0*/  @UP1 ULDC UR4, c[0x0][0xdac] ;  /* 0x00036b0000041ab9 */ /* 0x000fe20000000800 */
[----:B------:R-:W-:Y:S02]  /*7af0*/  USEL UR7, UR7, 0x1, UP0 ;  /* 0x0000000107077887 */ /* 0x000fe40008000000 */
[----:B------:R-:W-:Y:S02]  /*7b00*/  UIMAD.WIDE.U32 UR4, UR49, UR4, URZ ;  /* 0x00000004310472a5 */ /* 0x000fe4000f8e003f */
[----:B------:R-:W-:Y:S01]  /*7b10*/  UMOV UR45, UR49 ;  /* 0x00000031002d7c82 */ /* 0x000fe20008000000 */
[----:B------:R-:W-:Y:S02]  /*7b20*/  ULDC UR42, c[0x0][0x2e0] ;  /* 0x0000b800002a7ab9 */ /* 0x000fe40000000800 */
[----:B------:R-:W-:Y:S02]  /*7b30*/  UIMAD UR42, UR7, UR42, URZ ;  /* 0x0000002a072a72a4 */ /* 0x000fe4000f8e023f */
[----:B-1----:R-:W-:-:S02]  /*7b40*/  ULEA UR40, UR8, UR40, 0x18 ;  /* 0x0000002808287291 */ /* 0x002fc4000f8ec03f */
[----:B------:R-:W-:Y:S02]  /*7b50*/  UIADD3 UR41, UR42, 0x7f, URZ ;  /* 0x0000007f2a297890 */ /* 0x000fe4000fffe03f */
[----:B------:R-:W-:Y:S01]  /*7b60*/  UIADD3 UR10, UR40, 0x13800, URZ ;  /* 0x00013800280a7890 */ /* 0x000fe2000fffe03f */
[----:B------:R-:W-:-:S03]  /*7b70*/  @UP1 ULDC UR8, c[0x0][0xdb0] ;  /* 0x00036c0000081ab9 */ /* 0x000fc60000000800 */
[----:B------:R-:W-:Y:S02]  /*7b80*/  ULOP3.LUT UP0, URZ, UR10, 0x9f, URZ, 0xc0, !UPT ;  /* 0x0000009f0a3f7892 */ /* 0x000fe4000f80c03f */
[----:B------:R-:W-:-:S03]  /*7b90*/  @UP1 USHF.R.U32.HI UR45, URZ, UR8, UR5 ;  /* 0x000000083f2d1299 */ /* 0x000fc60008011605 */
[----:B------:R-:W-:Y:S01]  /*7ba0*/  @UP2 ULDC.64 UR8, c[0x0][0xdb8] ;  /* 0x00036e0000082ab9 */ /* 0x000fe20000000a00 */
[----:B------:R-:W-:Y:S01]  /*7bb0*/  PLOP3.LUT P0, PT, PT, PT, UP0, 0x80, 0x0 ;  /* 0x000000000000781c */ /* 0x000fe20003f0f008 */
[----:B------:R-:W-:Y:S02]  /*7bc0*/  UIMAD.WIDE.U32 UR4, UR45, UR8, URZ ;  /* 0x000000082d0472a5 */ /* 0x000fe4000f8e003f */
[----:B------:R-:W-:Y:S01]  /*7bd0*/  UMOV UR39, UR45 ;  /* 0x0000002d00277c82 */ /* 0x000fe20008000000 */
[----:B------:R-:W-:Y:S02]  /*7be0*/  USHF.R.S32.HI UR4, URZ, 0x1f, UR41 ;  /* 0x0000001f3f047899 */ /* 0x000fe40008011429 */
[----:B------:R-:W-:Y:S02]  /*7bf0*/  @UP2 USHF.R.U32.HI UR39, URZ, UR9, UR5 ;  /* 0x000000093f272299 */ /* 0x000fe40008011605 */
[----:B------:R-:W-:Y:S02]  /*7c00*/  ULEA.HI UR41, UR4, UR41, URZ, 0x7 ;  /* 0x0000002904297291 */ /* 0x000fe4000f8f383f */
[----:B------:R-:W-:-:S04]  /*7c10*/  UIADD3 UR38, -UR39, URZ, URZ ;  /* 0x0000003f27267290 */ /* 0x000fc8000fffe13f */
[----:B------:R-:W-:Y:S01]  /*7c20*/  UIMAD UR38, UR6, UR38, UR45 ;  /* 0x00000026062672a4 */ /* 0x000fe2000f8e022d */
[----:B--2---:R-:W-:Y:S11]  /*7c30*/  @!P0 BRA `(.L_x_35) ;  /* 0x0000000000408947 */ /* 0x004ff60003800000 */
[----:B------:R-:W-:Y:S01]  /*7c40*/  MOV R14, 0x0 ;  /* 0x00000000000e7802 */ /* 0x000fe20000000f00 */
[----:B------:R-:W-:Y:S01]  /*7c50*/  ULDC.64 UR4, c[0x4][0x98] ;  /* 0x0100260000047ab9 */ /* 0x000fe20000000a00 */
[----:B------:R-:W-:Y:S01]  /*7c60*/  ULDC.64 UR6, c[0x4][0xa0] ;  /* 0x0100280000067ab9 */ /* 0x000fe20000000a00 */
[----:B------:R-:W-:Y:S01]  /*7c70*/  IMAD.U32 R4, RZ, RZ, UR4 ;  /* 0x00000004ff047e24 */ /* 0x000fe2000f8e00ff */
[----:B------:R-:W-:Y:S01]  /*7c80*/  MOV R12, 0x1 ;  /* 0x00000001000c7802 */ /* 0x000fe20000000f00 */
[----:B------:R-:W-:Y:S01]  /*7c90*/  IMAD.U32 R5, RZ, RZ, UR5 ;  /* 0x00000005ff057e24 */ /* 0x000fe2000f8e00ff */
[----:B------:R-:W1:Y:S01]  /*7ca0*/  LDC.64 R14, c[0x4][R14] ;  /* 0x010000000e0e7b82 */ /* 0x000e620000000a00 */
[----:B------:R-:W-:Y:S01]  /*7cb0*/  ULDC.64 UR4, c[0x4][0x8] ;  /* 0x0100020000047ab9 */ /* 0x000fe20000000a00 */
[----:B------:R-:W-:Y:S02]  /*7cc0*/  IMAD.U32 R6, RZ, RZ, UR6 ;  /* 0x00000006ff067e24 */ /* 0x000fe4000f8e00ff */
[----:B------:R-:W-:-:S02]  /*7cd0*/  IMAD.U32 R7, RZ, RZ, UR7 ;  /* 0x00000007ff077e24 */ /* 0x000fc4000f8e00ff */
[----:B------:R-:W-:Y:S02]  /*7ce0*/  IMAD.U32 R10, RZ, RZ, UR4 ;  /* 0x00000004ff0a7e24 */ /* 0x000fe4000f8e00ff */
[----:B------:R-:W-:Y:S02]  /*7cf0*/  IMAD.U32 R11, RZ, RZ, UR5 ;  /* 0x00000005ff0b7e24 */ /* 0x000fe4000f8e00ff */
[----:B------:R-:W-:Y:S02]  /*7d00*/  IMAD.MOV.U32 R8, RZ, RZ, 0x70 ;  /* 0x00000070ff087424 */ /* 0x000fe400078e00ff */
[----:B------:R-:W-:-:S07]  /*7d10*/  IMAD.MOV.U32 R13, RZ, RZ, RZ ;  /* 0x000000ffff0d7224 */ /* 0x000fce00078e00ff */
[----:B------:R-:W-:-:S07]  /*7d20*/  LEPC R20, `(.L_x_35) ;  /* 0x000000001014794e */ /* 0x000fce0000000000 */
[----:B-1----:R-:W-:Y:S05]  /*7d30*/  CALL.ABS.NOINC R14 ;  /* 0x000000000e007343 */ /* 0x002fea0003c00000 */
.L_x_35:
[----:B------:R-:W-:-:S06]  /*7d40*/  UIADD3 UR4, UR40, 0x9000, URZ ;  /* 0x0000900028047890 */ /* 0x000fcc000fffe03f */
[----:B------:R-:W-:-:S05]  /*7d50*/  IMAD.U32 R25, RZ, RZ, UR4 ;  /* 0x00000004ff197e24 */ /* 0x000fca000f8e00ff */
[----:B------:R-:W-:-:S04]  /*7d60*/  LOP3.LUT P0, RZ, R25, 0x9f, RZ, 0xc0, !PT ;  /* 0x0000009f19ff7812 */ /* 0x000fc8000780c0ff */
[----:B------:R-:W-:-:S09]  /*7d70*/  P2R R0, PR, RZ, 0x1 ;  /* 0x00000001ff007803 */ /* 0x000fd20000000000 */
[----:B------:R-:W-:Y:S05]  /*7d80*/  @!P0 BRA `(.L_x_36) ;  /* 0x0000000000408947 */ /* 0x000fea0003800000 */
[----:B------:R-:W-:Y:S01]  /*7d90*/  MOV R14, 0x0 ;  /* 0x00000000000e7802 */ /* 0x000fe20000000f00 */
[----:B------:R-:W-:Y:S01]  /*7da0*/  ULDC.64 UR4, c[0x4][0x98] ;  /* 0x0100260000047ab9 */ /* 0x000fe20000000a00 */
[----:B------:R-:W-:Y:S01]  /*7db0*/  ULDC.64 UR6, c[0x4][0xa0] ;  /* 0x0100280000067ab9 */ /* 0x000fe20000000a00 */
[----:B------:R-:W-:Y:S02]  /*7dc0*/  IMAD.U32 R4, RZ, RZ, UR4 ;  /* 0x00000004ff047e24 */ /* 0x000fe4000f8e00ff */
        /* <DEDUP_REMOVED lines=8> */
[----:B------:R-:W-:Y:S02]  /*7e50*/  IMAD.MOV.U32 R12, RZ, RZ, 0x1 ;  /* 0x00000001ff0c7424 */ /* 0x000fe400078e00ff */
[----:B------:R-:W-:-:S07]  /*7e60*/  IMAD.MOV.U32 R13, RZ, RZ, RZ ;  /* 0x000000ffff0d7224 */ /* 0x000fce00078e00ff */
[----:B------:R-:W-:-:S07]  /*7e70*/  LEPC R20, `(.L_x_36) ;  /* 0x000000001014794e */ /* 0x000fce0000000000 */
[----:B-1----:R-:W-:Y:S05]  /*7e80*/  CALL.ABS.NOINC R14 ;  /* 0x000000000e007343 */ /* 0x002fea0003c00000 */
.L_x_36:
[----:B------:R-:W-:-:S04]  /*7e90*/  UIADD3 UR4, UR40, 0x3000, URZ ;  /* 0x0000300028047890 */ /* 0x000fc8000fffe03f */
[----:B------:R-:W-:-:S06]  /*7ea0*/  ULOP3.LUT UP0, URZ, UR4, 0x3ff, URZ, 0xc0, !UPT ;  /* 0x000003ff043f7892 */ /* 0x000fcc000f80c03f */
[----:B------:R-:W-:-:S13]  /*7eb0*/  PLOP3.LUT P0, PT, PT, PT, UP0, 0x80, 0x0 ;  /* 0x000000000000781c */ /* 0x000fda0003f0f008 */
        /* <DEDUP_REMOVED lines=8> */
[----:B------:R-:W-:Y:S01]  /*7f40*/  IMAD.U32 R6, RZ, RZ, UR6 ;  /* 0x00000006ff067e24 */ /* 0x000fe2000f8e00ff */
[----:B------:R-:W-:Y:S01]  /*7f50*/  MOV R11, UR5 ;  /* 0x00000005000b7c02 */ /* 0x000fe20008000f00 */
[----:B------:R-:W-:-:S02]  /*7f60*/  IMAD.U32 R7, RZ, RZ, UR7 ;  /* 0x00000007ff077e24 */ /* 0x000fc4000f8e00ff */
[----:B------:R-:W-:Y:S02]  /*7f70*/  IMAD.U32 R10, RZ, RZ, UR4 ;  /* 0x00000004ff0a7e24 */ /* 0x000fe4000f8e00ff */
[----:B------:R-:W-:Y:S02]  /*7f80*/  IMAD.MOV.U32 R8, RZ, RZ, 0x70 ;  /* 0x00000070ff087424 */ /* 0x000fe400078e00ff */
[----:B------:R-:W-:Y:S02]  /*7f90*/  IMAD.MOV.U32 R12, RZ, RZ, 0x1 ;  /* 0x00000001ff0c7424 */ /* 0x000fe400078e00ff */
[----:B------:R-:W-:-:S07]  /*7fa0*/  IMAD.MOV.U32 R13, RZ, RZ, RZ ;  /* 0x000000ffff0d7224 */ /* 0x000fce00078e00ff */
[----:B------:R-:W-:-:S07]  /*7fb0*/  LEPC R20, `(.L_x_37) ;  /* 0x000000001014794e */ /* 0x000fce0000000000 */
[----:B-1----:R-:W-:Y:S05]  /*7fc0*/  CALL.ABS.NOINC R14 ;  /* 0x000000000e007343 */ /* 0x002fea0003c00000 */
.L_x_37:
[----:B------:R-:W-:-:S13]  /*7fd0*/  LOP3.LUT P6, RZ, R25, 0x9f, RZ, 0xc0, !PT ;  /* 0x0000009f19ff7812 */ /* 0x000fda00078cc0ff */
        /* <DEDUP_REMOVED lines=17> */
.L_x_38:
[----:B------:R-:W-:Y:S01]  /*80f0*/  ULDC.64 UR4, c[0x0][0x9f8] ;  /* 0x00027e0000047ab9 */ /* 0x000fe20000000a00 */
[----:B------:R-:W-:Y:S01]  /*8100*/  IMAD.U32 R7, RZ, RZ, UR39 ;  /* 0x00000027ff077e24 */ /* 0x000fe2000f8e00ff */
[----:B------:R-:W-:Y:S01]  /*8110*/  ISETP.NE.U32.AND P0, PT, RZ, UR4, PT ;  /* 0x00000004ff007c0c */ /* 0x000fe2000bf05070 */
[----:B------:R-:W-:Y:S01]  /*8120*/  IMAD.U32 R3, RZ, RZ, UR39 ;  /* 0x00000027ff037e24 */ /* 0x000fe2000f8e00ff */
[----:B------:R-:W1:Y:S02]  /*8130*/  LDC R0, c[0x0][0x428] ;  /* 0x00010a00ff007b82 */ /* 0x000e640000000800 */
[----:B------:R-:W-:-:S13]  /*8140*/  ISETP.NE.AND.EX P0, PT, RZ, UR5, PT, P0 ;  /* 0x00000005ff007c0c */ /* 0x000fda000bf05300 */
[----:B------:R-:W2:Y:S02]  /*8150*/  @P0 LDC.64 R4, c[0x0][0x9f8] ;  /* 0x00027e00ff040b82 */ /* 0x000ea40000000a00 */
[----:B--2---:R-:W-:-:S06]  /*8160*/  @P0 IMAD.WIDE R4, R7, 0x4, R4 ;  /* 0x0000000407040825 */ /* 0x004fcc00078e0204 */
[----:B------:R-:W2:Y:S01]  /*8170*/  LDC R7, c[0x0][0xda8] ;  /* 0x00036a00ff077b82 */ /* 0x000ea20000000800 */
[----:B------:R3:W4:Y:S01]  /*8180*/  @P0 LDG.E R3, desc[UR50][R4.64] ;  /* 0x0000003204030981 */ /* 0x000722000c1e1900 */
[----:B-1----:R-:W-:Y:S01]  /*8190*/  ISETP.NE.AND P0, PT, R0, 0x1, PT ;  /* 0x000000010000780c */ /* 0x002fe20003f05270 */
[----:B------:R-:W-:Y:S01]  /*81a0*/  IMAD R8, RZ, RZ, -UR45 ;  /* 0x8000002dff087e24 */ /* 0x000fe2000f8e02ff */
[----:B------:R-:W-:Y:S01]  /*81b0*/  ISETP.NE.AND P2, PT, R23, RZ, PT ;  /* 0x000000ff1700720c */ /* 0x000fe20003f45270 */
[----:B------:R-:W-:Y:S01]  /*81c0*/  UMOV UR36, URZ ;  /* 0x0000003f00247c82 */ /* 0x000fe20008000000 */
[----:B------:R-:W-:Y:S01]  /*81d0*/  UMOV UR4, 0x20 ;  /* 0x0000002000047882 */ /* 0x000fe20000000000 */
[----:B------:R-:W-:Y:S01]  /*81e0*/  UMOV UR6, UR38 ;  /* 0x0000002600067c82 */ /* 0x000fe20008000000 */
[----:B------:R-:W-:Y:S01]  /*81f0*/  UMOV UR7, UR39 ;  /* 0x0000002700077c82 */ /* 0x000fe20008000000 */
[----:B------:R-:W-:Y:S01]  /*8200*/  UMOV UR8, 0x40 ;  /* 0x0000004000087882 */ /* 0x000fe20000000000 */
[----:B------:R-:W-:Y:S01]  /*8210*/  UMOV UR10, UR38 ;  /* 0x00000026000a7c82 */ /* 0x000fe20008000000 */
[----:B---3--:R-:W1:Y:S01]  /*8220*/  LDC.64 R4, c[0x0][0x3f8] ;  /* 0x0000fe00ff047b82 */ /* 0x008e620000000a00 */
[----:B------:R-:W-:Y:S01]  /*8230*/  UMOV UR11, UR39 ;  /* 0x00000027000b7c82 */ /* 0x000fe20008000000 */
[----:B------:R-:W-:Y:S01]  /*8240*/  UMOV UR14, 0xffffffff ;  /* 0xffffffff000e7882 */ /* 0x000fe20000000000 */
[----:B------:R-:W-:-:S03]  /*8250*/  IMAD.U32 R20, RZ, RZ, UR38 ;  /* 0x00000026ff147e24 */ /* 0x000fc6000f8e00ff */
[----:B------:R-:W-:Y:S02]  /*8260*/  VOTEU.ALL UP1, P2 ;  /* 0x00000000003f7886 */ /* 0x000fe40001020000 */
[----:B------:R-:W3:Y:S01]  /*8270*/  @P0 LDC R0, c[0x0][0x42c] ;  /* 0x00010b00ff000b82 */ /* 0x000ee20000000800 */
[----:B--2---:R-:W-:Y:S02]  /*8280*/  IMAD R8, R7, R8, UR49 ;  /* 0x0000003107087e24 */ /* 0x004fe4000f8e0208 */
[----:B------:R-:W-:Y:S02]  /*8290*/  @!UP1 UIADD3 UR12, UP0, UR52, 0x270, URZ ;  /* 0x00000270340c9890 */ /* 0x000fe4000ff1e03f */
[----:B------:R-:W-:-:S03]  /*82a0*/  IMAD R8, R8, 0xc0, RZ ;  /* 0x000000c008087824 */ /* 0x000fc600078e02ff */
[----:B------:R-:W2:Y:S01]  /*82b0*/  @P0 LDC R7, c[0x0][0x430] ;  /* 0x00010c00ff070b82 */ /* 0x000ea20000000800 */
[----:B------:R-:W-:Y:S01]  /*82c0*/  @!UP1 UIADD3.X UR13, URZ, UR53, URZ, UP0, !UPT ;  /* 0x000000353f0d9290 */ /* 0x000fe200087fe43f */
[----:B------:R-:W-:Y:S02]  /*82d0*/  R2UR UR37, R8 ;  /* 0x00000000082572ca */ /* 0x000fe400000e0000 */
[----:B-1----:R-:W-:-:S04]  /*82e0*/  ISETP.NE.U32.AND P1, PT, R4, RZ, PT ;  /* 0x000000ff0400720c */ /* 0x002fc80003f25070 */
[----:B------:R-:W-:Y:S01]  /*82f0*/  ISETP.NE.AND.EX P1, PT, R5, RZ, PT, P1 ;  /* 0x000000ff0500720c */ /* 0x000fe20003f25310 */
[----:B---3--:R-:W-:-:S06]  /*8300*/  @P0 IMAD.HI.U32 R0, R0, UR38, RZ ;  /* 0x0000002600000c27 */ /* 0x008fcc000f8e00ff */
[----:B------:R-:W-:Y:S01]  /*8310*/  UMOV UR5, UR37 ;  /* 0x0000002500057c82 */ /* 0x000fe20008000000 */
[----:B------:R-:W-:Y:S01]  /*8320*/  UMOV UR9, UR37 ;  /* 0x0000002500097c82 */ /* 0x000fe20008000000 */
[----:B------:R1:W-:Y:S01]  /*8330*/  @!UP1 UTMAPF.L2.4D [UR36], [UR12] ;  /* 0x000000240c0095b8 */ /* 0x0003e20008018000 */
[----:B--2---:R-:W-:Y:S01]  /*8340*/  @P0 SHF.R.U32.HI R20, RZ, R7, R0 ;  /* 0x00000007ff140219 */ /* 0x004fe20000011600 */
[----:B------:R1:W-:Y:S01]  /*8350*/  @!UP1 UTMAPF.L2.4D [UR4], [UR12] ;  /* 0x000000040c0095b8 */ /* 0x0003e20008018000 */
[----:B------:R1:W-:Y:S01]  /*8360*/  @!UP1 UTMAPF.L2.4D [UR8], [UR12] ;  /* 0x000000080c0095b8 */ /* 0x0003e20008018000 */
[----:B----4-:R-:W-:Y:S02]  /*8370*/  SHF.R.S32.HI R0, RZ, 0x1f, R3 ;  /* 0x0000001fff007819 */ /* 0x010fe40000011403 */
[----:B------:R-:W-:Y:S01]  /*8380*/  SEL R6, R3, RZ, !P1 ;  /* 0x000000ff03067207 */ /* 0x000fe20004800000 */
[----:B-1----:R-:W-:Y:S06]  /*8390*/  BRA.DIV UR14, `(.L_x_39) ;  /* 0x000000220e887947 */ /* 0x002fec000b800000 */
[----:B------:R1:W2:Y:S02]  /*83a0*/  SHFL.IDX PT, R14, R22, RZ, 0x1f ;  /* 0x00001fff160e7589 */ /* 0x0002a400000e0000 */
.L_x_96:
[----:B--2---:R-:W-:Y:S02]  /*83b0*/  ISETP.NE.AND P0, PT, R14, RZ, PT ;  /* 0x000000ff0e00720c */ /* 0x004fe40003f05270 */
[----:B------:R-:W-:Y:S02]  /*83c0*/  PLOP3.LUT P6, PT, PT, PT, PT, 0x8, 0x0 ;  /* 0x000000000000781c */ /* 0x000fe40003fce170 */
[----:B------:R-:W-:-:S09]  /*83d0*/  MOV R12, R6 ;  /* 0x00000006000c7202 */ /* 0x000fd20000000f00 */
[----:B------:R-:W-:Y:S05]  /*83e0*/  @P0 BRA `(.L_x_40) ;  /* 0x0000000400f80947 */ /* 0x000fea0003800000 */
[----:B------:R-:W-:-:S06]  /*83f0*/  ULEA.HI.SX32 UR4, UR41, 0xffffffff, 0x19 ;  /* 0xffffffff29047891 */ /* 0x000fcc000f8fca3f */
[----:B------:R-:W-:Y:S01]  /*8400*/  IMAD.U32 R9, RZ, RZ, UR4 ;  /* 0x00000004ff097e24 */ /* 0x000fe2000f8e00ff */
[----:B------:R-:W-:-:S03]  /*8410*/  UMOV UR4, 0xffffffff ;  /* 0xffffffff00047882 */ /* 0x000fc60000000000 */
[----:B------:R-:W-:Y:S05]  /*8420*/  BRA.DIV UR4, `(.L_x_41) ;  /* 0x0000002204847947 */ /* 0x000fea000b800000 */
[----:B------:R-:W-:-:S13]  /*8430*/  ELECT P6, URZ, PT ;  /* 0x00000000003f782f */ /* 0x000fda00038c0000 */
.L_x_99:
[----:B------:R-:W-:Y:S05]  /*8440*/  @!P6 BRA `(.L_x_42) ;  /* 0x000000040064e947 */ /* 0x000fea0003800000 */
[----:B------:R-:W-:Y:S01]  /*8450*/  IMAD.MOV.U32 R12, RZ, RZ, R3 ;  /* 0x000000ffff0c7224 */ /* 0x000fe200078e0003 */
[----:B------:R-:W-:Y:S06]  /*8460*/  @!P1 BRA `(.L_x_43) ;  /* 0x0000000000489947 */ /* 0x000fec0003800000 */
[----:B------:R-:W2:Y:S01]  /*8470*/  LDC R10, c[0x0][0x41c] ;  /* 0x00010700ff0a7b82 */ /* 0x000ea20000000800 */
[----:B------:R-:W-:Y:S01]  /*8480*/  IMAD.MOV.U32 R11, RZ, RZ, R9 ;  /* 0x000000ffff0b7224 */ /* 0x000fe200078e0009 */
[----:B------:R-:W-:Y:S02]  /*8490*/  ULDC.64 UR4, c[0x0][0x408] ;  /* 0x0001020000047ab9 */ /* 0x000fe40000000a00 */
[----:B------:R-:W-:-:S04]  /*84a0*/  IMAD R12, R0, UR4, RZ ;  /* 0x00000004000c7c24 */ /* 0x000fc8000f8e02ff */
[----:B------:R-:W-:Y:S01]  /*84b0*/  IMAD R13, R3, UR5, R12 ;  /* 0x00000005030d7c24 */ /* 0x000fe2000f8e020c */
[----:B--2---:R-:W-:-:S13]  /*84c0*/  ISETP.NE.AND P0, PT, R10, 0x1, PT ;  /* 0x000000010a00780c */ /* 0x004fda0003f05270 */
[----:B------:R-:W2:Y:S02]  /*84d0*/  @P0 LDC.64 R6, c[0x0][0x420] ;  /* 0x00010800ff060b82 */ /* 0x000ea40000000a00 */
[----:B--2---:R-:W-:-:S05]  /*84e0*/  @P0 IMAD.HI.U32 R6, R9, R6, RZ ;  /* 0x0000000609060227 */ /* 0x004fca00078e00ff */
[----:B------:R-:W-:-:S04]  /*84f0*/  @P0 SHF.R.U32.HI R11, RZ, R7, R6 ;  /* 0x00000007ff0b0219 */ /* 0x000fc80000011606 */
[--C-:B------:R-:W-:Y:S01]  /*8500*/  SHF.R.S32.HI R7, RZ, 0x1f, R11.reuse ;  /* 0x0000001fff077819 */ /* 0x100fe2000001140b */
[----:B------:R-:W-:-:S04]  /*8510*/  IMAD.MOV.U32 R6, RZ, RZ, R11 ;  /* 0x000000ffff067224 */ /* 0x000fc800078e000b */
[----:B------:R-:W-:-:S04]  /*8520*/  IMAD.WIDE.U32 R6, R3, UR4, R6 ;  /* 0x0000000403067c25 */ /* 0x000fc8000f8e0006 */
[----:B------:R-:W-:Y:S01]  /*8530*/  IMAD.IADD R7, R7, 0x1, R13 ;  /* 0x0000000107077824 */ /* 0x000fe200078e020d */
[----:B------:R-:W-:-:S04]  /*8540*/  LEA R4, P0, R6, R4, 0x2 ;  /* 0x0000000406047211 */ /* 0x000fc800078010ff */
[----:B------:R-:W-:-:S05]  /*8550*/  LEA.HI.X R5, R6, R5, R7, 0x2, P0 ;  /* 0x0000000506057211 */ /* 0x000fca00000f1407 */
[----:B------:R2:W5:Y:S01]  /*8560*/  LDG.E R12, desc[UR50][R4.64] ;  /* 0x00000032040c7981 */ /* 0x000562000c1e1900 */
[----:B------:R-:W-:-:S04]  /*8570*/  IMAD.MOV R6, RZ, RZ, -R11 ;  /* 0x000000ffff067224 */ /* 0x000fc800078e0a0b */
[----:B------:R-:W-:-:S07]  /*8580*/  IMAD R9, R10, R6, R9 ;  /* 0x000000060a097224 */ /* 0x000fce00078e0209 */
.L_x_43:
[----:B------:R-:W-:Y:S02]  /*8590*/  LEA R7, R19, UR40, 0x3 ;  /* 0x0000002813077c11 */ /* 0x000fe4000f8e18ff */
[----:B--2---:R-:W-:Y:S02]  /*85a0*/  SHF.L.U32 R4, R16, 0x1f, RZ ;  /* 0x0000001f10047819 */ /* 0x004fe400000006ff */
[----:B------:R-:W-:Y:S02]  /*85b0*/  ISETP.NE.AND P0, PT, R23, RZ, PT ;  /* 0x000000ff1700720c */ /* 0x000fe40003f05270 */
[----:B------:R-:W2:Y:S02]  /*85c0*/  SYNCS.PHASECHK.TRANS64.TRYWAIT P3, [R7+URZ+0x19c80], R4 ;  /* 0x019c8004070075a7 */ /* 0x000ea4000806017f */
[----:B--2---:R-:W-:Y:S09]  /*85d0*/  @!P3 BRA `(.L_x_44) ;  /* 0x000000200038b947 */ /* 0x004ff20003800000 */
.L_x_100:
[----:B------:R-:W-:Y:S05]  /*85e0*/  @P0 BRA `(.L_x_45) ;  /* 0x0000000000140947 */ /* 0x000fea0003800000 */
[----:B------:R-:W-:Y:S01]  /*85f0*/  ISETP.NE.AND P3, PT, R2, RZ, PT ;  /* 0x000000ff0200720c */ /* 0x000fe20003f65270 */
[----:B------:R-:W-:-:S04]  /*8600*/  IMAD.MOV.U32 R5, RZ, RZ, 0x3000 ;  /* 0x00003000ff057424 */ /* 0x000fc800078e00ff */
[----:B------:R3:W-:Y:S08]  /*8610*/  SYNCS.ARRIVE.TRANS64 RZ, [R7+URZ+0x19c70], R5 ;  /* 0x019c700507ff79a7 */ /* 0x0007f0000800003f */
[----:B------:R-:W-:Y:S05]  /*8620*/  @!P3 BRA `(.L_x_45) ;  /* 0x000000000004b947 */ /* 0x000fea0003800000 */
[----:B------:R-:W-:Y:S01]  /*8630*/  BPT.TRAP 0x1 ;  /* 0x000000040000795c */ /* 0x000fe20000300000 */
.L_x_45:
[----:B------:R-:W-:Y:S01]  /*8640*/  IMAD.U32 R6, RZ, RZ, UR40 ;  /* 0x00000028ff067e24 */ /* 0x000fe2000f8e00ff */
[----:B------:R-:W-:Y:S01]  /*8650*/  R2UR UR9, R7 ;  /* 0x00000000070972ca */ /* 0x000fe200000e0000 */
[----:B------:R-:W-:Y:S01]  /*8660*/  IMAD.SHL.U32 R9, R9, 0x80, RZ ;  /* 0x0000008009097824 */ /* 0x000fe200078e00ff */
[----:B------:R-:W-:Y:S01]  /*8670*/  UIADD3 UR4, UP0, UR52, 0x470, URZ ;  /* 0x0000047034047890 */ /* 0x000fe2000ff1e03f */
[----:B---3--:R-:W-:Y:S01]  /*8680*/  IMAD R5, R19, 0x3000, R6 ;  /* 0x0000300013057824 */ /* 0x008fe200078e0206 */
[----:B------:R-:W-:Y:S01]  /*8690*/  R2UR UR12, R20 ;  /* 0x00000000140c72ca */ /* 0x000fe200000e0000 */
[----:B------:R-:W-:Y:S01]  /*86a0*/  UMOV UR10, URZ ;  /* 0x0000003f000a7c82 */ /* 0x000fe20008000000 */
[----:B-----5:R-:W-:Y:S01]  /*86b0*/  R2UR UR13, R12 ;  /* 0x000000000c0d72ca */ /* 0x020fe200000e0000 */
[----:B------:R-:W-:Y:S01]  /*86c0*/  UIADD3.X UR5, URZ, UR53, URZ, UP0, !UPT ;  /* 0x000000353f057290 */ /* 0x000fe200087fe43f */
[----:B------:R-:W-:Y:S01]  /*86d0*/  R2UR UR15, R5 ;  /* 0x00000000050f72ca */ /* 0x000fe200000e0000 */
[----:B------:R-:W-:Y:S01]  /*86e0*/  UMOV UR6, 0x0 ;  /* 0x0000000000067882 */ /* 0x000fe20000000000 */
[----:B------:R-:W-:Y:S01]  /*86f0*/  R2UR UR11, R9 ;  /* 0x00000000090b72ca */ /* 0x000fe200000e0000 */
[----:B------:R-:W-:Y:S01]  /*8700*/  UMOV UR7, 0x14f00000 ;  /* 0x14f0000000077882 */ /* 0x000fe20000000000 */
[----:B------:R-:W-:Y:S01]  /*8710*/  UMOV UR16, 0x20 ;  /* 0x0000002000107882 */ /* 0x000fe20000000000 */
[----:B------:R-:W-:-:S08]  /*8720*/  UIADD3 UR9, UR9, 0x19c70, URZ ;  /* 0x00019c7009097890 */ /* 0x000fd0000fffe03f */
[----:B------:R-:W-:Y:S02]  /*8730*/  UIADD3 UR8, UR15, 0x9000, URZ ;  /* 0x000090000f087890 */ /* 0x000fe4000fffe03f */
[----:B------:R-:W-:Y:S02]  /*8740*/  UIADD3 UR14, UR15, 0xa000, URZ ;  /* 0x0000a0000f0e7890 */ /* 0x000fe4000fffe03f */
[----:B------:R-:W-:-:S05]  /*8750*/  UIADD3 UR15, UR15, 0xb000, URZ ;  /* 0x0000b0000f0f7890 */ /* 0x000fca000fffe03f */
[----:B------:R3:W-:Y:S02]  /*8760*/  UTMALDG.4D [UR8], [UR4], desc[UR6] ;  /* 0x00000608040075b4 */ /* 0x0007e40008019000 */
[----:B---3--:R-:W-:Y:S01]  /*8770*/  UMOV UR8, UR14 ;  /* 0x0000000e00087c82 */ /* 0x008fe20008000000 */
[----:B------:R-:W-:Y:S01]  /*8780*/  UMOV UR10, UR16 ;  /* 0x00000010000a7c82 */ /* 0x000fe20008000000 */
[----:B------:R-:W-:Y:S01]  /*8790*/  UMOV UR14, 0x40 ;  /* 0x00000040000e7882 */ /* 0x000fe20000000000 */
[----:B------:R3:W-:Y:S02]  /*87a0*/  UTMALDG.4D [UR8], [UR4], desc[UR6] ;  /* 0x00000608040075b4 */ /* 0x0007e40008019000 */
[----:B---3--:R-:W-:Y:S01]  /*87b0*/  UMOV UR8, UR15 ;  /* 0x0000000f00087c82 */ /* 0x008fe20008000000 */
[----:B------:R-:W-:Y:S02]  /*87c0*/  UMOV UR10, UR14 ;  /* 0x0000000e000a7c82 */ /* 0x000fe40008000000 */
[----:B------:R3:W-:Y:S01]  /*87d0*/  UTMALDG.4D [UR8], [UR4], desc[UR6] ;  /* 0x00000608040075b4 */ /* 0x0007e20008019000 */
[----:B------:R-:W4:Y:S02]  /*87e0*/  SYNCS.PHASECHK.TRANS64.TRYWAIT P3, [R7+URZ+0x19c40], R4 ;  /* 0x019c4004070075a7 */ /* 0x000f24000806017f */
[----:B---34-:R-:W-:Y:S05]  /*87f0*/  @!P3 BRA `(.L_x_46) ;  /* 0x0000001c00c4b947 */ /* 0x018fea0003800000 */
.L_x_101:
[----:B------:R-:W-:Y:S05]  /*8800*/  @P0 BRA `(.L_x_47) ;  /* 0x0000000000140947 */ /* 0x000fea0003800000 */
[----:B------:R-:W-:Y:S01]  /*8810*/  ISETP.NE.AND P0, PT, R2, RZ, PT ;  /* 0x000000ff0200720c */ /* 0x000fe20003f05270 */
[----:B--23--:R-:W-:-:S04]  /*8820*/  IMAD.MOV.U32 R4, RZ, RZ, 0x3000 ;  /* 0x00003000ff047424 */ /* 0x00cfc800078e00ff */
[----:B------:R4:W-:Y:S08]  /*8830*/  SYNCS.ARRIVE.TRANS64 RZ, [R7+URZ+0x19c30], R4 ;  /* 0x019c300407ff79a7 */ /* 0x0009f0000800003f */
[----:B------:R-:W-:Y:S05]  /*8840*/  @!P0 BRA `(.L_x_47) ;  /* 0x0000000000048947 */ /* 0x000fea0003800000 */
[----:B------:R-:W-:Y:S01]  /*8850*/  BPT.TRAP 0x1 ;  /* 0x000000040000795c */ /* 0x000fe20000300000 */
.L_x_47:
[----:B------:R-:W-:Y:S01]  /*8860*/  R2UR UR15, R5 ;  /* 0x00000000050f72ca */ /* 0x000fe200000e0000 */
[----:B------:R-:W-:Y:S01]  /*8870*/  UIADD3 UR4, UP0, UR52, 0x370, URZ ;  /* 0x0000037034047890 */ /* 0x000fe2000ff1e03f */
[----:B------:R-:W-:Y:S01]  /*8880*/  R2UR UR9, R7 ;  /* 0x00000000070972ca */ /* 0x000fe200000e0000 */
[----:B------:R-:W-:Y:S01]  /*8890*/  UMOV UR10, URZ ;  /* 0x0000003f000a7c82 */ /* 0x000fe20008000000 */
[----:B------:R-:W-:Y:S01]  /*88a0*/  R2UR UR11, R9 ;  /* 0x00000000090b72ca */ /* 0x000fe200000e0000 */
[----:B------:R-:W-:Y:S01]  /*88b0*/  UIADD3.X UR5, URZ, UR53, URZ, UP0, !UPT ;  /* 0x000000353f057290 */ /* 0x000fe200087fe43f */
[----:B------:R-:W-:Y:S01]  /*88c0*/  R2UR UR12, R20 ;  /* 0x00000000140c72ca */ /* 0x000fe200000e0000 */
[----:B------:R-:W-:Y:S01]  /*88d0*/  UMOV UR6, 0x0 ;  /* 0x0000000000067882 */ /* 0x000fe20000000000 */
[----:B------:R-:W-:Y:S01]  /*88e0*/  R2UR UR13, R12 ;  /* 0x000000000c0d72ca */ /* 0x000fe200000e0000 */
[----:B------:R-:W-:Y:S01]  /*88f0*/  UMOV UR7, 0x14f00000 ;  /* 0x14f0000000077882 */ /* 0x000fe20000000000 */
[----:B------:R-:W-:-:S03]  /*8900*/  UMOV UR16, 0x20 ;  /* 0x0000002000107882 */ /* 0x000fc60000000000 */
[----:B------:R-:W-:Y:S02]  /*8910*/  UIADD3 UR8, UR15, 0x13800, URZ ;  /* 0x000138000f087890 */ /* 0x000fe4000fffe03f */
[----:B------:R-:W-:Y:S02]  /*8920*/  UIADD3 UR9, UR9, 0x19c30, URZ ;  /* 0x00019c3009097890 */ /* 0x000fe4000fffe03f */
[----:B------:R-:W-:Y:S02]  /*8930*/  UIADD3 UR14, UR15, 0x14800, URZ ;  /* 0x000148000f0e7890 */ /* 0x000fe4000fffe03f */
[----:B------:R-:W-:-:S05]  /*8940*/  UIADD3 UR15, UR15, 0x15800, URZ ;  /* 0x000158000f0f7890 */ /* 0x000fca000fffe03f */
[----:B------:R5:W-:Y:S02]  /*8950*/  UTMALDG.4D [UR8], [UR4], desc[UR6] ;  /* 0x00000608040075b4 */ /* 0x000be40008019000 */
[----:B-----5:R-:W-:Y:S01]  /*8960*/  UMOV UR8, UR14 ;  /* 0x0000000e00087c82 */ /* 0x020fe20008000000 */
[----:B------:R-:W-:Y:S01]  /*8970*/  UMOV UR10, UR16 ;  /* 0x00000010000a7c82 */ /* 0x000fe20008000000 */
[----:B------:R-:W-:Y:S01]  /*8980*/  UMOV UR14, 0x40 ;  /* 0x00000040000e7882 */ /* 0x000fe20000000000 */
[----:B------:R5:W-:Y:S02]  /*8990*/  UTMALDG.4D [UR8], [UR4], desc[UR6] ;  /* 0x00000608040075b4 */ /* 0x000be40008019000 */
[----:B-----5:R-:W-:Y:S01]  /*89a0*/  UMOV UR8, UR15 ;  /* 0x0000000f00087c82 */ /* 0x020fe20008000000 */
[----:B------:R-:W-:Y:S02]  /*89b0*/  UMOV UR10, UR14 ;  /* 0x0000000e000a7c82 */ /* 0x000fe40008000000 */
[----:B------:R1:W-:Y:S02]  /*89c0*/  UTMALDG.4D [UR8], [UR4], desc[UR6] ;  /* 0x00000608040075b4 */ /* 0x0003e40008019000 */
[----:B-1----:R-:W-:Y:S01]  /*89d0*/  NOP ;  /* 0x0000000000007918 */ /* 0x002fe20000000000 */
.L_x_42:
[----:B------:R-:W-:Y:S05]  /*89e0*/  WARPSYNC.ALL ;  /* 0x0000000000007948 */ /* 0x000fea0003800000 */
[----:B------:R-:W-:Y:S01]  /*89f0*/  ELECT P0, URZ, PT ;  /* 0x00000000003f782f */ /* 0x000fe20003800000 */
[----:B------:R-:W-:Y:S01]  /*8a00*/  BAR.SYNC.DEFER_BLOCKING 0x8, 0x1a0 ;  /* 0x0206800000007b1d */ /* 0x000fe20000010000 */
[----:B------:R-:W-:Y:S02]  /*8a10*/  UIADD3 UR4, UP0, UR52, 0x270, URZ ;  /* 0x0000027034047890 */ /* 0x000fe4000ff1e03f */
[----:B------:R-:W-:Y:S02]  /*8a20*/  UIADD3 UR8, UR40, 0xf000, URZ ;  /* 0x0000f00028087890 */ /* 0x000fe4000fffe03f */
[----:B------:R-:W-:-:S02]  /*8a30*/  UIADD3 UR9, UR40, 0x19c00, URZ ;  /* 0x00019c0028097890 */ /* 0x000fc4000fffe03f */
[----:B------:R-:W-:Y:S02]  /*8a40*/  UIADD3.X UR5, URZ, UR53, URZ, UP0, !UPT ;  /* 0x000000353f057290 */ /* 0x000fe400087fe43f */
[----:B------:R-:W-:Y:S02]  /*8a50*/  UIADD3 UR24, UR40, 0x10800, URZ ;  /* 0x0001080028187890 */ /* 0x000fe4000fffe03f */
[----:B------:R-:W-:Y:S01]  /*8a60*/  UIADD3 UR16, UR40, 0x12000, URZ ;  /* 0x0001200028107890 */ /* 0x000fe2000fffe03f */
[C---:B------:R-:W-:Y:S01]  /*8a70*/  @P0 R2UR UR11, R8.reuse ;  /* 0x00000000080b02ca */ /* 0x040fe200000e0000 */
[----:B--234-:R-:W-:Y:S01]  /*8a80*/  @P0 IMAD.MOV.U32 R4, RZ, RZ, 0x4800 ;  /* 0x00004800ff040424 */ /* 0x01cfe200078e00ff */
[C---:B------:R-:W-:Y:S01]  /*8a90*/  @P0 R2UR UR27, R8.reuse ;  /* 0x00000000081b02ca */ /* 0x040fe200000e0000 */
[----:B------:R-:W-:Y:S01]  /*8aa0*/  UMOV UR6, 0x0 ;  /* 0x0000000000067882 */ /* 0x000fe20000000000 */
[----:B------:R-:W-:Y:S01]  /*8ab0*/  @P0 R2UR UR19, R8 ;  /* 0x00000000081302ca */ /* 0x000fe200000e0000 */
[----:B------:R-:W-:Y:S01]  /*8ac0*/  UMOV UR7, 0x12f00000 ;  /* 0x12f0000000077882 */ /* 0x000fe20000000000 */
[----:B------:R-:W-:Y:S01]  /*8ad0*/  UMOV UR10, URZ ;  /* 0x0000003f000a7c82 */ /* 0x000fe20008000000 */
[----:B------:R-:W-:Y:S01]  /*8ae0*/  UMOV UR12, UR38 ;  /* 0x00000026000c7c82 */ /* 0x000fe20008000000 */
[----:B------:R-:W-:Y:S01]  /*8af0*/  UMOV UR13, UR39 ;  /* 0x00000027000d7c82 */ /* 0x000fe20008000000 */
[----:B------:R-:W-:Y:S01]  /*8b00*/  UMOV UR26, 0x20 ;  /* 0x00000020001a7882 */ /* 0x000fe20000000000 */
[----:B------:R-:W-:Y:S01]  /*8b10*/  UMOV UR28, UR38 ;  /* 0x00000026001c7c82 */ /* 0x000fe20008000000 */
[----:B------:R-:W-:Y:S01]  /*8b20*/  UMOV UR29, UR39 ;  /* 0x00000027001d7c82 */ /* 0x000fe20008000000 */
[----:B------:R2:W-:Y:S01]  /*8b30*/  @P0 SYNCS.ARRIVE.TRANS64 RZ, [UR40+0x19c00], R4 ;  /* 0x019c0004ffff09a7 */ /* 0x0005e20008000028 */
[----:B------:R-:W-:Y:S01]  /*8b40*/  UMOV UR25, UR9 ;  /* 0x0000000900197c82 */ /* 0x000fe20008000000 */
[----:B------:R-:W-:Y:S01]  /*8b50*/  UMOV UR18, 0x40 ;  /* 0x0000004000127882 */ /* 0x000fe20000000000 */
[----:B------:R-:W-:Y:S01]  /*8b60*/  UMOV UR20, UR38 ;  /* 0x0000002600147c82 */ /* 0x000fe20008000000 */
[----:B------:R-:W-:Y:S01]  /*8b70*/  UMOV UR21, UR39 ;  /* 0x0000002700157c82 */ /* 0x000fe20008000000 */
[----:B------:R2:W-:Y:S01]  /*8b80*/  UTMALDG.4D [UR8], [UR4], desc[UR6] ;  /* 0x00000608040075b4 */ /* 0x0005e20008019000 */
[----:B------:R-:W-:Y:S01]  /*8b90*/  UMOV UR17, UR9 ;  /* 0x0000000900117c82 */ /* 0x000fe20008000000 */
[----:B------:R2:W-:Y:S01]  /*8ba0*/  UTMALDG.4D [UR24], [UR4], desc[UR6] ;  /* 0x00000618040075b4 */ /* 0x0005e20008019000 */
[----:B------:R2:W-:Y:S02]  /*8bb0*/  UTMALDG.4D [UR16], [UR4], desc[UR6] ;  /* 0x00000610040075b4 */ /* 0x0005e40008019000 */
[----:B--2---:R-:W-:Y:S01]  /*8bc0*/  NOP ;  /* 0x0000000000007918 */ /* 0x004fe20000000000 */
.L_x_40:
[----:B------:R-:W-:-:S06]  /*8bd0*/  ULOP3.LUT UR4, UR47, 0x1, URZ, 0xc, !UPT ;  /* 0x000000012f047892 */ /* 0x000fcc000f8e0c3f */
[----:B------:R-:W-:-:S05]  /*8be0*/  IMAD.U32 R4, RZ, RZ, UR4 ;  /* 0x00000004ff047e24 */ /* 0x000fca000f8e00ff */
[----:B------:R-:W-:-:S04]  /*8bf0*/  SHF.L.U32 R4, R4, 0x1f, RZ ;  /* 0x0000001f04047819 */ /* 0x000fc800000006ff */
[----:B------:R-:W2:Y:S02]  /*8c00*/  SYNCS.PHASECHK.TRANS64.TRYWAIT P0, [UR40+0x19c20], R4 ;  /* 0x019c2004ff0075a7 */ /* 0x000ea40008000168 */
[----:B--2---:R-:W-:Y:S05]  /*8c10*/  @!P0 BRA `(.L_x_48) ;  /* 0x0000001800d08947 */ /* 0x004fea0003800000 */
.L_x_102:
[----:B------:R-:W-:-:S06]  /*8c20*/  UISETP.GE.AND UP0, UPT, UR42, 0x81, UPT ;  /* 0x000000812a00788c */ /* 0x000fcc000bf06270 */
[----:B------:R-:W-:-:S13]  /*8c30*/  PLOP3.LUT P0, PT, PT, PT, UP0, 0x80, 0x0 ;  /* 0x000000000000781c */ /* 0x000fda0003f0f008 */
[----:B------:R-:W-:Y:S05]  /*8c40*/  @!P0 BRA `(.L_x_49) ;  /* 0x0000000c00c88947 */ /* 0x000fea0003800000 */
[----:B------:R-:W-:Y:S01]  /*8c50*/  ULEA.HI.SX32 UR4, UR41, 0xfffffffe, 0x19 ;  /* 0xfffffffe29047891 */ /* 0x000fe2000f8fca3f */
[----:B------:R-:W-:Y:S02]  /*8c60*/  IMAD.MOV.U32 R6, RZ, RZ, R16 ;  /* 0x000000ffff067224 */ /* 0x000fe400078e0010 */
[----:B------:R-:W-:-:S03]  /*8c70*/  IMAD.MOV.U32 R7, RZ, RZ, R19 ;  /* 0x000000ffff077224 */ /* 0x000fc600078e0013 */
[----:B------:R-:W-:-:S07]  /*8c80*/  IMAD.U32 R14, RZ, RZ, UR4 ;  /* 0x00000004ff0e7e24 */ /* 0x000fce000f8e00ff */
.L_x_73:
[----:B------:R-:W-:Y:S01]  /*8c90*/  VIADD R19, R7, 0x1 ;  /* 0x0000000107137836 */ /* 0x000fe20000000000 */
[----:B------:R-:W-:Y:S04]  /*8ca0*/  BSSY B0, `(.L_x_50) ;  /* 0x000009e000007945 */ /* 0x000fe80003800000 */
[----:B------:R-:W-:-:S04]  /*8cb0*/  ISETP.NE.AND P0, PT, R19, 0x2, PT ;  /* 0x000000021300780c */ /* 0x000fc80003f05270 */
[----:B--2---:R-:W-:Y:S02]  /*8cc0*/  SEL R5, RZ, 0x1, P0 ;  /* 0x00000001ff057807 */ /* 0x004fe40000000000 */
[----:B------:R-:W-:Y:S02]  /*8cd0*/  SEL R19, R19, RZ, P0 ;  /* 0x000000ff13137207 */ /* 0x000fe40000000000 */
[----:B------:R-:W-:Y:S01]  /*8ce0*/  LOP3.LUT R16, R6, R5, RZ, 0x3c, !PT ;  /* 0x0000000506107212 */ /* 0x000fe200078e3cff */
[----:B---3--:R-:W-:Y:S06]  /*8cf0*/  @!P6 BRA `(.L_x_51) ;  /* 0x000000080060e947 */ /* 0x008fec0003800000 */
[----:B------:R-:W-:Y:S02]  /*8d00*/  LEA R8, R19, UR40, 0x3 ;  /* 0x0000002813087c11 */ /* 0x000fe4000f8e18ff */
[----:B------:R-:W-:Y:S02]  /*8d10*/  SHF.L.U32 R9, R16, 0x1f, RZ ;  /* 0x0000001f10097819 */ /* 0x000fe400000006ff */
[----:B------:R-:W-:Y:S01]  /*8d20*/  MOV R11, R14 ;  /* 0x0000000e000b7202 */ /* 0x000fe20000000f00 */
[----:B------:R-:W-:Y:S06]  /*8d30*/  @!P1 BRA `(.L_x_52) ;  /* 0x00000000004c9947 */ /* 0x000fec0003800000 */
[----:B------:R-:W2:Y:S01]  /*8d40*/  LDC R11, c[0x0][0x41c] ;  /* 0x00010700ff0b7b82 */ /* 0x000ea20000000800 */
[----:B------:R-:W-:Y:S01]  /*8d50*/  IMAD.MOV.U32 R15, RZ, RZ, R14 ;  /* 0x000000ffff0f7224 */ /* 0x000fe200078e000e */
[----:B------:R-:W-:Y:S01]  /*8d60*/  ULDC.64 UR4, c[0x0][0x408] ;  /* 0x0001020000047ab9 */ /* 0x000fe20000000a00 */
[----:B--2---:R-:W-:-:S13]  /*8d70*/  ISETP.NE.AND P0, PT, R11, 0x1, PT ;  /* 0x000000010b00780c */ /* 0x004fda0003f05270 */
[----:B------:R-:W2:Y:S02]  /*8d80*/  @P0 LDC.64 R4, c[0x0][0x420] ;  /* 0x00010800ff040b82 */ /* 0x000ea40000000a00 */
[----:B--2---:R-:W-:-:S05]  /*8d90*/  @P0 IMAD.HI.U32 R4, R14, R4, RZ ;  /* 0x000000040e040227 */ /* 0x004fca00078e00ff */
[----:B------:R-:W-:Y:S01]  /*8da0*/  @P0 SHF.R.U32.HI R15, RZ, R5, R4 ;  /* 0x00000005ff0f0219 */ /* 0x000fe20000011604 */
[----:B------:R-:W-:-:S03]  /*8db0*/  IMAD R4, R0, UR4, RZ ;  /* 0x0000000400047c24 */ /* 0x000fc6000f8e02ff */
[--C-:B------:R-:W-:Y:S01]  /*8dc0*/  SHF.R.S32.HI R5, RZ, 0x1f, R15.reuse ;  /* 0x0000001fff057819 */ /* 0x100fe2000001140f */
[----:B------:R-:W-:Y:S02]  /*8dd0*/  IMAD R13, R3, UR5, R4 ;  /* 0x00000005030d7c24 */ /* 0x000fe4000f8e0204 */
[----:B------:R-:W-:-:S04]  /*8de0*/  IMAD.MOV.U32 R4, RZ, RZ, R15 ;  /* 0x000000ffff047224 */ /* 0x000fc800078e000f */
[----:B------:R-:W-:Y:S01]  /*8df0*/  IMAD.WIDE.U32 R4, R3, UR4, R4 ;  /* 0x0000000403047c25 */ /* 0x000fe2000f8e0004 */
[----:B------:R-:W-:-:S03]  /*8e00*/  ULDC.64 UR4, c[0x0][0x3f8] ;  /* 0x0000fe0000047ab9 */ /* 0x000fc60000000a00 */
[----:B------:R-:W-:Y:S01]  /*8e10*/  IMAD.IADD R5, R13, 0x1, R5 ;  /* 0x000000010d057824 */ /* 0x000fe200078e0205 */
[----:B------:R-:W-:-:S04]  /*8e20*/  LEA R12, P0, R4, UR4, 0x2 ;  /* 0x00000004040c7c11 */ /* 0x000fc8000f8010ff */
[----:B------:R-:W-:-:S05]  /*8e30*/  LEA.HI.X R13, R4, UR5, R5, 0x2, P0 ;  /* 0x00000005040d7c11 */ /* 0x000fca00080f1405 */
[----:B------:R2:W5:Y:S01]  /*8e40*/  LDG.E R12, desc[UR50][R12.64] ;  /* 0x000000320c0c7981 */ /* 0x000562000c1e1900 */
[----:B------:R-:W-:-:S04]  /*8e50*/  IMAD.MOV R4, RZ, RZ, -R15 ;  /* 0x000000ffff047224 */ /* 0x000fc800078e0a0f */
[----:B------:R-:W-:-:S07]  /*8e60*/  IMAD R11, R11, R4, R14 ;  /* 0x000000040b0b7224 */ /* 0x000fce00078e020e */
.L_x_52:
[----:B------:R-:W3:Y:S01]  /*8e70*/  SYNCS.PHASECHK.TRANS64.TRYWAIT P0, [R8+URZ+0x19c80], R9 ;  /* 0x019c8009080075a7 */ /* 0x000ee2000800017f */
[----:B------:R-:W-:Y:S01]  /*8e80*/  BSSY B1, `(.L_x_53) ;  /* 0x0000003000017945 */ /* 0x000fe20003800000 */
[----:B------:R-:W-:-:S03]  /*8e90*/  ISETP.NE.AND P3, PT, R23, RZ, PT ;  /* 0x000000ff1700720c */ /* 0x000fc60003f65270 */
[----:B---3--:R-:W-:Y:S10]  /*8ea0*/  @!P0 BRA `(.L_x_54) ;  /* 0x0000001800448947 */ /* 0x008ff40003800000 */
.L_x_103:
[----:B------:R-:W-:Y:S05]  /*8eb0*/  BSYNC B1 ;  /* 0x0000000000017941 */ /* 0x000fea0003800000 */
.L_x_53:
[----:B------:R-:W-:Y:S04]  /*8ec0*/  BSSY B1, `(.L_x_55) ;  /* 0x0000007000017945 */ /* 0x000fe80003800000 */
[----:B------:R-:W-:Y:S05]  /*8ed0*/  @P3 BRA `(.L_x_56) ;  /* 0x0000000000143947 */ /* 0x000fea0003800000 */
[----:B------:R-:W-:Y:S01]  /*8ee0*/  ISETP.NE.AND P0, PT, R2, RZ, PT ;  /* 0x000000ff0200720c */ /* 0x000fe20003f05270 */
[----:B------:R-:W-:-:S04]  /*8ef0*/  IMAD.MOV.U32 R5, RZ, RZ, 0x3000 ;  /* 0x00003000ff057424 */ /* 0x000fc800078e00ff */
[----:B------:R4:W-:Y:S08]  /*8f00*/  SYNCS.ARRIVE.TRANS64 RZ, [R8+URZ+0x19c70], R5 ;  /* 0x019c700508ff79a7 */ /* 0x0009f0000800003f */
[----:B------:R-:W-:Y:S05]  /*8f10*/  @!P0 BRA `(.L_x_56) ;  /* 0x0000000000048947 */ /* 0x000fea0003800000 */
[----:B------:R-:W-:Y:S01]  /*8f20*/  BPT.TRAP 0x1 ;  /* 0x000000040000795c */ /* 0x000fe20000300000 */
.L_x_56:
[----:B------:R-:W-:Y:S05]  /*8f30*/  BSYNC B1 ;  /* 0x0000000000017941 */ /* 0x000fea0003800000 */
.L_x_55:
[----:B--2---:R-:W-:Y:S01]  /*8f40*/  IMAD.MOV.U32 R13, RZ, RZ, RZ ;  /* 0x000000ffff0d7224 */ /* 0x004fe200078e00ff */
[----:B------:R-:W-:Y:S01]  /*8f50*/  R2UR UR12, R20 ;  /* 0x00000000140c72ca */ /* 0x000fe200000e0000 */
[----:B------:R-:W-:Y:S01]  /*8f60*/  IMAD.U32 R10, RZ, RZ, UR40 ;  /* 0x00000028ff0a7e24 */ /* 0x000fe2000f8e00ff */
[----:B------:R-:W-:Y:S01]  /*8f70*/  UIADD3 UR4, UP0, UR52, 0x470, URZ ;  /* 0x0000047034047890 */ /* 0x000fe2000ff1e03f */
[----:B------:R-:W-:Y:S01]  /*8f80*/  PLOP3.LUT P0, PT, PT, PT, PT, 0x80, 0x0 ;  /* 0x000000000000781c */ /* 0x000fe20003f0f070 */
[----:B------:R-:W-:Y:S01]  /*8f90*/  IMAD.SHL.U32 R11, R11, 0x80, RZ ;  /* 0x000000800b0b7824 */ /* 0x000fe200078e00ff */
[----:B------:R-:W-:Y:S01]  /*8fa0*/  R2UR UR10, R13 ;  /* 0x000000000d0a72ca */ /* 0x000fe200000e0000 */
[----:B------:R-:W-:Y:S01]  /*8fb0*/  IMAD R10, R19, 0x3000, R10 ;  /* 0x00003000130a7824 */ /* 0x000fe200078e020a */
[----:B------:R-:W-:Y:S01]  /*8fc0*/  UIADD3.X UR5, URZ, UR53, URZ, UP0, !UPT ;  /* 0x000000353f057290 */ /* 0x000fe200087fe43f */
[----:B----4-:R-:W-:Y:S01]  /*8fd0*/  VIADD R5, R8, 0x19c70 ;  /* 0x00019c7008057836 */ /* 0x010fe20000000000 */
[----:B------:R-:W-:Y:S01]  /*8fe0*/  UMOV UR6, 0x0 ;  /* 0x0000000000067882 */ /* 0x000fe20000000000 */
[----:B------:R-:W-:Y:S01]  /*8ff0*/  VIADD R4, R10, 0x9000 ;  /* 0x000090000a047836 */ /* 0x000fe20000000000 */
[----:B------:R-:W-:-:S09]  /*9000*/  UMOV UR7, 0x14f00000 ;  /* 0x14f0000000077882 */ /* 0x000fd20000000000 */
.L_x_57:
[----:B------:R-:W-:-:S13]  /*9010*/  @P0 ELECT P4, URZ, PT ;  /* 0x00000000003f082f */ /* 0x000fda0003880000 */
[----:B-----5:R-:W-:Y:S02]  /*9020*/  @P4 R2UR UR13, R12 ;  /* 0x000000000c0d42ca */ /* 0x020fe400000e0000 */
[----:B------:R-:W-:Y:S02]  /*9030*/  @P4 R2UR UR11, R11 ;  /* 0x000000000b0b42ca */ /* 0x000fe400000e0000 */
[----:B------:R-:W-:Y:S02]  /*9040*/  @P4 R2UR UR9, R5 ;  /* 0x00000000050942ca */ /* 0x000fe400000e0000 */
[----:B------:R-:W-:Y:S02]  /*9050*/  @P4 R2UR UR8, R4 ;  /* 0x00000000040842ca */ /* 0x000fe400000e0000 */
[----:B------:R-:W-:Y:S02]  /*9060*/  @P4 PLOP3.LUT P0, PT, P4, PT, PT, 0x8, 0x0 ;  /* 0x000000000000481c */ /* 0x000fe4000270e170 */
[----:B------:R-:W-:-:S09]  /*9070*/  PLOP3.LUT P4, PT, PT, PT, PT, 0x8, 0x0 ;  /* 0x000000000000781c */ /* 0x000fd20003f8e170 */
[----:B------:R2:W-:Y:S02]  /*9080*/  UTMALDG.4D [UR8], [UR4], desc[UR6] ;  /* 0x00000608040075b4 */ /* 0x0005e40008019000 */
[----:B--2---:R-:W-:Y:S05]  /*9090*/  @P0 BRA.U.ANY `(.L_x_57) ;  /* 0xfffffffd00dc0947 */ /* 0x004fea000393ffff */
[----:B------:R-:W-:Y:S01]  /*90a0*/  IMAD.MOV.U32 R15, RZ, RZ, 0x20 ;  /* 0x00000020ff0f7424 */ /* 0x000fe200078e00ff */
[----:B------:R-:W-:Y:S01]  /*90b0*/  R2UR UR12, R20 ;  /* 0x00000000140c72ca */ /* 0x000fe200000e0000 */
[----:B------:R-:W-:Y:S01]  /*90c0*/  VIADD R4, R10, 0xa000 ;  /* 0x0000a0000a047836 */ /* 0x000fe20000000000 */
[----:B------:R-:W-:Y:S01]  /*90d0*/  PLOP3.LUT P0, PT, PT, PT, PT, 0x80, 0x0 ;  /* 0x000000000000781c */ /* 0x000fe20003f0f070 */
[----:B------:R-:W-:Y:S01]  /*90e0*/  UMOV UR6, 0x0 ;  /* 0x0000000000067882 */ /* 0x000fe20000000000 */
[----:B------:R-:W-:Y:S01]  /*90f0*/  R2UR UR10, R15 ;  /* 0x000000000f0a72ca */ /* 0x000fe200000e0000 */
[----:B------:R-:W-:-:S14]  /*9100*/  UMOV UR7, 0x14f00000 ;  /* 0x14f0000000077882 */ /* 0x000fdc0000000000 */
.L_x_58:
[----:B------:R-:W-:-:S13]  /*9110*/  @P0 ELECT P4, URZ, PT ;  /* 0x00000000003f082f */ /* 0x000fda0003880000 */
[----:B------:R-:W-:Y:S02]  /*9120*/  @P4 R2UR UR13, R12 ;  /* 0x000000000c0d42ca */ /* 0x000fe400000e0000 */
        /* <DEDUP_REMOVED lines=14> */
.L_x_59:
        /* <DEDUP_REMOVED lines=9> */
[----:B------:R-:W2:Y:S01]  /*92a0*/  SYNCS.PHASECHK.TRANS64.TRYWAIT P0, [R8+URZ+0x19c40], R9 ;  /* 0x019c4009080075a7 */ /* 0x000ea2000800017f */
[----:B------:R-:W-:Y:S04]  /*92b0*/  BSSY B1, `(.L_x_60) ;  /* 0x0000002000017945 */ /* 0x000fe80003800000 */
[----:B--2---:R-:W-:Y:S05]  /*92c0*/  @!P0 BRA `(.L_x_61) ;  /* 0x0000001400508947 */ /* 0x004fea0003800000 */
.L_x_104:
[----:B------:R-:W-:Y:S05]  /*92d0*/  BSYNC B1 ;  /* 0x0000000000017941 */ /* 0x000fea0003800000 */
.L_x_60:
[----:B------:R-:W-:Y:S01]  /*92e0*/  BSSY B1, `(.L_x_62) ;  /* 0x0000009000017945 */ /* 0x000fe20003800000 */
[----:B------:R-:W-:Y:S02]  /*92f0*/  IMAD.MOV.U32 R4, RZ, RZ, 0x0 ;  /* 0x00000000ff047424 */ /* 0x000fe400078e00ff */
[----:B------:R-:W-:Y:S01]  /*9300*/  IMAD.MOV.U32 R5, RZ, RZ, 0x14f00000 ;  /* 0x14f00000ff057424 */ /* 0x000fe200078e00ff */
[----:B------:R-:W-:Y:S06]  /*9310*/  @P3 BRA `(.L_x_63) ;  /* 0x0000000000143947 */ /* 0x000fec0003800000 */
[----:B------:R-:W-:Y:S02]  /*9320*/  ISETP.NE.AND P0, PT, R2, RZ, PT ;  /* 0x000000ff0200720c */ /* 0x000fe40003f05270 */
[----:B--23--:R-:W-:-:S04]  /*9330*/  MOV R9, 0x3000 ;  /* 0x0000300000097802 */ /* 0x00cfc80000000f00 */
[----:B------:R4:W-:Y:S07]  /*9340*/  SYNCS.ARRIVE.TRANS64 RZ, [R8+URZ+0x19c30], R9 ;  /* 0x019c300908ff79a7 */ /* 0x0009ee000800003f */
[----:B------:R-:W-:Y:S05]  /*9350*/  @!P0 BRA `(.L_x_63) ;  /* 0x0000000000048947 */ /* 0x000fea0003800000 */
[----:B------:R-:W-:Y:S01]  /*9360*/  BPT.TRAP 0x1 ;  /* 0x000000040000795c */ /* 0x000fe20000300000 */
.L_x_63:
[----:B------:R-:W-:Y:S05]  /*9370*/  BSYNC B1 ;  /* 0x0000000000017941 */ /* 0x000fea0003800000 */
.L_x_62:
[----:B------:R-:W-:Y:S01]  /*9380*/  R2UR UR10, R13 ;  /* 0x000000000d0a72ca */ /* 0x000fe200000e0000 */
[----:B------:R-:W-:Y:S01]  /*9390*/  UIADD3 UR4, UP0, UR52, 0x370, URZ ;  /* 0x0000037034047890 */ /* 0x000fe2000ff1e03f */
[----:B------:R-:W-:Y:S01]  /*93a0*/  R2UR UR6, R4 ;  /* 0x00000000040672ca */ /* 0x000fe200000e0000 */
[----:B--234-:R-:W-:Y:S01]  /*93b0*/  VIADD R8, R8, 0x19c30 ;  /* 0x00019c3008087836 */ /* 0x01cfe20000000000 */
[----:B------:R-:W-:Y:S01]  /*93c0*/  R2UR UR7, R5 ;  /* 0x00000000050772ca */ /* 0x000fe200000e0000 */
[----:B------:R-:W-:Y:S01]  /*93d0*/  VIADD R9, R10, 0x13800 ;  /* 0x000138000a097836 */ /* 0x000fe20000000000 */
[----:B------:R-:W-:Y:S01]  /*93e0*/  R2UR UR12, R20 ;  /* 0x00000000140c72ca */ /* 0x000fe200000e0000 */
[----:B------:R-:W-:Y:S01]  /*93f0*/  UIADD3.X UR5, URZ, UR53, URZ, UP0, !UPT ;  /* 0x000000353f057290 */ /* 0x000fe200087fe43f */
[----:B------:R-:W-:-:S13]  /*9400*/  PLOP3.LUT P0, PT, PT, PT, PT, 0x80, 0x0 ;  /* 0x000000000000781c */ /* 0x000fda0003f0f070 */
.L_x_64:
        /* <DEDUP_REMOVED lines=9> */
[----:B------:R-:W-:Y:S01]  /*94a0*/  R2UR UR10, R15 ;  /* 0x000000000f0a72ca */ /* 0x000fe200000e0000 */
[----:B------:R-:W-:Y:S01]  /*94b0*/  VIADD R9, R10, 0x14800 ;  /* 0x000148000a097836 */ /* 0x000fe20000000000 */
[----:B------:R-:W-:Y:S02]  /*94c0*/  R2UR UR6, R4 ;  /* 0x00000000040672ca */ /* 0x000fe400000e0000 */
[----:B------:R-:W-:Y:S02]  /*94d0*/  R2UR UR7, R5 ;  /* 0x00000000050772ca */ /* 0x000fe400000e0000 */
[----:B------:R-:W-:Y:S02]  /*94e0*/  R2UR UR12, R20 ;  /* 0x00000000140c72ca */ /* 0x000fe400000e0000 */
[----:B------:R-:W-:-:S13]  /*94f0*/  PLOP3.LUT P0, PT, PT, PT, PT, 0x80, 0x0 ;  /* 0x000000000000781c */ /* 0x000fda0003f0f070 */
.L_x_65:
        /* <DEDUP_REMOVED lines=15> */
.L_x_66:
        /* <DEDUP_REMOVED lines=9> */
.L_x_51:
[----:B------:R-:W-:Y:S05]  /*9680*/  BSYNC B0 ;  /* 0x0000000000007941 */ /* 0x000fea0003800000 */
.L_x_50:
[----:B------:R-:W-:-:S06]  /*9690*/  UISETP.NE.AND UP0, UPT, UR43, 0x3, UPT ;  /* 0x000000032b00788c */ /* 0x000fcc000bf05270 */
[----:B------:R-:W-:-:S13]  /*96a0*/  PLOP3.LUT P0, PT, PT, PT, UP0, 0x80, 0x0 ;  /* 0x000000000000781c */ /* 0x000fda0003f0f008 */
[----:B------:R-:W-:Y:S05]  /*96b0*/  @!P0 BRA `(.L_x_67) ;  /* 0x0000000000048947 */ /* 0x000fea0003800000 */
[----:B------:R-:W-:Y:S01]  /*96c0*/  BPT.TRAP 0x1 ;  /* 0x000000040000795c */ /* 0x000fe20000300000 */
.L_x_67:
[----:B------:R-:W-:Y:S01]  /*96d0*/  LOP3.LUT R4, R6, 0x1, RZ, 0x3c, !PT ;  /* 0x0000000106047812 */ /* 0x000fe200078e3cff */
[----:B------:R-:W-:Y:S01]  /*96e0*/  IMAD.U32 R5, RZ, RZ, UR48 ;  /* 0x00000030ff057e24 */ /* 0x000fe2000f8e00ff */
[----:B------:R-:W-:Y:S01]  /*96f0*/  LEA R13, R7, UR40, 0x3 ;  /* 0x00000028070d7c11 */ /* 0x000fe2000f8e18ff */
[----:B------:R-:W-:Y:S01]  /*9700*/  BSSY B0, `(.L_x_68) ;  /* 0x0000005000007945 */ /* 0x000fe20003800000 */
[----:B------:R-:W-:Y:S02]  /*9710*/  SHF.L.U32 R4, R4, 0x1f, RZ ;  /* 0x0000001f04047819 */ /* 0x000fe400000006ff */
[----:B------:R-:W-:Y:S02]  /*9720*/  ISETP.NE.AND P0, PT, R5, 0x3, PT ;  /* 0x000000030500780c */ /* 0x000fe40003f05270 */
[----:B------:R-:W2:Y:S02]  /*9730*/  SYNCS.PHASECHK.TRANS64.TRYWAIT P3, [R13+URZ+0x19c70], R4 ;  /* 0x019c70040d0075a7 */ /* 0x000ea4000806017f */
[----:B--2---:R-:W-:Y:S09]  /*9740*/  @!P3 BRA `(.L_x_69) ;  /* 0x000000100044b947 */ /* 0x004ff20003800000 */
.L_x_105:
[----:B------:R-:W-:Y:S05]  /*9750*/  BSYNC B0 ;  /* 0x0000000000007941 */ /* 0x000fea0003800000 */
.L_x_68:
[----:B------:R-:W-:Y:S05]  /*9760*/  @!P0 BRA `(.L_x_70) ;  /* 0x0000000000048947 */ /* 0x000fea0003800000 */
[----:B------:R-:W-:Y:S01]  /*9770*/  BPT.TRAP 0x1 ;  /* 0x000000040000795c */ /* 0x000fe20000300000 */
.L_x_70:
[----:B--2---:R-:W-:Y:S01]  /*9780*/  SHF.L.U32 R4, R6, 0x1f, RZ ;  /* 0x0000001f06047819 */ /* 0x004fe200000006ff */
[----:B------:R-:W-:-:S03]  /*9790*/  IMAD R10, R7, 0x3000, RZ ;  /* 0x00003000070a7824 */ /* 0x000fc600078e02ff */
[----:B------:R-:W2:Y:S02]  /*97a0*/  SYNCS.PHASECHK.TRANS64.TRYWAIT P3, [R13+URZ+0x19c60], R4 ;  /* 0x019c60040d0075a7 */ /* 0x000ea4000806017f */
[----:B--2---:R-:W-:Y:S05]  /*97b0*/  @!P3 BRA `(.L_x_71) ;  /* 0x00000010003cb947 */ /* 0x004fea0003800000 */
.L_x_106:
[C---:B------:R-:W-:Y:S01]  /*97c0*/  LOP3.LUT R15, R10.reuse, R17, RZ, 0xfc, !PT ;  /* 0x000000110a0f7212 */ /* 0x040fe200078efcff */
[----:B------:R-:W-:Y:S05]  /*97d0*/  WARPSYNC.ALL ;  /* 0x0000000000007948 */ /* 0x000fea0003800000 */
[----:B--2---:R-:W2:Y:S01]  /*97e0*/  LDSM.16.MT88.4 R4, [R15+UR40+0x9000] ;  /* 0x009000280f04783b */ /* 0x004ea20008004200 */
[----:B------:R-:W-:-:S05]  /*97f0*/  LOP3.LUT R21, R10, R18, RZ, 0xfc, !PT ;  /* 0x000000120a157212 */ /* 0x000fca00078efcff */
[----:B------:R-:W-:Y:S01]  /*9800*/  VIADD R21, R21, UR40 ;  /* 0x0000002815157c36 */ /* 0x000fe20008000000 */
[C-C-:B--2---:R-:W-:Y:S02]  /*9810*/  PRMT R8, R4.reuse, 0x6420, R5.reuse ;  /* 0x0000642004087816 */ /* 0x144fe40000000005 */
[----:B------:R-:W-:Y:S02]  /*9820*/  PRMT R9, R4, 0x7531, R5 ;  /* 0x0000753104097816 */ /* 0x000fe40000000005 */
[C-C-:B------:R-:W-:Y:S02]  /*9830*/  PRMT R10, R6.reuse, 0x6420, R7.reuse ;  /* 0x00006420060a7816 */ /* 0x140fe40000000007 */
[----:B------:R-:W-:-:S05]  /*9840*/  PRMT R11, R6, 0x7531, R7 ;  /* 0x00007531060b7816 */ /* 0x000fca0000000007 */
[----:B------:R-:W-:Y:S04]  /*9850*/  STSM.16.M88.4 [R21+0x3000], R8 ;  /* 0x0030000815007844 */ /* 0x000fe80000000200 */
[----:B------:R-:W2:Y:S02]  /*9860*/  LDSM.16.MT88.4 R4, [R15+UR40+0xa000] ;  /* 0x00a000280f04783b */ /* 0x000ea40008004200 */
[C-C-:B--2---:R-:W-:Y:S02]  /*9870*/  PRMT R8, R4.reuse, 0x6420, R5.reuse ;  /* 0x0000642004087816 */ /* 0x144fe40000000005 */
[----:B------:R-:W-:Y:S02]  /*9880*/  PRMT R9, R4, 0x7531, R5 ;  /* 0x0000753104097816 */ /* 0x000fe40000000005 */
[----:B------:R-:W-:-:S02]  /*9890*/  PRMT R10, R6, 0x6420, R7 ;  /* 0x00006420060a7816 */ /* 0x000fc40000000007 */
[----:B------:R-:W-:-:S05]  /*98a0*/  PRMT R11, R6, 0x7531, R7 ;  /* 0x00007531060b7816 */ /* 0x000fca0000000007 */
[----:B------:R-:W-:Y:S04]  /*98b0*/  STSM.16.M88.4 [R21+0x4000], R8 ;  /* 0x0040000815007844 */ /* 0x000fe80000000200 */
[----:B------:R-:W2:Y:S02]  /*98c0*/  LDSM.16.MT88.4 R4, [R15+UR40+0xb000] ;  /* 0x00b000280f04783b */ /* 0x000ea40008004200 */
[C-C-:B--2---:R-:W-:Y:S02]  /*98d0*/  PRMT R8, R4.reuse, 0x6420, R5.reuse ;  /* 0x0000642004087816 */ /* 0x144fe40000000005 */
[----:B------:R-:W-:Y:S02]  /*98e0*/  PRMT R9, R4, 0x7531, R5 ;  /* 0x0000753104097816 */ /* 0x000fe40000000005 */
[----:B------:R-:W-:-:S02]  /*98f0*/  PRMT R10, R6, 0x6420, R7 ;  /* 0x00006420060a7816 */ /* 0x000fc40000000007 */
[----:B------:R-:W-:-:S05]  /*9900*/  PRMT R11, R6, 0x7531, R7 ;  /* 0x00007531060b7816 */ /* 0x000fca0000000007 */
[----:B------:R2:W-:Y:S04]  /*9910*/  STSM.16.M88.4 [R21+0x5000], R8 ;  /* 0x0050000815007844 */ /* 0x0005e80000000200 */
[----:B------:R-:W3:Y:S01]  /*9920*/  LDSM.16.MT88.4 R4, [R15+UR40+0x9800] ;  /* 0x009800280f04783b */ /* 0x000ee20008004200 */
[----:B--2---:R-:W-:Y:S02]  /*9930*/  IADD3 R21, R24, 0x3000, R21 ;  /* 0x0000300018157810 */ /* 0x004fe40007ffe015 */
[C-C-:B---3--:R-:W-:Y:S02]  /*9940*/  PRMT R8, R4.reuse, 0x6420, R5.reuse ;  /* 0x0000642004087816 */ /* 0x148fe40000000005 */
[----:B------:R-:W-:Y:S02]  /*9950*/  PRMT R9, R4, 0x7531, R5 ;  /* 0x0000753104097816 */ /* 0x000fe40000000005 */
[----:B------:R-:W-:-:S02]  /*9960*/  PRMT R10, R6, 0x6420, R7 ;  /* 0x00006420060a7816 */ /* 0x000fc40000000007 */
[----:B------:R-:W-:-:S05]  /*9970*/  PRMT R11, R6, 0x7531, R7 ;  /* 0x00007531060b7816 */ /* 0x000fca0000000007 */
[----:B------:R-:W-:Y:S04]  /*9980*/  STSM.16.M88.4 [R21], R8 ;  /* 0x0000000815007844 */ /* 0x000fe80000000200 */
        /* <DEDUP_REMOVED lines=11> */
[----:B------:R2:W-:Y:S01]  /*9a40*/  STSM.16.M88.4 [R21+0x2000], R8 ;  /* 0x0020000815007844 */ /* 0x0005e20000000200 */
[----:B------:R-:W-:Y:S01]  /*9a50*/  @!PT LDS RZ, [RZ] ;  /* 0x00000000fffff984 */ /* 0x000fe20000000800 */
[----:B------:R-:W-:Y:S01]  /*9a60*/  @!PT LDS RZ, [RZ] ;  /* 0x00000000fffff984 */ /* 0x000fe20000000800 */
[----:B------:R-:W-:Y:S01]  /*9a70*/  @!PT LDS RZ, [RZ] ;  /* 0x00000000fffff984 */ /* 0x000fe20000000800 */
[----:B------:R-:W-:Y:S01]  /*9a80*/  @!PT LDS RZ, [RZ] ;  /* 0x00000000fffff984 */ /* 0x000fe20000000800 */
[----:B------:R3:W-:Y:S06]  /*9a90*/  MEMBAR.ALL.CTA ;  /* 0x0000000000007992 */ /* 0x0007ec0000008000 */
[----:B---3--:R-:W3:Y:S01]  /*9aa0*/  FENCE.VIEW.ASYNC.S ;  /* 0x00000000000073c6 */ /* 0x008ee20000000000 */
[----:B------:R-:W-:Y:S05]  /*9ab0*/  @!P0 BRA `(.L_x_72) ;  /* 0x0000000000048947 */ /* 0x000fea0003800000 */
[----:B------:R-:W-:Y:S01]  /*9ac0*/  BPT.TRAP 0x1 ;  /* 0x000000040000795c */ /* 0x000fe20000300000 */
.L_x_72:
[----:B---3--:R3:W-:Y:S01]  /*9ad0*/  SYNCS.ARRIVE.TRANS64.A1T0 RZ, [R13+URZ+0x19c50], RZ ;  /* 0x019c50ff0dff79a7 */ /* 0x0087e2000810003f */
[----:B------:R-:W-:Y:S01]  /*9ae0*/  BAR.SYNC.DEFER_BLOCKING 0x2, 0x80 ;  /* 0x0082000000007b1d */ /* 0x000fe20000010000 */
[C---:B------:R-:W-:Y:S01]  /*9af0*/  ISETP.GT.AND P0, PT, R14.reuse, RZ, PT ;  /* 0x000000ff0e00720c */ /* 0x040fe20003f04270 */
[----:B------:R-:W-:Y:S02]  /*9b00*/  @!P2 VIADD R4, R13, 0x19c80 ;  /* 0x00019c800d04a836 */ /* 0x000fe40000000000 */
[----:B------:R-:W-:Y:S02]  /*9b10*/  VIADD R14, R14, 0xffffffff ;  /* 0xffffffff0e0e7836 */ /* 0x000fe40000000000 */
[----:B------:R-:W-:Y:S01]  /*9b20*/  IMAD.MOV.U32 R6, RZ, RZ, R16 ;  /* 0x000000ffff067224 */ /* 0x000fe200078e0010 */
[----:B------:R-:W-:Y:S01]  /*9b30*/  @!P2 PRMT R4, RZ, 0x654, R4 ;  /* 0x00000654ff04a816 */ /* 0x000fe20000000004 */
[----:B------:R-:W-:-:S03]  /*9b40*/  IMAD.MOV.U32 R7, RZ, RZ, R19 ;  /* 0x000000ffff077224 */ /* 0x000fc600078e0013 */
[----:B------:R3:W-:Y:S03]  /*9b50*/  @!P2 SYNCS.ARRIVE.TRANS64.RED.A1T0 RZ, [R4+URZ], RZ ;  /* 0x000000ff04ffa9a7 */ /* 0x0007e6000810043f */
[----:B------:R-:W-:Y:S05]  /*9b60*/  @P0 BRA `(.L_x_73) ;  /* 0xfffffff000480947 */ /* 0x000fea000383ffff */
.L_x_49:
[----:B------:R-:W-:-:S06]  /*9b70*/  UISETP.NE.AND UP0, UPT, UR43, 0x3, UPT ;  /* 0x000000032b00788c */ /* 0x000fcc000bf05270 */
[----:B------:R-:W-:-:S13]  /*9b80*/  PLOP3.LUT P0, PT, PT, PT, UP0, 0x80, 0x0 ;  /* 0x000000000000781c */ /* 0x000fda0003f0f008 */
[----:B------:R-:W-:Y:S05]  /*9b90*/  @!P0 BRA `(.L_x_74) ;  /* 0x0000000000048947 */ /* 0x000fea0003800000 */
[----:B------:R-:W-:Y:S01]  /*9ba0*/  BPT.TRAP 0x1 ;  /* 0x000000040000795c */ /* 0x000fe20000300000 */
.L_x_74:
[----:B------:R-:W-:Y:S01]  /*9bb0*/  LOP3.LUT R3, R16, 0x1, RZ, 0x3c, !PT ;  /* 0x0000000110037812 */ /* 0x000fe200078e3cff */
[----:B--23--:R-:W-:Y:S01]  /*9bc0*/  IMAD.U32 R4, RZ, RZ, UR48 ;  /* 0x00000030ff047e24 */ /* 0x00cfe2000f8e00ff */
[----:B------:R-:W-:Y:S01]  /*9bd0*/  LEA R0, R19, UR40, 0x3 ;  /* 0x0000002813007c11 */ /* 0x000fe2000f8e18ff */
[----:B------:R-:W-:Y:S01]  /*9be0*/  BSSY B0, `(.L_x_75) ;  /* 0x0000005000007945 */ /* 0x000fe20003800000 */
[----:B------:R-:W-:Y:S02]  /*9bf0*/  SHF.L.U32 R3, R3, 0x1f, RZ ;  /* 0x0000001f03037819 */ /* 0x000fe400000006ff */
[----:B------:R-:W-:Y:S02]  /*9c00*/  ISETP.NE.AND P1, PT, R4, 0x3, PT ;  /* 0x000000030400780c */ /* 0x000fe40003f25270 */
[----:B------:R-:W2:Y:S02]  /*9c10*/  SYNCS.PHASECHK.TRANS64.TRYWAIT P0, [R0+URZ+0x19c70], R3 ;  /* 0x019c7003000075a7 */ /* 0x000ea4000800017f */
[----:B--2---:R-:W-:Y:S09]  /*9c20*/  @!P0 BRA `(.L_x_76) ;  /* 0x0000000c00348947 */ /* 0x004ff20003800000 */
.L_x_107:
[----:B------:R-:W-:Y:S05]  /*9c30*/  BSYNC B0 ;  /* 0x0000000000007941 */ /* 0x000fea0003800000 */
.L_x_75:
[----:B------:R-:W-:Y:S05]  /*9c40*/  @!P1 BRA `(.L_x_77) ;  /* 0x0000000000049947 */ /* 0x000fea0003800000 */
[----:B------:R-:W-:Y:S01]  /*9c50*/  BPT.TRAP 0x1 ;  /* 0x000000040000795c */ /* 0x000fe20000300000 */
.L_x_77:
[----:B------:R-:W-:Y:S01]  /*9c60*/  SHF.L.U32 R5, R16, 0x1f, RZ ;  /* 0x0000001f10057819 */ /* 0x000fe200000006ff */
[----:B------:R-:W-:-:S03]  /*9c70*/  IMAD R8, R19, 0x3000, RZ ;  /* 0x0000300013087824 */ /* 0x000fc600078e02ff */
[----:B------:R-:W3:Y:S02]  /*9c80*/  SYNCS.PHASECHK.TRANS64.TRYWAIT P0, [R0+URZ+0x19c60], R5 ;  /* 0x019c6005000075a7 */ /* 0x000ee4000800017f */
[----:B--2---:R-:W-:Y:S01]  /*9c90*/  LOP3.LUT R3, R8, R17, RZ, 0xfc, !PT ;  /* 0x0000001108037212 */ /* 0x004fe200078efcff */
[----:B---3--:R-:W-:Y:S06]  /*9ca0*/  @!P0 BRA `(.L_x_78) ;  /* 0x0000000c00288947 */ /* 0x008fec0003800000 */
.L_x_108:
        /* <DEDUP_REMOVED lines=48> */
.L_x_79:
[----:B------:R-:W4:Y:S01]  /*9fb0*/  LDC R4, c[0x0][0xda4] ;  /* 0x00036900ff047b82 */ /* 0x000f220000000800 */
[----:B------:R-:W-:Y:S01]  /*9fc0*/  UIADD3 UR49, UR44, UR49, URZ ;  /* 0x000000312c317290 */ /* 0x000fe2000fffe03f */
[----:B------:R-:W-:Y:S01]  /*9fd0*/  @!P2 VIADD R3, R0, 0x19c80 ;  /* 0x00019c800003a836 */ /* 0x000fe20000000000 */
[----:B------:R-:W-:Y:S01]  /*9fe0*/  UIADD3 UR47, UR47, 0x1, URZ ;  /* 0x000000012f2f7890 */ /* 0x000fe2000fffe03f */
[----:B------:R-:W-:-:S03]  /*9ff0*/  VIADD R19, R19, 0x1 ;  /* 0x0000000113137836 */ /* 0x000fc60000000000 */
[----:B------:R-:W-:Y:S01]  /*a000*/  @!P2 PRMT R3, RZ, 0x654, R3 ;  /* 0x00000654ff03a816 */ /* 0x000fe20000000003 */
[----:B---3--:R-:W-:Y:S01]  /*a010*/  SYNCS.ARRIVE.TRANS64.A1T0 RZ, [R0+URZ+0x19c50], RZ ;  /* 0x019c50ff00ff79a7 */ /* 0x008fe2000810003f */
[----:B------:R-:W-:Y:S01]  /*a020*/  BAR.SYNC.DEFER_BLOCKING 0x2, 0x80 ;  /* 0x0082000000007b1d */ /* 0x000fe20000010000 */
[----:B------:R-:W-:-:S04]  /*a030*/  ISETP.NE.AND P0, PT, R19, 0x2, PT ;  /* 0x000000021300780c */ /* 0x000fc80003f05270 */
[----:B------:R-:W-:Y:S02]  /*a040*/  SEL R19, R19, RZ, P0 ;  /* 0x000000ff13137207 */ /* 0x000fe40000000000 */
[----:B----4-:R-:W-:Y:S01]  /*a050*/  ISETP.LE.AND P1, PT, R4, UR49, PT ;  /* 0x0000003104007c0c */ /* 0x010fe2000bf23270 */
[----:B------:R3:W-:Y:S02]  /*a060*/  @!P2 SYNCS.ARRIVE.TRANS64.RED.A1T0 RZ, [R3+URZ], RZ ;  /* 0x000000ff03ffa9a7 */ /* 0x0007e4000810043f */
[----:B---3--:R-:W-:-:S04]  /*a070*/  SEL R3, RZ, 0x1, P0 ;  /* 0x00000001ff037807 */ /* 0x008fc80000000000 */
[----:B------:R-:W-:-:S06]  /*a080*/  LOP3.LUT R16, R16, R3, RZ, 0x3c, !PT ;  /* 0x0000000310107212 */ /* 0x000fcc00078e3cff */
[----:B------:R-:W-:Y:S05]  /*a090*/  @!P1 BRA `(.L_x_80) ;  /* 0xffffffd800689947 */ /* 0x000fea000383ffff */
[----:B------:R-:W-:-:S12]  /*a0a0*/  ULOP3.LUT UR47, UR47, 0x1, URZ, 0xc, !UPT ;  /* 0x000000012f2f7892 */ /* 0x000fd8000f8e0c3f */
.L_x_34:
[----:B------:R-:W3:Y:S01]  /*a0b0*/  S2R R3, SR_CgaCtaId ;  /* 0x0000000000037919 */ /* 0x000ee20000008800 */
[----:B------:R-:W-:Y:S01]  /*a0c0*/  MOV R0, 0x400 ;  /* 0x0000040000007802 */ /* 0x000fe20000000f00 */
[----:B------:R-:W-:-:S03]  /*a0d0*/  IMAD.U32 R2, RZ, RZ, UR47 ;  /* 0x0000002fff027e24 */ /* 0x000fc6000f8e00ff */
[----:B---3--:R-:W-:Y:S02]  /*a0e0*/  LEA R6, R3, R0, 0x18 ;  /* 0x0000000003067211 */ /* 0x008fe400078ec0ff */
[----:B------:R-:W-:-:S04]  /*a0f0*/  SHF.L.U32 R0, R2, 0x1f, RZ ;  /* 0x0000001f02007819 */ /* 0x000fc800000006ff */
[----:B------:R-:W3:Y:S02]  /*a100*/  SYNCS.PHASECHK.TRANS64.TRYWAIT P0, [R6+URZ+0x19c20], R0 ;  /* 0x019c2000060075a7 */ /* 0x000ee4000800017f */
[----:B---3--:R-:W-:Y:S05]  /*a110*/  @!P0 BRA `(.L_x_81) ;  /* 0x0000000800208947 */ /* 0x008fea0003800000 */
.L_x_109:
[----:B-1----:R-:W1:Y:S02]  /*a120*/  SHFL.IDX PT, R22, R22, RZ, 0x1f ;  /* 0x00001fff16167589 */ /* 0x002e6400000e0000 */
[----:B-1----:R-:W-:-:S13]  /*a130*/  ISETP.NE.AND P0, PT, R22, RZ, PT ;  /* 0x000000ff1600720c */ /* 0x002fda0003f05270 */
[----:B------:R-:W-:Y:S05]  /*a140*/  @P0 EXIT ;  /* 0x000000000000094d */ /* 0x000fea0003800000 */
[----:B------:R-:W-:Y:S01]  /*a150*/  ELECT P0, URZ, PT ;  /* 0x00000000003f782f */ /* 0x000fe20003800000 */
[----:B------:R-:W-:-:S12]  /*a160*/  BSSY B0, `(.L_x_82) ;  /* 0x0000027000007945 */ /* 0x000fd80003800000 */
[----:B------:R-:W-:Y:S05]  /*a170*/  @!P0 BRA `(.L_x_83) ;  /* 0x0000000000948947 */ /* 0x000fea0003800000 */
[----:B------:R-:W-:-:S06]  /*a180*/  ULOP3.LUT UR4, UR46, 0x2, URZ, 0xfc, !UPT ;  /* 0x000000022e047892 */ /* 0x000fcc000f8efc3f */
[----:B---3--:R-:W-:-:S05]  /*a190*/  IMAD.U32 R0, RZ, RZ, UR4 ;  /* 0x00000004ff007e24 */ /* 0x008fca000f8e00ff */
[----:B------:R-:W-:-:S13]  /*a1a0*/  ISETP.NE.AND P0, PT, R0, 0x3, PT ;  /* 0x000000030000780c */ /* 0x000fda0003f05270 */
[----:B------:R-:W-:Y:S05]  /*a1b0*/  @!P0 BRA `(.L_x_84) ;  /* 0x0000000000048947 */ /* 0x000fea0003800000 */
[----:B------:R-:W-:Y:S01]  /*a1c0*/  BPT.TRAP 0x1 ;  /* 0x000000040000795c */ /* 0x000fe20000300000 */
.L_x_84:
[----:B------:R-:W-:Y:S01]  /*a1d0*/  IADD3 R0, R6, 0x19c40, RZ ;  /* 0x00019c4006007810 */ /* 0x000fe20007ffe0ff */
[----:B------:R-:W-:Y:S01]  /*a1e0*/  VIADD R2, R19, 0x1 ;  /* 0x0000000113027836 */ /* 0x000fe20000000000 */
[----:B------:R-:W-:-:S03]  /*a1f0*/  SHF.L.U32 R4, R16, 0x1f, RZ ;  /* 0x0000001f10047819 */ /* 0x000fc600000006ff */
[----:B------:R-:W-:Y:S01]  /*a200*/  IMAD R5, R19, 0x8, R0 ;  /* 0x0000000813057824 */ /* 0x000fe200078e0200 */
[----:B------:R-:W-:-:S03]  /*a210*/  ISETP.NE.AND P2, PT, R2, 0x2, PT ;  /* 0x000000020200780c */ /* 0x000fc60003f45270 */
[----:B------:R-:W1:Y:S01]  /*a220*/  SYNCS.PHASECHK.TRANS64.TRYWAIT P1, [R5+URZ], R4 ;  /* 0x00000004050075a7 */ /* 0x000e62000802017f */
[----:B------:R-:W-:Y:S02]  /*a230*/  SEL R3, RZ, 0x1, P2 ;  /* 0x00000001ff037807 */ /* 0x000fe40001000000 */
[----:B------:R-:W-:Y:S02]  /*a240*/  SEL R7, R2, RZ, P2 ;  /* 0x000000ff02077207 */ /* 0x000fe40001000000 */
[----:B------:R-:W-:-:S03]  /*a250*/  LOP3.LUT R3, R16, R3, RZ, 0x3c, !PT ;  /* 0x0000000310037212 */ /* 0x000fc600078e3cff */
[----:B--2---:R-:W-:Y:S01]  /*a260*/  IMAD R9, R7, 0x8, R0 ;  /* 0x0000000807097824 */ /* 0x004fe200078e0200 */
[----:B------:R-:W-:Y:S01]  /*a270*/  SHF.L.U32 R0, R3, 0x1f, RZ ;  /* 0x0000001f03007819 */ /* 0x000fe200000006ff */
[----:B-1----:R-:W-:Y:S06]  /*a280*/  @!P1 BRA `(.L_x_85) ;  /* 0x0000000400d89947 */ /* 0x002fec0003800000 */
.L_x_110:
[----:B------:R-:W2:Y:S02]  /*a290*/  SYNCS.PHASECHK.TRANS64.TRYWAIT P1, [R9+URZ], R0 ;  /* 0x00000000090075a7 */ /* 0x000ea4000802017f */
[----:B--2---:R-:W-:Y:S05]  /*a2a0*/  @!P1 BRA `(.L_x_86) ;  /* 0x0000000400e49947 */ /* 0x004fea0003800000 */
.L_x_111:
[----:B------:R-:W-:Y:S05]  /*a2b0*/  @!P0 BRA `(.L_x_87) ;  /* 0x0000000000048947 */ /* 0x000fea0003800000 */
[----:B------:R-:W-:Y:S01]  /*a2c0*/  BPT.TRAP 0x1 ;  /* 0x000000040000795c */ /* 0x000fe20000300000 */
.L_x_87:
[----:B------:R-:W-:-:S04]  /*a2d0*/  IMAD R19, R19, 0x8, R6 ;  /* 0x0000000813137824 */ /* 0x000fc800078e0206 */
[----:B------:R-:W3:Y:S02]  /*a2e0*/  SYNCS.PHASECHK.TRANS64.TRYWAIT P1, [R19+URZ+0x19c60], R4 ;  /* 0x019c6004130075a7 */ /* 0x000ee4000802017f */
[----:B---3--:R-:W-:Y:S05]  /*a2f0*/  @!P1 BRA `(.L_x_88) ;  /* 0x0000000400e49947 */ /* 0x008fea0003800000 */
.L_x_112:
[----:B------:R-:W-:Y:S05]  /*a300*/  @!P0 BRA `(.L_x_89) ;  /* 0x0000000000048947 */ /* 0x000fea0003800000 */
[----:B------:R-:W-:Y:S01]  /*a310*/  BPT.TRAP 0x1 ;  /* 0x000000040000795c */ /* 0x000fe20000300000 */
.L_x_89:
[----:B------:R-:W-:-:S04]  /*a320*/  IMAD R7, R7, 0x8, R6 ;  /* 0x0000000807077824 */ /* 0x000fc800078e0206 */
[----:B------:R-:W4:Y:S02]  /*a330*/  SYNCS.PHASECHK.TRANS64.TRYWAIT P1, [R7+URZ+0x19c60], R0 ;  /* 0x019c6000070075a7 */ /* 0x000f24000802017f */
[----:B----4-:R-:W-:Y:S05]  /*a340*/  @!P1 BRA `(.L_x_90) ;  /* 0x0000000400e49947 */ /* 0x010fea0003800000 */
.L_x_113:
[----:B------:R-:W-:Y:S05]  /*a350*/  @!P0 BRA `(.L_x_91) ;  /* 0x0000000000048947 */ /* 0x000fea0003800000 */
[----:B------:R-:W-:Y:S01]  /*a360*/  BPT.TRAP 0x1 ;  /* 0x000000040000795c */ /* 0x000fe20000300000 */
.L_x_91:
[----:B------:R-:W5:Y:S02]  /*a370*/  SYNCS.PHASECHK.TRANS64.TRYWAIT P0, [R19+URZ+0x19c80], R4 ;  /* 0x019c8004130075a7 */ /* 0x000f64000800017f */
[----:B-----5:R-:W-:Y:S05]  /*a380*/  @!P0 BRA `(.L_x_92) ;  /* 0x0000000400e88947 */ /* 0x020fea0003800000 */
.L_x_93:
[----:B------:R1:W1:Y:S02]  /*a390*/  SYNCS.PHASECHK.TRANS64.TRYWAIT P0, [R7+URZ+0x19c80], R0 ;  /* 0x019c8000070075a7 */ /* 0x000264000800017f */
[----:B-1----:R-:W-:Y:S05]  /*a3a0*/  @!P0 NANOSLEEP.SYNCS 0x989680 ;  /* 0x009896800000895d */ /* 0x002fea0003900000 */
[----:B------:R-:W1:Y:S02]  /*a3b0*/  @!P0 SYNCS.PHASECHK.TRANS64 P0, [R7+URZ+0x19c80], R0 ;  /* 0x019c8000070085a7 */ /* 0x000e64000800007f */
[----:B-1----:R-:W-:Y:S05]  /*a3c0*/  @!P0 BRA `(.L_x_93) ;  /* 0xfffffffc00f08947 */ /* 0x002fea000383ffff */
.L_x_83:
[----:B------:R-:W-:Y:S05]  /*a3d0*/  BSYNC B0 ;  /* 0x0000000000007941 */ /* 0x000fea0003800000 */
.L_x_82:
[----:B------:R-:W-:Y:S05]  /*a3e0*/  EXIT ;  /* 0x000000000000794d */ /* 0x000fea0003800000 */
.L_x_10:
[----:B-1----:R-:W-:-:S04]  /*a3f0*/  IMAD.U32 R3, RZ, RZ, UR48 ;  /* 0x00000030ff037e24 */ /* 0x002fc8000f8e00ff */
[----:B------:R1:W2:Y:S03]  /*a400*/  SYNCS.PHASECHK.TRANS64.TRYWAIT P1, [R3+URZ+0x19c00], R8 ;  /* 0x019c0008030075a7 */ /* 0x0002a6000802017f */
[----:B--2---:R-:W-:Y:S05]  /*a410*/  @!P1 NANOSLEEP.SYNCS 0x989680 ;  /* 0x009896800000995d */ /* 0x004fea0003900000 */
[----:B------:R-:W2:Y:S02]  /*a420*/  @!P1 SYNCS.PHASECHK.TRANS64 P1, [R3+URZ+0x19c00], R8 ;  /* 0x019c0008030095a7 */ /* 0x000ea4000802007f */
[----:B--2---:R-:W-:Y:S05]  /*a430*/  @!P1 BRA `(.L_x_10) ;  /* 0xfffffffc00ec9947 */ /* 0x004fea000383ffff */
[----:B------:R-:W-:Y:S05]  /*a440*/  BRA `(.L_x_94) ;  /* 0xffffff7000087947 */ /* 0x000fea000383ffff */
.L_x_14:
[----:B--2---:R2:W3:Y:S02]  /*a450*/  SYNCS.PHASECHK.TRANS64.TRYWAIT P1, [R4+URZ+0x19c30], R3 ;  /* 0x019c3003040075a7 */ /* 0x0044e4000802017f */
[----:B---3--:R-:W-:Y:S05]  /*a460*/  @!P1 NANOSLEEP.SYNCS 0x989680 ;  /* 0x009896800000995d */ /* 0x008fea0003900000 */
[----:B------:R-:W3:Y:S02]  /*a470*/  @!P1 SYNCS.PHASECHK.TRANS64 P1, [R4+URZ+0x19c30], R3 ;  /* 0x019c3003040095a7 */ /* 0x000ee4000802007f */
[----:B---3--:R-:W-:Y:S05]  /*a480*/  @!P1 BRA `(.L_x_14) ;  /* 0xfffffffc00f09947 */ /* 0x008fea000383ffff */
[----:B------:R-:W-:Y:S05]  /*a490*/  BRA `(.L_x_13) ;  /* 0xffffff7000307947 */ /* 0x000fea000383ffff */
.L_x_19:
[----:B--2---:R-:W-:-:S04]  /*a4a0*/  IMAD.U32 R8, RZ, RZ, UR20 ;  /* 0x00000014ff087e24 */ /* 0x004fc8000f8e00ff */
[----:B------:R2:W3:Y:S03]  /*a4b0*/  SYNCS.PHASECHK.TRANS64.TRYWAIT P1, [R8+URZ+0x19c30], R3 ;  /* 0x019c3003080075a7 */ /* 0x0004e6000802017f */
[----:B---3--:R-:W-:Y:S05]  /*a4c0*/  @!P1 NANOSLEEP.SYNCS 0x989680 ;  /* 0x009896800000995d */ /* 0x008fea0003900000 */
[----:B------:R-:W3:Y:S02]  /*a4d0*/  @!P1 SYNCS.PHASECHK.TRANS64 P1, [R8+URZ+0x19c30], R3 ;  /* 0x019c3003080095a7 */ /* 0x000ee4000802007f */
[----:B---3--:R-:W-:Y:S05]  /*a4e0*/  @!P1 BRA `(.L_x_19) ;  /* 0xfffffffc00ec9947 */ /* 0x008fea000383ffff */
[----:B------:R-:W-:Y:S05]  /*a4f0*/  BRA `(.L_x_18) ;  /* 0xffffff9800547947 */ /* 0x000fea000383ffff */
.L_x_23:
[----:B--2---:R-:W-:-:S04]  /*a500*/  IMAD.U32 R74, RZ, RZ, UR14 ;  /* 0x0000000eff4a7e24 */ /* 0x004fc8000f8e00ff */
[----:B------:R2:W4:Y:S03]  /*a510*/  SYNCS.PHASECHK.TRANS64.TRYWAIT P1, [R74+URZ+0x19c50], R3 ;  /* 0x019c50034a0075a7 */ /* 0x000526000802017f */
[----:B----4-:R-:W-:Y:S05]  /*a520*/  @!P1 NANOSLEEP.SYNCS 0x989680 ;  /* 0x009896800000995d */ /* 0x010fea0003900000 */
[----:B------:R-:W4:Y:S02]  /*a530*/  @!P1 SYNCS.PHASECHK.TRANS64 P1, [R74+URZ+0x19c50], R3 ;  /* 0x019c50034a0095a7 */ /* 0x000f24000802007f */
[----:B----4-:R-:W-:Y:S05]  /*a540*/  @!P1 BRA `(.L_x_23) ;  /* 0xfffffffc00ec9947 */ /* 0x010fea000383ffff */
[----:B------:R-:W-:Y:S05]  /*a550*/  BRA `(.L_x_22) ;  /* 0xffffffa400a07947 */ /* 0x000fea000383ffff */
.L_x_29:
[----:B--2---:R-:W-:-:S04]  /*a560*/  IMAD.U32 R5, RZ, RZ, UR5 ;  /* 0x00000005ff057e24 */ /* 0x004fc8000f8e00ff */
[----:B------:R2:W3:Y:S03]  /*a570*/  SYNCS.PHASECHK.TRANS64.TRYWAIT P1, [R5+URZ+0x19c50], R0 ;  /* 0x019c5000050075a7 */ /* 0x0004e6000802017f */
[----:B---3--:R-:W-:Y:S05]  /*a580*/  @!P1 NANOSLEEP.SYNCS 0x989680 ;  /* 0x009896800000995d */ /* 0x008fea0003900000 */
[----:B------:R-:W3:Y:S02]  /*a590*/  @!P1 SYNCS.PHASECHK.TRANS64 P1, [R5+URZ+0x19c50], R0 ;  /* 0x019c5000050095a7 */ /* 0x000ee4000802007f */
[----:B---3--:R-:W-:Y:S05]  /*a5a0*/  @!P1 BRA `(.L_x_29) ;  /* 0xfffffffc00ec9947 */ /* 0x008fea000383ffff */
[----:B------:R-:W-:Y:S05]  /*a5b0*/  BRA `(.L_x_28) ;  /* 0xffffffb800f47947 */ /* 0x000fea000383ffff */
.L_x_39:
[----:B------:R-:W-:Y:S02]  /*a5c0*/  IMAD.MOV.U32 R13, RZ, RZ, R22 ;  /* 0x000000ffff0d7224 */ /* 0x000fe400078e0016 */
[----:B------:R-:W-:Y:S02]  /*a5d0*/  IMAD.MOV.U32 R12, RZ, RZ, RZ ;  /* 0x000000ffff0c7224 */ /* 0x000fe400078e00ff */
[----:B------:R-:W-:Y:S02]  /*a5e0*/  IMAD.MOV.U32 R11, RZ, RZ, 0x1f ;  /* 0x0000001fff0b7424 */ /* 0x000fe400078e00ff */
[----:B------:R-:W-:-:S07]  /*a5f0*/  IMAD.MOV.U32 R15, RZ, RZ, -0x1 ;  /* 0xffffffffff0f7424 */ /* 0x000fce00078e00ff */
[----:B------:R-:W-:Y:S05]  /*a600*/  WARPSYNC.COLLECTIVE R15, `(.L_x_95) ;  /* 0x000000000f087348 */ /* 0x000fea0003c00000 */
[----:B------:R1:W2:Y:S02]  /*a610*/  SHFL.IDX P6, R14, R13, R12, R11 ;  /* 0x0000000c0d0e7389 */ /* 0x0002a400000c000b */
[----:B-12---:R-:W-:Y:S01]  /*a620*/  ENDCOLLECTIVE ;  /* 0x000000000000791b */ /* 0x006fe20003800000 */
.L_x_95:
[----:B------:R-:W-:Y:S05]  /*a630*/  BRA `(.L_x_96) ;  /* 0xffffffdc005c7947 */ /* 0x000fea000383ffff */
.L_x_41:
[----:B------:R-:W-:Y:S01]  /*a640*/  BSSY B0, `(.L_x_97) ;  /* 0x0000006000007945 */ /* 0x000fe20003800000 */
[----:B------:R-:W-:-:S07]  /*a650*/  IMAD.MOV.U32 R15, RZ, RZ, -0x1 ;  /* 0xffffffffff0f7424 */ /* 0x000fce00078e00ff */
[----:B-1----:R-:W-:Y:S05]  /*a660*/  WARPSYNC.COLLECTIVE R15, `(.L_x_98) ;  /* 0x000000000f0c7348 */ /* 0x002fea0003c00000 */
[----:B------:R-:W-:Y:S02]  /*a670*/  ELECT P6, UR62, PT ;  /* 0x00000000003e782f */ /* 0x000fe400038c0000 */
[----:B------:R-:W-:Y:S01]  /*a680*/  MOV R14, UR62 ;  /* 0x0000003e000e7c02 */ /* 0x000fe20008000f00 */
[----:B-1----:R-:W-:Y:S10]  /*a690*/  ENDCOLLECTIVE ;  /* 0x000000000000791b */ /* 0x002ff40003800000 */
.L_x_98:
[----:B------:R-:W-:Y:S05]  /*a6a0*/  BSYNC B0 ;  /* 0x0000000000007941 */ /* 0x000fea0003800000 */
.L_x_97:
[----:B------:R-:W-:Y:S05]  /*a6b0*/  BRA `(.L_x_99) ;  /* 0xffffffdc00607947 */ /* 0x000fea000383ffff */
.L_x_44:
[----:B--2---:R2:W3:Y:S02]  /*a6c0*/  SYNCS.PHASECHK.TRANS64.TRYWAIT P3, [R7+URZ+0x19c80], R4 ;  /* 0x019c8004070075a7 */ /* 0x0044e4000806017f */
[----:B---3--:R-:W-:Y:S05]  /*a6d0*/  @!P3 NANOSLEEP.SYNCS 0x989680 ;  /* 0x009896800000b95d */ /* 0x008fea0003900000 */
[----:B------:R-:W3:Y:S02]  /*a6e0*/  @!P3 SYNCS.PHASECHK.TRANS64 P3, [R7+URZ+0x19c80], R4 ;  /* 0x019c80040700b5a7 */ /* 0x000ee4000806007f */
[----:B---3--:R-:W-:Y:S05]  /*a6f0*/  @!P3 BRA `(.L_x_44) ;  /* 0xfffffffc00f0b947 */ /* 0x008fea000383ffff */
[----:B------:R-:W-:Y:S05]  /*a700*/  BRA `(.L_x_100) ;  /* 0xffffffdc00b47947 */ /* 0x000fea000383ffff */
.L_x_46:
[----:B---3--:R3:W4:Y:S02]  /*a710*/  SYNCS.PHASECHK.TRANS64.TRYWAIT P3, [R7+URZ+0x19c40], R4 ;  /* 0x019c4004070075a7 */ /* 0x008724000806017f */
[----:B----4-:R-:W-:Y:S05]  /*a720*/  @!P3 NANOSLEEP.SYNCS 0x989680 ;  /* 0x009896800000b95d */ /* 0x010fea0003900000 */
[----:B------:R-:W4:Y:S02]  /*a730*/  @!P3 SYNCS.PHASECHK.TRANS64 P3, [R7+URZ+0x19c40], R4 ;  /* 0x019c40040700b5a7 */ /* 0x000f24000806007f */
[----:B----4-:R-:W-:Y:S05]  /*a740*/  @!P3 BRA `(.L_x_46) ;  /* 0xfffffffc00f0b947 */ /* 0x010fea000383ffff */
[----:B------:R-:W-:Y:S05]  /*a750*/  BRA `(.L_x_101) ;  /* 0xffffffe000287947 */ /* 0x000fea000383ffff */
.L_x_48:
[----:B--2---:R-:W-:-:S04]  /*a760*/  IMAD.U32 R5, RZ, RZ, UR40 ;  /* 0x00000028ff057e24 */ /* 0x004fc8000f8e00ff */
[----:B------:R2:W3:Y:S03]  /*a770*/  SYNCS.PHASECHK.TRANS64.TRYWAIT P0, [R5+URZ+0x19c20], R4 ;  /* 0x019c2004050075a7 */ /* 0x0004e6000800017f */
[----:B---3--:R-:W-:Y:S05]  /*a780*/  @!P0 NANOSLEEP.SYNCS 0x989680 ;  /* 0x009896800000895d */ /* 0x008fea0003900000 */
[----:B------:R-:W3:Y:S02]  /*a790*/  @!P0 SYNCS.PHASECHK.TRANS64 P0, [R5+URZ+0x19c20], R4 ;  /* 0x019c2004050085a7 */ /* 0x000ee4000800007f */
[----:B---3--:R-:W-:Y:S05]  /*a7a0*/  @!P0 BRA `(.L_x_48) ;  /* 0xfffffffc00ec8947 */ /* 0x008fea000383ffff */
[----:B------:R-:W-:Y:S05]  /*a7b0*/  BRA `(.L_x_102) ;  /* 0xffffffe400187947 */ /* 0x000fea000383ffff */
.L_x_54:
[----:B---3--:R3:W4:Y:S02]  /*a7c0*/  SYNCS.PHASECHK.TRANS64.TRYWAIT P0, [R8+URZ+0x19c80], R9 ;  /* 0x019c8009080075a7 */ /* 0x008724000800017f */
[----:B----4-:R-:W-:Y:S05]  /*a7d0*/  @!P0 NANOSLEEP.SYNCS 0x989680 ;  /* 0x009896800000895d */ /* 0x010fea0003900000 */
[----:B------:R-:W4:Y:S02]  /*a7e0*/  @!P0 SYNCS.PHASECHK.TRANS64 P0, [R8+URZ+0x19c80], R9 ;  /* 0x019c8009080085a7 */ /* 0x000f24000800007f */
[----:B----4-:R-:W-:Y:S05]  /*a7f0*/  @!P0 BRA `(.L_x_54) ;  /* 0xfffffffc00f08947 */ /* 0x010fea000383ffff */
[----:B------:R-:W-:Y:S05]  /*a800*/  BRA `(.L_x_103) ;  /* 0xffffffe400a87947 */ /* 0x000fea000383ffff */
.L_x_61:
[----:B--2---:R2:W4:Y:S02]  /*a810*/  SYNCS.PHASECHK.TRANS64.TRYWAIT P0, [R8+URZ+0x19c40], R9 ;  /* 0x019c4009080075a7 */ /* 0x004524000800017f */
[----:B----4-:R-:W-:Y:S05]  /*a820*/  @!P0 NANOSLEEP.SYNCS 0x989680 ;  /* 0x009896800000895d */ /* 0x010fea0003900000 */
[----:B------:R-:W4:Y:S02]  /*a830*/  @!P0 SYNCS.PHASECHK.TRANS64 P0, [R8+URZ+0x19c40], R9 ;  /* 0x019c4009080085a7 */ /* 0x000f24000800007f */
[----:B----4-:R-:W-:Y:S05]  /*a840*/  @!P0 BRA `(.L_x_61) ;  /* 0xfffffffc00f08947 */ /* 0x010fea000383ffff */
[----:B------:R-:W-:Y:S05]  /*a850*/  BRA `(.L_x_104) ;  /* 0xffffffe8009c7947 */ /* 0x000fea000383ffff */
.L_x_69:
[----:B--2---:R2:W3:Y:S02]  /*a860*/  SYNCS.PHASECHK.TRANS64.TRYWAIT P3, [R13+URZ+0x19c70], R4 ;  /* 0x019c70040d0075a7 */ /* 0x0044e4000806017f */
[----:B---3--:R-:W-:Y:S05]  /*a870*/  @!P3 NANOSLEEP.SYNCS 0x989680 ;  /* 0x009896800000b95d */ /* 0x008fea0003900000 */
[----:B------:R-:W3:Y:S02]  /*a880*/  @!P3 SYNCS.PHASECHK.TRANS64 P3, [R13+URZ+0x19c70], R4 ;  /* 0x019c70040d00b5a7 */ /* 0x000ee4000806007f */
[----:B---3--:R-:W-:Y:S05]  /*a890*/  @!P3 BRA `(.L_x_69) ;  /* 0xfffffffc00f0b947 */ /* 0x008fea000383ffff */
[----:B------:R-:W-:Y:S05]  /*a8a0*/  BRA `(.L_x_105) ;  /* 0xffffffec00a87947 */ /* 0x000fea000383ffff */
.L_x_71:
[----:B--2---:R2:W3:Y:S02]  /*a8b0*/  SYNCS.PHASECHK.TRANS64.TRYWAIT P3, [R13+URZ+0x19c60], R4 ;  /* 0x019c60040d0075a7 */ /* 0x0044e4000806017f */
[----:B---3--:R-:W-:Y:S05]  /*a8c0*/  @!P3 NANOSLEEP.SYNCS 0x989680 ;  /* 0x009896800000b95d */ /* 0x008fea0003900000 */
[----:B------:R-:W3:Y:S02]  /*a8d0*/  @!P3 SYNCS.PHASECHK.TRANS64 P3, [R13+URZ+0x19c60], R4 ;  /* 0x019c60040d00b5a7 */ /* 0x000ee4000806007f */
[----:B---3--:R-:W-:Y:S05]  /*a8e0*/  @!P3 BRA `(.L_x_71) ;  /* 0xfffffffc00f0b947 */ /* 0x008fea000383ffff */
[----:B------:R-:W-:Y:S05]  /*a8f0*/  BRA `(.L_x_106) ;  /* 0xffffffec00b07947 */ /* 0x000fea000383ffff */
.L_x_76:
[----:B--2---:R2:W3:Y:S02]  /*a900*/  SYNCS.PHASECHK.TRANS64.TRYWAIT P0, [R0+URZ+0x19c70], R3 ;  /* 0x019c7003000075a7 */ /* 0x0044e4000800017f */
[----:B---3--:R-:W-:Y:S05]  /*a910*/  @!P0 NANOSLEEP.SYNCS 0x989680 ;  /* 0x009896800000895d */ /* 0x008fea0003900000 */
[----:B------:R-:W3:Y:S02]  /*a920*/  @!P0 SYNCS.PHASECHK.TRANS64 P0, [R0+URZ+0x19c70], R3 ;  /* 0x019c7003000085a7 */ /* 0x000ee4000800007f */
[----:B---3--:R-:W-:Y:S05]  /*a930*/  @!P0 BRA `(.L_x_76) ;  /* 0xfffffffc00f08947 */ /* 0x008fea000383ffff */
[----:B------:R-:W-:Y:S05]  /*a940*/  BRA `(.L_x_107) ;  /* 0xfffffff000b87947 */ /* 0x000fea000383ffff */
.L_x_78:
[----:B--2---:R2:W3:Y:S02]  /*a950*/  SYNCS.PHASECHK.TRANS64.TRYWAIT P0, [R0+URZ+0x19c60], R5 ;  /* 0x019c6005000075a7 */ /* 0x0044e4000800017f */
[----:B---3--:R-:W-:Y:S05]  /*a960*/  @!P0 NANOSLEEP.SYNCS 0x989680 ;  /* 0x009896800000895d */ /* 0x008fea0003900000 */
[----:B------:R-:W3:Y:S02]  /*a970*/  @!P0 SYNCS.PHASECHK.TRANS64 P0, [R0+URZ+0x19c60], R5 ;  /* 0x019c6005000085a7 */ /* 0x000ee4000800007f */
[----:B---3--:R-:W-:Y:S05]  /*a980*/  @!P0 BRA `(.L_x_78) ;  /* 0xfffffffc00f08947 */ /* 0x008fea000383ffff */
[----:B------:R-:W-:Y:S05]  /*a990*/  BRA `(.L_x_108) ;  /* 0xfffffff000c47947 */ /* 0x000fea000383ffff */
.L_x_81:
[----:B---3--:R3:W4:Y:S02]  /*a9a0*/  SYNCS.PHASECHK.TRANS64.TRYWAIT P0, [R6+URZ+0x19c20], R0 ;  /* 0x019c2000060075a7 */ /* 0x008724000800017f */
[----:B----4-:R-:W-:Y:S05]  /*a9b0*/  @!P0 NANOSLEEP.SYNCS 0x989680 ;  /* 0x009896800000895d */ /* 0x010fea0003900000 */
[----:B------:R-:W4:Y:S02]  /*a9c0*/  @!P0 SYNCS.PHASECHK.TRANS64 P0, [R6+URZ+0x19c20], R0 ;  /* 0x019c2000060085a7 */ /* 0x000f24000800007f */
[----:B----4-:R-:W-:Y:S05]  /*a9d0*/  @!P0 BRA `(.L_x_81) ;  /* 0xfffffffc00f08947 */ /* 0x010fea000383ffff */
[----:B------:R-:W-:Y:S05]  /*a9e0*/  BRA `(.L_x_109) ;  /* 0xfffffff400cc7947 */ /* 0x000fea000383ffff */
.L_x_85:
[----:B-1----:R1:W2:Y:S02]  /*a9f0*/  SYNCS.PHASECHK.TRANS64.TRYWAIT P1, [R5+URZ], R4 ;  /* 0x00000004050075a7 */ /* 0x0022a4000802017f */
[----:B--2---:R-:W-:Y:S05]  /*aa00*/  @!P1 NANOSLEEP.SYNCS 0x989680 ;  /* 0x009896800000995d */ /* 0x004fea0003900000 */
[----:B------:R-:W2:Y:S02]  /*aa10*/  @!P1 SYNCS.PHASECHK.TRANS64 P1, [R5+URZ], R4 ;  /* 0x00000004050095a7 */ /* 0x000ea4000802007f */
[----:B--2---:R-:W-:Y:S05]  /*aa20*/  @!P1 BRA `(.L_x_85) ;  /* 0xfffffffc00f09947 */ /* 0x004fea000383ffff */
[----:B------:R-:W-:Y:S05]  /*aa30*/  BRA `(.L_x_110) ;  /* 0xfffffff800147947 */ /* 0x000fea000383ffff */
.L_x_86:
[----:B--2---:R2:W3:Y:S02]  /*aa40*/  SYNCS.PHASECHK.TRANS64.TRYWAIT P1, [R9+URZ], R0 ;  /* 0x00000000090075a7 */ /* 0x0044e4000802017f */
[----:B---3--:R-:W-:Y:S05]  /*aa50*/  @!P1 NANOSLEEP.SYNCS 0x989680 ;  /* 0x009896800000995d */ /* 0x008fea0003900000 */
[----:B------:R-:W3:Y:S02]  /*aa60*/  @!P1 SYNCS.PHASECHK.TRANS64 P1, [R9+URZ], R0 ;  /* 0x00000000090095a7 */ /* 0x000ee4000802007f */
[----:B---3--:R-:W-:Y:S05]  /*aa70*/  @!P1 BRA `(.L_x_86) ;  /* 0xfffffffc00f09947 */ /* 0x008fea000383ffff */
[----:B------:R-:W-:Y:S05]  /*aa80*/  BRA `(.L_x_111) ;  /* 0xfffffff800087947 */ /* 0x000fea000383ffff */
.L_x_88:
[----:B---3--:R3:W4:Y:S02]  /*aa90*/  SYNCS.PHASECHK.TRANS64.TRYWAIT P1, [R19+URZ+0x19c60], R4 ;  /* 0x019c6004130075a7 */ /* 0x008724000802017f */
[----:B----4-:R-:W-:Y:S05]  /*aaa0*/  @!P1 NANOSLEEP.SYNCS 0x989680 ;  /* 0x009896800000995d */ /* 0x010fea0003900000 */
[----:B------:R-:W4:Y:S02]  /*aab0*/  @!P1 SYNCS.PHASECHK.TRANS64 P1, [R19+URZ+0x19c60], R4 ;  /* 0x019c6004130095a7 */ /* 0x000f24000802007f */
[----:B----4-:R-:W-:Y:S05]  /*aac0*/  @!P1 BRA `(.L_x_88) ;  /* 0xfffffffc00f09947 */ /* 0x010fea000383ffff */
[----:B------:R-:W-:Y:S05]  /*aad0*/  BRA `(.L_x_112) ;  /* 0xfffffff800087947 */ /* 0x000fea000383ffff */
.L_x_90:
[----:B----4-:R4:W1:Y:S02]  /*aae0*/  SYNCS.PHASECHK.TRANS64.TRYWAIT P1, [R7+URZ+0x19c60], R0 ;  /* 0x019c6000070075a7 */ /* 0x010864000802017f */
[----:B-1----:R-:W-:Y:S05]  /*aaf0*/  @!P1 NANOSLEEP.SYNCS 0x989680 ;  /* 0x009896800000995d */ /* 0x002fea0003900000 */
[----:B------:R-:W1:Y:S02]  /*ab00*/  @!P1 SYNCS.PHASECHK.TRANS64 P1, [R7+URZ+0x19c60], R0 ;  /* 0x019c6000070095a7 */ /* 0x000e64000802007f */
[----:B-1----:R-:W-:Y:S05]  /*ab10*/  @!P1 BRA `(.L_x_90) ;  /* 0xfffffffc00f09947 */ /* 0x002fea000383ffff */
[----:B------:R-:W-:Y:S05]  /*ab20*/  BRA `(.L_x_113) ;  /* 0xfffffff800087947 */ /* 0x000fea000383ffff */
.L_x_92:
[----:B------:R1:W1:Y:S02]  /*ab30*/  SYNCS.PHASECHK.TRANS64.TRYWAIT P0, [R19+URZ+0x19c80], R4 ;  /* 0x019c8004130075a7 */ /* 0x000264000800017f */
[----:B-1----:R-:W-:Y:S05]  /*ab40*/  @!P0 NANOSLEEP.SYNCS 0x989680 ;  /* 0x009896800000895d */ /* 0x002fea0003900000 */
[----:B------:R-:W1:Y:S02]  /*ab50*/  @!P0 SYNCS.PHASECHK.TRANS64 P0, [R19+URZ+0x19c80], R4 ;  /* 0x019c8004130085a7 */ /* 0x000e64000800007f */
[----:B-1----:R-:W-:Y:S05]  /*ab60*/  @!P0 BRA `(.L_x_92) ;  /* 0xfffffffc00f08947 */ /* 0x002fea000383ffff */
[----:B------:R-:W-:Y:S05]  /*ab70*/  BRA `(.L_x_93) ;  /* 0xfffffff800047947 */ /* 0x000fea000383ffff */
.L_x_114:
[----:B------:R-:W-:-:S00]  /*ab80*/  BRA `(.L_x_114) ;  /* 0xfffffffc00fc7947 */ /* 0x000fc0000383ffff */
[----:B------:R-:W-:-:S00]  /*ab90*/  NOP ;  /* 0x0000000000007918 */ /* 0x000fc00000000000 */
        /* <DEDUP_REMOVED lines=14> */
.L_x_2220:


//--------------------- .text._ZN7cutlass13device_kernelIN5flash11enable_sm90INS1_16FlashAttnFwdSm90INS1_25CollectiveMainloopFwdSm90ILi2EN4cute5tupleIJNS5_1CILi1EEES8_S8_EEENS6_IJNS7_ILi192EEENS7_ILi128EEENS7_ILi96EEEEEELi96ENS_12float_e4m3_tEfNS_4arch4Sm90ELb0ELb0ELb1ELb1ELb0ELb0ELb0ELb1ELb1ELb0ELb0ELb0EEENS1_21CollectiveEpilogueFwdINS6_IJSA_SC_SB_EEES9_NS_10bfloat16_tESG_Li384ELb1ELb0ELb0ELb1EEENS1_36VarlenDynamicPersistentTileSchedulerILi192ELi128ELi384ELi128ELb0ELb0ELb1ELb0ELb1ELb1EEEEEEEEEvNT_6ParamsE --------------------------
	.section	.text._ZN7cutlass13device_kernelIN5flash11enable_sm90INS1_16FlashAttnFwdSm90INS1_25CollectiveMainloopFwdSm90ILi2EN4cute5tupleIJNS5_1CILi1EEES8_S8_EEENS6_IJNS7_ILi192EEENS7_ILi128EEENS7_ILi96EEEEEELi96ENS_12float_e4m3_tEfNS_4arch4Sm90ELb0ELb0ELb1ELb1ELb0ELb0ELb0ELb1ELb1ELb0ELb0ELb0EEENS1_21CollectiveEpilogueFwdINS6_IJSA_SC_SB_EEES9_NS_10bfloat16_tESG_Li384ELb1ELb0ELb0ELb1EEENS1_36VarlenDynamicPersistentTileSchedulerILi192ELi128ELi384ELi128ELb0ELb0ELb1ELb0ELb1ELb1EEEEEEEEEvNT_6ParamsE,"ax",@progbits
	.align	128
.text._ZN7cutlass13device_kernelIN5flash11enable_sm90INS1_16FlashAttnFwdSm90INS1_25CollectiveMainloopFwdSm90ILi2EN4cute5tupleIJNS5_1CILi1EEES8_S8_EEENS6_IJNS7_ILi192EEENS7_ILi128EEENS7_ILi96EEEEEELi96ENS_12float_e4m3_tEfNS_4arch4Sm90ELb0ELb0ELb1ELb1ELb0ELb0ELb0ELb1ELb1ELb0ELb0ELb0EEENS1_21CollectiveEpilogueFwdINS6_IJSA_SC_SB_EEES9_NS_10bfloat16_tESG_Li384ELb1ELb0ELb0ELb1EEENS1_36VarlenDynamicPersistentTileSchedulerILi192ELi128ELi384ELi128ELb0ELb0ELb1ELb0ELb1ELb1EEEEEEEEEvNT_6ParamsE:
        .type           _ZN7cutlass13device_kernelIN5flash11enable_sm90INS1_16FlashAttnFwdSm90INS1_25CollectiveMainloopFwdSm90ILi2EN4cute5tupleIJNS5_1CILi1EEES8_S8_EEENS6_IJNS7_ILi192EEENS7_ILi128EEENS7_ILi96EEEEEELi96ENS_12float_e4m3_tEfNS_4arch4Sm90ELb0ELb0ELb1ELb1ELb0ELb0ELb0ELb1ELb1ELb0ELb0ELb0EEENS1_21CollectiveEpilogueFwdINS6_IJSA_SC_SB_EEES9_NS_10bfloat16_tESG_Li384ELb1ELb0ELb0ELb1EEENS1_36VarlenDynamicPersistentTileSchedulerILi192ELi128ELi384ELi128ELb0ELb0ELb1ELb0ELb1ELb1EEEEEEEEEvNT_6ParamsE,@function
        .size           _ZN7cutlass13device_kernelIN5flash11enable_sm90INS1_16FlashAttnFwdSm90INS1_25CollectiveMainloopFwdSm90ILi2EN4cute5tupleIJNS5_1CILi1EEES8_S8_EEENS6_IJNS7_ILi192EEENS7_ILi128EEENS7_ILi96EEEEEELi96ENS_12float_e4m3_tEfNS_4arch4Sm90ELb0ELb0ELb1ELb1ELb0ELb0ELb0ELb1ELb1ELb0ELb0ELb0EEENS1_21CollectiveEpilogueFwdINS6_IJSA_SC_SB_EEES9_NS_10bfloat16_tESG_Li384ELb1ELb0ELb0ELb1EEENS1_36VarlenDynamicPersistentTileSchedulerILi192ELi128ELi384ELi128ELb0ELb0ELb1ELb0ELb1ELb1EEEEEEEEEvNT_6ParamsE,(.L_x_2221 - _ZN7cutlass13device_kernelIN5flash11enable_sm90INS1_16FlashAttnFwdSm90INS1_25CollectiveMainloopFwdSm90ILi2EN4cute5tupleIJNS5_1CILi1EEES8_S8_EEENS6_IJNS7_ILi192EEENS7_ILi128EEENS7_ILi96EEEEEELi96ENS_12float_e4m3_tEfNS_4arch4Sm90ELb0ELb0ELb1ELb1ELb0ELb0ELb0ELb1ELb1ELb0ELb0ELb0EEENS1_21CollectiveEpilogueFwdINS6_IJSA_SC_SB_EEES9_NS_10bfloat16_tESG_Li384ELb1ELb0ELb0ELb1EEENS1_36VarlenDynamicPersistentTileSchedulerILi192ELi128ELi384ELi128ELb0ELb0ELb1ELb0ELb1ELb1EEEEEEEEEvNT_6ParamsE)
        .other          _ZN7cutlass13device_kernelIN5flash11enable_sm90INS1_16FlashAttnFwdSm90INS1_25CollectiveMainloopFwdSm90ILi2EN4cute5tupleIJNS5_1CILi1EEES8_S8_EEENS6_IJNS7_ILi192EEENS7_ILi128EEENS7_ILi96EEEEEELi96ENS_12float_e4m3_tEfNS_4arch4Sm90ELb0ELb0ELb1ELb1ELb0ELb0ELb0ELb1ELb1ELb0ELb0ELb0EEENS1_21CollectiveEpilogueFwdINS6_IJSA_SC_SB_EEES9_NS_10bfloat16_tESG_Li384ELb1ELb0ELb0ELb1EEENS1_36VarlenDynamicPersistentTileSchedulerILi192ELi128ELi384ELi128ELb0ELb0ELb1ELb0ELb1ELb1EEEEEEEEEvNT_6ParamsE,@"STO_CUDA_ENTRY STV_DEFAULT"
_ZN7cutlass13device_kernelIN5flash11enable_sm90INS1_16FlashAttnFwdSm90INS1_25CollectiveMainloopFwdSm90ILi2EN4cute5tupleIJNS5_1CILi1EEES8_S8_EEENS6_IJNS7_ILi192EEENS7_ILi128EEENS7_ILi96EEEEEELi96ENS_12float_e4m3_tEfNS_4arch4Sm90ELb0ELb0ELb1ELb1ELb0ELb0ELb0ELb1ELb1ELb0ELb0ELb0EEENS1_21CollectiveEpilogueFwdINS6_IJSA_SC_SB_EEES9_NS_10bfloat16_tESG_Li384ELb1ELb0ELb0ELb1EEENS1_36VarlenDynamicPersistentTileSchedulerILi192ELi128ELi384ELi128ELb0ELb0ELb1ELb0ELb1ELb1EEEEEEEEEvNT_6ParamsE:
[----:B------:R-:W0:Y:S02]  /*0000*/  LDC R1, c[0x0][0x28] ;  /* 0x00000a00ff017b82 */ /* 0x000e240000000800 */
[----:B0-----:R-:W-:Y:S01]  /*0010*/  VIADD R1, R1, 0xfffffff8 ;  /* 0xfffffff801017836 */ /* 0x001fe20000000000 */
[----:B------:R-:W0:Y:S01]  /*0020*/  S2R R3, SR_TID.X ;  /* 0x0000000000037919 */ /* 0x000e220000002100 */
[----:B------:R-:W-:Y:S01]  /*0030*/  ELECT P0, URZ, PT ;  /* 0x00000000003f782f */ /* 0x000fe20003800000 */
[----:B------:R-:W-:Y:S01]  /*0040*/  BSSY B0, `(.L_x_115) ;  /* 0x0000011000007945 */ /* 0x000fe20003800000 */
[----:B0-----:R-:W-:-:S05]  /*0050*/  SHF.R.U32.HI R0, RZ, 0x5, R3 ;  /* 0x00000005ff007819 */ /* 0x001fca0000011603 */
[----:B------:R-:W0:Y:S02]  /*0060*/  SHFL.IDX PT, R2, R0, RZ, 0x1f ;  /* 0x00001fff00027589 */ /* 0x000e2400000e0000 */
[----:B0-----:R-:W-:Y:S02]  /*0070*/  ISETP.EQ.AND P0, PT, R2, RZ, P0 ;  /* 0x000000ff0200720c */ /* 0x001fe40000702270 */
[----:B------:R-:W-:-:S11]  /*0080*/  SHF.R.U32.HI R2, RZ, 0x7, R3 ;  /* 0x00000007ff027819 */ /* 0x000fd60000011603 */
[----:B------:R-:W-:Y:S05]  /*0090*/  @!P0 BRA `(.L_x_116) ;  /* 0x00000000002c8947 */ /* 0x000fea0003800000 */
[----:B------:R-:W-:Y:S02]  /*00a0*/  ULDC.64 UR4, c[0x0][0x198] ;  /* 0x0000660000047ab9 */ /* 0x000fe40000000a00 */
[----:B------:R-:W-:Y:S02]  /*00b0*/  UIADD3 UR6, UP0, UR4, 0x270, URZ ;  /* 0x0000027004067890 */ /* 0x000fe4000ff1e03f */
[----:B------:R-:W-:Y:S02]  /*00c0*/  UIADD3 UR8, UP1, UR4, 0x370, URZ ;  /* 0x0000037004087890 */ /* 0x000fe4000ff3e03f */
[----:B------:R-:W-:Y:S02]  /*00d0*/  UIADD3 UR4, UP2, UR4, 0x470, URZ ;  /* 0x0000047004047890 */ /* 0x000fe4000ff5e03f */
[----:B------:R-:W-:Y:S02]  /*00e0*/  UIADD3.X UR7, URZ, UR5, URZ, UP0, !UPT ;  /* 0x000000053f077290 */ /* 0x000fe400087fe43f */
[----:B------:R-:W-:-:S02]  /*00f0*/  UIADD3.X UR9, URZ, UR5, URZ, UP1, !UPT ;  /* 0x000000053f097290 */ /* 0x000fc40008ffe43f */
[----:B------:R-:W-:-:S05]  /*0100*/  UIADD3.X UR5, URZ, UR5, URZ, UP2, !UPT ;  /* 0x000000053f057290 */ /* 0x000fca00097fe43f */
[----:B------:R0:W-:Y:S02]  /*0110*/  UTMACCTL.PF [UR6] ;  /* 0x00000000060079b9 */ /* 0x0001e40008040000 */
[----:B------:R0:W-:Y:S02]  /*0120*/  UTMACCTL.PF [UR8] ;  /* 0x00000000080079b9 */ /* 0x0001e40008040000 */
[----:B------:R0:W-:Y:S02]  /*0130*/  UTMACCTL.PF [UR4] ;  /* 0x00000000040079b9 */ /* 0x0001e40008040000 */
[----:B0-----:R-:W-:Y:S01]  /*0140*/  NOP ;  /* 0x0000000000007918 */ /* 0x001fe20000000000 */
.L_x_116:
[----:B------:R-:W-:Y:S05]  /*0150*/  BSYNC B0 ;  /* 0x0000000000007941 */ /* 0x000fea0003800000 */
.L_x_115:
[----:B------:R-:W-:Y:S01]  /*0160*/  VOTEU.ANY UP0, P0 ;  /* 0x00000000003f7886 */ /* 0x000fe20000000100 */
[----:B------:R-:W0:Y:S01]  /*0170*/  SHFL.IDX PT, R2, R2, RZ, 0x1f ;  /* 0x00001fff02027589 */ /* 0x000e2200000e0000 */
[----:B------:R-:W-:Y:S01]  /*0180*/  UMOV UR4, 0x1 ;  /* 0x0000000100047882 */ /* 0x000fe20000000000 */
[----:B------:R-:W-:Y:S01]  /*0190*/  UMOV UR7, 0x180 ;  /* 0x0000018000077882 */ /* 0x000fe20000000000 */
[----:B------:R-:W-:Y:S01]  /*01a0*/  VOTEU.ANY UP1, P0 ;  /* 0x00000000003f7886 */ /* 0x000fe20000020100 */
[----:B------:R-:W1:Y:S01]  /*01b0*/  @UP0 S2UR UR8, SR_CgaCtaId ;  /* 0x00000000000809c3 */ /* 0x000e620000008800 */
[----:B------:R-:W2:Y:S01]  /*01c0*/  SHFL.IDX PT, R3, R0, RZ, 0x1f ;  /* 0x00001fff00037589 */ /* 0x000ea200000e0000 */
[----:B------:R-:W-:Y:S01]  /*01d0*/  @UP0 UMOV UR6, 0x400 ;  /* 0x0000040000060882 */ /* 0x000fe20000000000 */
[----:B------:R-:W-:-:S04]  /*01e0*/  @UP0 UIADD3 UR4, -UR4, 0x100000, URZ ;  /* 0x0010000004040890 */ /* 0x000fc8000fffe13f */
[----:B------:R-:W-:Y:S02]  /*01f0*/  @UP0 USHF.L.U32 UR5, UR4, 0xb, URZ ;  /* 0x0000000b04050899 */ /* 0x000fe4000800063f */
[----:B------:R-:W-:Y:S01]  /*0200*/  @UP0 USHF.L.U32 UR4, UR4, 0x1, URZ ;  /* 0x0000000104040899 */ /* 0x000fe2000800063f */
[----:B------:R-:W-:Y:S01]  /*0210*/  VOTEU.ANY UP2, P0 ;  /* 0x00000000003f7886 */ /* 0x000fe20000040100 */
[----:B0-----:R-:W-:Y:S01]  /*0220*/  R2UR UR9, R2 ;  /* 0x00000000020972ca */ /* 0x001fe200000e0000 */
[----:B-1----:R-:W-:Y:S01]  /*0230*/  @UP0 ULEA UR8, UR8, UR6, 0x18 ;  /* 0x0000000608080291 */ /* 0x002fe2000f8ec03f */
[----:B--2---:R-:W-:Y:S01]  /*0240*/  ISETP.NE.AND P1, PT, R3, RZ, PT ;  /* 0x000000ff0300720c */ /* 0x004fe20003f25270 */
[----:B------:R-:W-:-:S04]  /*0250*/  @UP0 UIADD3 UR6, -UR7, 0x100000, URZ ;  /* 0x0010000007060890 */ /* 0x000fc8000fffe13f */
[----:B------:R-:W-:Y:S02]  /*0260*/  @UP0 USHF.L.U32 UR7, UR6, 0xb, URZ ;  /* 0x0000000b06070899 */ /* 0x000fe4000800063f */
[----:B------:R-:W-:-:S04]  /*0270*/  @UP0 USHF.L.U32 UR6, UR6, 0x1, URZ ;  /* 0x0000000106060899 */ /* 0x000fc8000800063f */
[----:B------:R-:W-:Y:S01]  /*0280*/  UISETP.NE.AND UP0, UPT, UR9, URZ, UPT ;  /* 0x0000003f0900728c */ /* 0x000fe2000bf05270 */
[----:B------:R-:W0:Y:S02]  /*0290*/  FENCE.VIEW.ASYNC.S ;  /* 0x00000000000073c6 */ /* 0x000e240000000000 */
[----:B0-----:R0:W1:Y:S05]  /*02a0*/  @UP1 SYNCS.EXCH.64 URZ, [UR8+0x19c00], UR4 ;  /* 0x019c0004083f15b2 */ /* 0x00106a0008000100 */
[----:B------:R0:W2:Y:S01]  /*02b0*/  @UP2 SYNCS.EXCH.64 URZ, [UR8+0x19c20], UR6 ;  /* 0x019c2006083f25b2 */ /* 0x0000a20008000100 */
[----:B------:R-:W-:Y:S05]  /*02c0*/  @P1 BRA `(.L_x_117) ;  /* 0x0000000000481947 */ /* 0x000fea0003800000 */
[----:B0-----:R-:W0:Y:S01]  /*02d0*/  S2UR UR5, SR_CgaCtaId ;  /* 0x00000000000579c3 */ /* 0x001e220000008800 */
[----:B------:R-:W-:Y:S01]  /*02e0*/  UMOV UR4, 0x400 ;  /* 0x0000040000047882 */ /* 0x000fe20000000000 */
[----:B------:R-:W-:Y:S01]  /*02f0*/  UMOV UR6, 0x1 ;  /* 0x0000000100067882 */ /* 0x000fe20000000000 */
[----:B------:R-:W-:Y:S01]  /*0300*/  UMOV UR9, 0x3 ;  /* 0x0000000300097882 */ /* 0x000fe20000000000 */
[----:B------:R-:W-:-:S04]  /*0310*/  UIADD3 UR6, -UR6, 0x100000, URZ ;  /* 0x0010000006067890 */ /* 0x000fc8000fffe13f */
[----:B------:R-:W-:Y:S02]  /*0320*/  USHF.L.U32 UR7, UR6, 0xb, URZ ;  /* 0x0000000b06077899 */ /* 0x000fe4000800063f */
[----:B------:R-:W-:Y:S01]  /*0330*/  USHF.L.U32 UR6, UR6, 0x1, URZ ;  /* 0x0000000106067899 */ /* 0x000fe2000800063f */
[----:B------:R-:W-:Y:S01]  /*0340*/  ELECT P0, URZ, PT ;  /* 0x00000000003f782f */ /* 0x000fe20003800000 */
[----:B0-----:R-:W-:Y:S02]  /*0350*/  ULEA UR8, UR5, UR4, 0x18 ;  /* 0x0000000405087291 */ /* 0x001fe4000f8ec03f */
[----:B------:R-:W-:-:S04]  /*0360*/  UIADD3 UR4, -UR9, 0x100000, URZ ;  /* 0x0010000009047890 */ /* 0x000fc8000fffe13f */
[----:B------:R-:W-:Y:S02]  /*0370*/  USHF.L.U32 UR5, UR4, 0xb, URZ ;  /* 0x0000000b04057899 */ /* 0x000fe4000800063f */
[----:B------:R-:W-:Y:S01]  /*0380*/  USHF.L.U32 UR4, UR4, 0x1, URZ ;  /* 0x0000000104047899 */ /* 0x000fe2000800063f */
[----:B------:R-:W0:Y:S03]  /*0390*/  FENCE.VIEW.ASYNC.S ;  /* 0x00000000000073c6 */ /* 0x000e260000000000 */
[----:B0-----:R3:W4:Y:S08]  /*03a0*/  SYNCS.EXCH.64 URZ, [UR8+0x19c30], UR6 ;  /* 0x019c3006083f75b2 */ /* 0x0017300008000100 */
[----:B------:R3:W0:Y:S01]  /*03b0*/  SYNCS.EXCH.64 URZ, [UR8+0x19c40], UR4 ;  /* 0x019c4004083f75b2 */ /* 0x0006220008000100 */
[----:B------:R3:W0:Y:S01]  /*03c0*/  SYNCS.EXCH.64 URZ, [UR8+0x19c38], UR6 ;  /* 0x019c3806083f75b2 */ /* 0x0006220008000100 */
[----:B------:R3:W0:Y:S02]  /*03d0*/  SYNCS.EXCH.64 URZ, [UR8+0x19c48], UR4 ;  /* 0x019c4804083f75b2 */ /* 0x0006240008000100 */
[----:B---3--:R-:W-:Y:S01]  /*03e0*/  NOP ;  /* 0x0000000000007918 */ /* 0x008fe20000000000 */
.L_x_117:
[----:B------:R-:W3:Y:S01]  /*03f0*/  SHFL.IDX PT, R2, R0, RZ, 0x1f ;  /* 0x00001fff00027589 */ /* 0x000ee200000e0000 */
[----:B------:R-:W-:Y:S01]  /*0400*/  NOP ;  /* 0x0000000000007918 */ /* 0x000fe20000000000 */
[----:B---3--:R-:W-:-:S13]  /*0410*/  ISETP.NE.AND P0, PT, R2, RZ, PT ;  /* 0x000000ff0200720c */ /* 0x008fda0003f05270 */
[----:B------:R-:W-:Y:S05]  /*0420*/  @P0 BRA `(.L_x_118) ;  /* 0x0000000000480947 */ /* 0x000fea0003800000 */
[----:B0-----:R-:W0:Y:S01]  /*0430*/  S2UR UR5, SR_CgaCtaId ;  /* 0x00000000000579c3 */ /* 0x001e220000008800 */
[----:B------:R-:W-:Y:S01]  /*0440*/  UMOV UR4, 0x400 ;  /* 0x0000040000047882 */ /* 0x000fe20000000000 */
[----:B------:R-:W-:Y:S01]  /*0450*/  UMOV UR6, 0x80 ;  /* 0x0000008000067882 */ /* 0x000fe20000000000 */
[----:B------:R-:W-:Y:S01]  /*0460*/  UMOV UR7, 0x180 ;  /* 0x0000018000077882 */ /* 0x000fe20000000000 */
[----:B------:R-:W-:Y:S01]  /*0470*/  ELECT P0, URZ, PT ;  /* 0x00000000003f782f */ /* 0x000fe20003800000 */
[----:B0-----:R-:W-:Y:S02]  /*0480*/  ULEA UR8, UR5, UR4, 0x18 ;  /* 0x0000000405087291 */ /* 0x001fe4000f8ec03f */
[----:B------:R-:W-:-:S04]  /*0490*/  UIADD3 UR4, -UR6, 0x100000, URZ ;  /* 0x0010000006047890 */ /* 0x000fc8000fffe13f */
[----:B------:R-:W-:Y:S02]  /*04a0*/  USHF.L.U32 UR5, UR4, 0xb, URZ ;  /* 0x0000000b04057899 */ /* 0x000fe4000800063f */
[----:B------:R-:W-:Y:S02]  /*04b0*/  USHF.L.U32 UR4, UR4, 0x1, URZ ;  /* 0x0000000104047899 */ /* 0x000fe4000800063f */
[----:B------:R-:W-:-:S04]  /*04c0*/  UIADD3 UR6, -UR7, 0x100000, URZ ;  /* 0x0010000007067890 */ /* 0x000fc8000fffe13f */
[----:B------:R-:W-:Y:S02]  /*04d0*/  USHF.L.U32 UR7, UR6, 0xb, URZ ;  /* 0x0000000b06077899 */ /* 0x000fe4000800063f */
[----:B------:R-:W-:Y:S01]  /*04e0*/  USHF.L.U32 UR6, UR6, 0x1, URZ ;  /* 0x0000000106067899 */ /* 0x000fe2000800063f */
[----:B------:R-:W0:Y:S03]  /*04f0*/  FENCE.VIEW.ASYNC.S ;  /* 0x00000000000073c6 */ /* 0x000e260000000000 */
[----:B0-----:R3:W0:Y:S08]  /*0500*/  SYNCS.EXCH.64 URZ, [UR8+0x19c50], UR4 ;  /* 0x019c5004083f75b2 */ /* 0x0016300008000100 */
[----:B------:R3:W0:Y:S01]  /*0510*/  SYNCS.EXCH.64 URZ, [UR8+0x19c60], UR6 ;  /* 0x019c6006083f75b2 */ /* 0x0006220008000100 */
[----:B------:R3:W0:Y:S01]  /*0520*/  SYNCS.EXCH.64 URZ, [UR8+0x19c58], UR4 ;  /* 0x019c5804083f75b2 */ /* 0x0006220008000100 */
[----:B------:R3:W0:Y:S02]  /*0530*/  SYNCS.EXCH.64 URZ, [UR8+0x19c68], UR6 ;  /* 0x019c6806083f75b2 */ /* 0x0006240008000100 */
[----:B---3--:R-:W-:Y:S01]  /*0540*/  NOP ;  /* 0x0000000000007918 */ /* 0x008fe20000000000 */
.L_x_118:
[----:B------:R-:W3:Y:S01]  /*0550*/  SHFL.IDX PT, R2, R0, RZ, 0x1f ;  /* 0x00001fff00027589 */ /* 0x000ee200000e0000 */
[----:B------:R-:W-:Y:S01]  /*0560*/  NOP ;  /* 0x0000000000007918 */ /* 0x000fe20000000000 */
[----:B---3--:R-:W-:-:S13]  /*0570*/  ISETP.NE.AND P0, PT, R2, RZ, PT ;  /* 0x000000ff0200720c */ /* 0x008fda0003f05270 */
[----:B------:R-:W-:Y:S05]  /*0580*/  @P0 BRA `(.L_x_119) ;  /* 0x0000000000380947 */ /* 0x000fea0003800000 */
[----:B0-----:R-:W0:Y:S01]  /*0590*/  S2UR UR5, SR_CgaCtaId ;  /* 0x00000000000579c3 */ /* 0x001e220000008800 */
[----:B------:R-:W-:Y:S01]  /*05a0*/  UMOV UR4, 0x400 ;  /* 0x0000040000047882 */ /* 0x000fe20000000000 */
[----:B------:R-:W-:Y:S01]  /*05b0*/  UMOV UR7, 0x1 ;  /* 0x0000000100077882 */ /* 0x000fe20000000000 */
[----:B------:R-:W-:Y:S01]  /*05c0*/  ELECT P0, URZ, PT ;  /* 0x00000000003f782f */ /* 0x000fe20003800000 */
[----:B0-----:R-:W-:Y:S02]  /*05d0*/  ULEA UR6, UR5, UR4, 0x18 ;  /* 0x0000000405067291 */ /* 0x001fe4000f8ec03f */
[----:B------:R-:W-:-:S04]  /*05e0*/  UIADD3 UR4, -UR7, 0x100000, URZ ;  /* 0x0010000007047890 */ /* 0x000fc8000fffe13f */
[----:B------:R-:W-:Y:S02]  /*05f0*/  USHF.L.U32 UR5, UR4, 0xb, URZ ;  /* 0x0000000b04057899 */ /* 0x000fe4000800063f */
[----:B------:R-:W-:Y:S01]  /*0600*/  USHF.L.U32 UR4, UR4, 0x1, URZ ;  /* 0x0000000104047899 */ /* 0x000fe2000800063f */
[----:B------:R-:W0:Y:S11]  /*0610*/  FENCE.VIEW.ASYNC.S ;  /* 0x00000000000073c6 */ /* 0x000e360000000000 */
[----:B0-----:R3:W0:Y:S01]  /*0620*/  SYNCS.EXCH.64 URZ, [UR6+0x19c70], UR4 ;  /* 0x019c7004063f75b2 */ /* 0x0016220008000100 */
[----:B------:R3:W0:Y:S01]  /*0630*/  SYNCS.EXCH.64 URZ, [UR6+0x19c80], UR4 ;  /* 0x019c8004063f75b2 */ /* 0x0006220008000100 */
[----:B------:R3:W0:Y:S01]  /*0640*/  SYNCS.EXCH.64 URZ, [UR6+0x19c78], UR4 ;  /* 0x019c7804063f75b2 */ /* 0x0006220008000100 */
[----:B------:R3:W0:Y:S02]  /*0650*/  SYNCS.EXCH.64 URZ, [UR6+0x19c88], UR4 ;  /* 0x019c8804063f75b2 */ /* 0x0006240008000100 */
[----:B---3--:R-:W-:Y:S01]  /*0660*/  NOP ;  /* 0x0000000000007918 */ /* 0x008fe20000000000 */
.L_x_119:
        /* <DEDUP_REMOVED lines=22> */
.L_x_120:
        /* <DEDUP_REMOVED lines=22> */
.L_x_121:
[----:B------:R-:W-:Y:S01]  /*0930*/  PLOP3.LUT P0, PT, PT, PT, UP0, 0x80, 0x0 ;  /* 0x000000000000781c */ /* 0x000fe20003f0f008 */
[----:B------:R-:W-:Y:S01]  /*0940*/  UMOV UR48, 0x1 ;  /* 0x0000000100307882 */ /* 0x000fe20000000000 */
[----:B------:R-:W-:Y:S01]  /*0950*/  NOP ;  /* 0x0000000000007918 */ /* 0x000fe20000000000 */
[----:B------:R-:W-:Y:S01]  /*0960*/  USEL UR48, UR48, 0x2, !UP0 ;  /* 0x0000000230307887 */ /* 0x000fe2000c000000 */
[----:B------:R-:W-:Y:S01]  /*0970*/  ULDC.64 UR54, c[0x0][0x208] ;  /* 0x0000820000367ab9 */ /* 0x000fe20000000a00 */
[----:B012-4-:R-:W-:Y:S08]  /*0980*/  BAR.SYNC.DEFER_BLOCKING 0x0 ;  /* 0x0000000000007b1d */ /* 0x017ff00000010000 */
[----:B------:R-:W-:Y:S05]  /*0990*/  @!P0 BRA `(.L_x_122) ;  /* 0x0000008000d48947 */ /* 0x000fea0003800000 */
.L_x_123:
[----:B------:R-:W-:-:S08]  /*09a0*/  NOP ;  /* 0x0000000000007918 */ /* 0x000fd00000000000 */
[----:B------:R-:W0:Y:S02]  /*09b0*/  USETMAXREG.TRY_ALLOC.CTAPOOL UP0, 0xa0 ;  /* 0x000000a0000079c8 */ /* 0x000e240008000600 */
[----:B0-----:R-:W-:-:S13]  /*09c0*/  PLOP3.LUT P0, PT, PT, PT, UP0, 0x80, 0x0 ;  /* 0x000000000000781c */ /* 0x001fda0003f0f008 */
[----:B------:R-:W-:Y:S05]  /*09d0*/  @!P0 BRA `(.L_x_123) ;  /* 0xfffffffc00f08947 */ /* 0x000fea000383ffff */
[----:B------:R-:W0:Y:S08]  /*09e0*/  S2UR UR5, SR_CgaCtaId ;  /* 0x00000000000579c3 */ /* 0x000e300000008800 */
[----:B------:R-:W-:Y:S06]  /*09f0*/  BAR.ARV 0x8, 0x1a0 ;  /* 0x0206800000007b1d */ /* 0x000fec0000002000 */
[----:B------:R-:W-:-:S02]  /*0a00*/  UMOV UR4, 0x400 ;  /* 0x0000040000047882 */ /* 0x000fc40000000000 */
[----:B------:R-:W-:Y:S01]  /*0a10*/  BAR.SYNC.DEFER_BLOCKING 0x5, 0x200 ;  /* 0x0148000000007b1d */ /* 0x000fe20000010000 */
[----:B0-----:R-:W-:-:S09]  /*0a20*/  ULEA UR4, UR5, UR4, 0x18 ;  /* 0x0000000405047291 */ /* 0x001fd2000f8ec03f */
[----:B------:R-:W0:Y:S01]  /*0a30*/  LDS.128 R36, [UR4+0x19cd0] ;  /* 0x019cd004ff247984 */ /* 0x000e220008000c00 */
[----:B------:R-:W-:Y:S01]  /*0a40*/  ULDC UR4, c[0x0][0xc14] ;  /* 0x0003050000047ab9 */ /* 0x000fe20000000800 */
[----:B------:R-:W-:Y:S06]  /*0a50*/  BAR.ARV 0x4, 0x200 ;  /* 0x0108000000007b1d */ /* 0x000fec0000002000 */
[----:B0-----:R-:W-:-:S13]  /*0a60*/  ISETP.GE.AND P0, PT, R39, UR4, PT ;  /* 0x0000000427007c0c */ /* 0x001fda000bf06270 */
[----:B------:R-:W-:Y:S05]  /*0a70*/  @P0 EXIT ;  /* 0x000000000000094d */ /* 0x000fea0003800000 */
[----:B------:R-:W0:Y:S01]  /*0a80*/  S2R R0, SR_TID.X ;  /* 0x0000000000007919 */ /* 0x000e220000002100 */
[----:B------:R-:W-:Y:S01]  /*0a90*/  R2UR UR5, R38 ;  /* 0x00000000260572ca */ /* 0x000fe200000e0000 */
[----:B------:R-:W-:Y:S01]  /*0aa0*/  IMAD.MOV.U32 R152, RZ, RZ, -0x2 ;  /* 0xfffffffeff987424 */ /* 0x000fe200078e00ff */
[----:B------:R-:W-:Y:S01]  /*0ab0*/  ULOP3.LUT UR44, UR48, 0x1, URZ, 0xfc, !UPT ;  /* 0x00000001302c7892 */ /* 0x000fe2000f8efc3f */
[----:B------:R-:W-:Y:S01]  /*0ac0*/  UMOV UR38, URZ ;  /* 0x0000003f00267c82 */ /* 0x000fe20008000000 */
[----:B------:R-:W-:Y:S01]  /*0ad0*/  UMOV UR37, URZ ;  /* 0x0000003f00257c82 */ /* 0x000fe20008000000 */
[----:B------:R-:W-:Y:S01]  /*0ae0*/  UMOV UR36, URZ ;  /* 0x0000003f00247c82 */ /* 0x000fe20008000000 */
[----:B0-----:R-:W-:-:S05]  /*0af0*/  VIADD R155, R0, 0xffffff80 ;  /* 0xffffff80009b7836 */ /* 0x001fca0000000000 */
[----:B------:R-:W-:-:S04]  /*0b00*/  SHF.R.S32.HI R0, RZ, 0x1f, R155 ;  /* 0x0000001fff007819 */ /* 0x000fc8000001149b */
[CC--:B------:R-:W-:Y:S02]  /*0b10*/  LEA.HI R23, R0.reuse, R155.reuse, RZ, 0x7 ;  /* 0x0000009b00177211 */ /* 0x0c0fe400078f38ff */
[CC--:B------:R-:W-:Y:S02]  /*0b20*/  LEA.HI R3, R0.reuse, R155.reuse, RZ, 0x5 ;  /* 0x0000009b00037211 */ /* 0x0c0fe400078f28ff */
[----:B------:R-:W-:Y:S02]  /*0b30*/  LOP3.LUT R22, R23, 0xffffff80, RZ, 0xc0, !PT ;  /* 0xffffff8017167812 */ /* 0x000fe400078ec0ff */
[----:B------:R-:W-:Y:S01]  /*0b40*/  LEA.HI R2, R0, R155, RZ, 0x4 ;  /* 0x0000009b00027211 */ /* 0x000fe200078f20ff */
[----:B------:R-:W-:Y:S01]  /*0b50*/  IMAD.SHL.U32 R5, R3, 0x10, RZ ;  /* 0x0000001003057824 */ /* 0x000fe200078e00ff */
[----:B------:R-:W-:Y:S01]  /*0b60*/  SHF.R.S32.HI R23, RZ, 0x7, R23 ;  /* 0x00000007ff177819 */ /* 0x000fe20000011417 */
[----:B------:R-:W-:Y:S01]  /*0b70*/  IMAD.IADD R22, R155, 0x1, -R22 ;  /* 0x000000019b167824 */ /* 0x000fe200078e0a16 */
[----:B------:R-:W-:-:S02]  /*0b80*/  SHF.R.S32.HI R3, RZ, 0x4, R2 ;  /* 0x00000004ff037819 */ /* 0x000fc40000011402 */
[C---:B------:R-:W-:Y:S02]  /*0b90*/  LOP3.LUT R4, R2.reuse, 0x7fffff0, RZ, 0xc0, !PT ;  /* 0x07fffff002047812 */ /* 0x040fe400078ec0ff */
[----:B------:R-:W-:Y:S02]  /*0ba0*/  SHF.R.S32.HI R7, RZ, 0x1f, R22 ;  /* 0x0000001fff077819 */ /* 0x000fe40000011416 */
[----:B------:R-:W-:Y:S01]  /*0bb0*/  LEA.HI R2, R2, R3, RZ, 0x1 ;  /* 0x0000000302027211 */ /* 0x000fe200078f08ff */
[----:B------:R-:W-:Y:S01]  /*0bc0*/  IMAD.IADD R4, R155, 0x1, -R4 ;  /* 0x000000019b047824 */ /* 0x000fe200078e0a04 */
[----:B------:R-:W-:Y:S02]  /*0bd0*/  LEA.HI R6, R7, R22, RZ, 0x2 ;  /* 0x0000001607067211 */ /* 0x000fe400078f10ff */
[----:B------:R-:W-:Y:S02]  /*0be0*/  LOP3.LUT R5, R5, 0xfffffe00, RZ, 0xc0, !PT ;  /* 0xfffffe0005057812 */ /* 0x000fe400078ec0ff */
[----:B------:R-:W-:-:S02]  /*0bf0*/  SHF.R.S32.HI R8, RZ, 0x2, R6 ;  /* 0x00000002ff087819 */ /* 0x000fc40000011406 */
[----:B------:R-:W-:Y:S01]  /*0c00*/  SHF.R.S32.HI R9, RZ, 0x1f, R6 ;  /* 0x0000001fff097819 */ /* 0x000fe20000011406 */
[----:B------:R-:W-:Y:S01]  /*0c10*/  IMAD R5, R4, 0x20, R5 ;  /* 0x0000002004057824 */ /* 0x000fe200078e0205 */
[----:B------:R-:W-:Y:S01]  /*0c20*/  LOP3.LUT R2, R2, 0x1ffffffe, RZ, 0xc0, !PT ;  /* 0x1ffffffe02027812 */ /* 0x000fe200078ec0ff */
[----:B------:R-:W-:Y:S01]  /*0c30*/  IMAD.HI R4, R23, 0x55555556, RZ ;  /* 0x5555555617047827 */ /* 0x000fe200078e02ff */
[----:B------:R-:W-:Y:S02]  /*0c40*/  LEA.HI R9, R9, R8, RZ, 0x3 ;  /* 0x0000000809097211 */ /* 0x000fe400078f18ff */
[----:B------:R-:W-:Y:S01]  /*0c50*/  LEA.HI R7, R7, R22, RZ, 0x5 ;  /* 0x0000001607077211 */ /* 0x000fe200078f28ff */
[----:B------:R-:W-:Y:S01]  /*0c60*/  IMAD.IADD R2, R3, 0x1, -R2 ;  /* 0x0000000103027824 */ /* 0x000fe200078e0a02 */
[----:B------:R-:W-:Y:S02]  /*0c70*/  LOP3.LUT R9, R9, 0xfffffff8, RZ, 0xc0, !PT ;  /* 0xfffffff809097812 */ /* 0x000fe400078ec0ff */
[----:B------:R-:W-:Y:S01]  /*0c80*/  LEA.HI R0, R0, R155, RZ, 0x2 ;  /* 0x0000009b00007211 */ /* 0x000fe200078f10ff */
[----:B------:R-:W-:Y:S01]  /*0c90*/  IMAD R154, R2, 0x8, R5 ;  /* 0x00000008029a7824 */ /* 0x000fe200078e0205 */
[----:B------:R-:W-:Y:S01]  /*0ca0*/  LOP3.LUT R3, R6, 0x7ffffffc, RZ, 0xc0, !PT ;  /* 0x7ffffffc06037812 */ /* 0x000fe200078ec0ff */
[----:B------:R-:W-:Y:S01]  /*0cb0*/  IMAD.IADD R8, R8, 0x1, -R9 ;  /* 0x0000000108087824 */ /* 0x000fe200078e0a09 */
[----:B------:R-:W-:-:S02]  /*0cc0*/  LEA.HI R4, R4, R4, RZ, 0x1 ;  /* 0x0000000404047211 */ /* 0x000fc400078f08ff */
[----:B------:R-:W-:Y:S01]  /*0cd0*/  SHF.R.S32.HI R7, RZ, 0x5, R7 ;  /* 0x00000005ff077819 */ /* 0x000fe20000011407 */
[----:B------:R-:W-:Y:S01]  /*0ce0*/  IMAD.IADD R3, R22, 0x1, -R3 ;  /* 0x0000000116037824 */ /* 0x000fe200078e0a03 */
[----:B------:R-:W-:Y:S01]  /*0cf0*/  LOP3.LUT R2, R0, 0x1ffffffc, RZ, 0xc0, !PT ;  /* 0x1ffffffc00027812 */ /* 0x000fe200078ec0ff */
[----:B------:R-:W-:Y:S01]  /*0d00*/  IMAD R4, R4, -0x3, R23 ;  /* 0xfffffffd04047824 */ /* 0x000fe200078e0217 */
[----:B------:R-:W-:Y:S01]  /*0d10*/  SHF.R.S32.HI R18, RZ, 0x2, R0 ;  /* 0x00000002ff127819 */ /* 0x000fe20000011400 */
[----:B------:R-:W-:Y:S02]  /*0d20*/  IMAD R7, R7, 0x10, R8 ;  /* 0x0000001007077824 */ /* 0x000fe400078e0208 */
[----:B------:R-:W-:Y:S02]  /*0d30*/  IMAD.IADD R2, R155, 0x1, -R2 ;  /* 0x000000019b027824 */ /* 0x000fe400078e0a02 */
[----:B------:R-:W-:Y:S02]  /*0d40*/  IMAD R152, R3, R152, 0x80 ;  /* 0x0000008003987424 */ /* 0x000fe400078e0298 */
[----:B------:R-:W-:-:S02]  /*0d50*/  IMAD R153, R4, 0x40, R7 ;  /* 0x0000004004997824 */ /* 0x000fc400078e0207 */
[----:B------:R-:W-:-:S07]  /*0d60*/  IMAD.SHL.U32 R16, R2, 0x8, RZ ;  /* 0x0000000802107824 */ /* 0x000fce00078e00ff */
.L_x_159:
[----:B0-----:R-:W0:Y:S01]  /*0d70*/  LDC.64 R2, c[0x0][0xc60] ;  /* 0x00031800ff027b82 */ /* 0x001e220000000a00 */
[----:B------:R-:W-:Y:S01]  /*0d80*/  ULDC.64 UR6, c[0x0][0xa28] ;  /* 0x00028a0000067ab9 */ /* 0x000fe20000000a00 */
[----:B------:R-:W-:Y:S01]  /*0d90*/  ULDC.64 UR8, c[0x0][0xa20] ;  /* 0x0002880000087ab9 */ /* 0x000fe20000000a00 */
[----:B------:R-:W-:Y:S01]  /*0da0*/  ULDC UR45, c[0x0][0x2e0] ;  /* 0x0000b800002d7ab9 */ /* 0x000fe20000000800 */
[----:B0-----:R-:W-:-:S06]  /*0db0*/  IMAD.WIDE R2, R39, 0x4, R2 ;  /* 0x0000000427027825 */ /* 0x001fcc00078e0202 */
[----:B--2---:R-:W2:Y:S01]  /*0dc0*/  LDG.E R2, desc[UR54][R2.64] ;  /* 0x0000003602027981 */ /* 0x004ea2000c1e1900 */
[----:B------:R-:W-:Y:S02]  /*0dd0*/  UISETP.NE.U32.AND UP0, UPT, UR6, URZ, UPT ;  /* 0x0000003f0600728c */ /* 0x000fe4000bf05070 */
[----:B------:R-:W-:Y:S02]  /*0de0*/  UISETP.NE.U32.AND UP1, UPT, UR8, URZ, UPT ;  /* 0x0000003f0800728c */ /* 0x000fe4000bf25070 */
[----:B------:R-:W-:Y:S02]  /*0df0*/  UISETP.NE.AND.EX UP0, UPT, UR7, URZ, UPT, UP0 ;  /* 0x0000003f0700728c */ /* 0x000fe4000bf05300 */
[----:B------:R-:W-:-:S04]  /*0e00*/  UISETP.NE.AND.EX UP1, UPT, UR9, URZ, UPT, UP1 ;  /* 0x0000003f0900728c */ /* 0x000fc8000bf25310 */
[----:B------:R-:W-:Y:S02]  /*0e10*/  PLOP3.LUT P0, PT, PT, PT, UP0, 0x80, 0x0 ;  /* 0x000000000000781c */ /* 0x000fe40003f0f008 */
[----:B------:R-:W-:Y:S02]  /*0e20*/  PLOP3.LUT P1, PT, PT, PT, UP1, 0x80, 0x0 ;  /* 0x000000000000781c */ /* 0x000fe40003f2f018 */
[----:B--2---:R-:W-:-:S13]  /*0e30*/  R2UR UR40, R2 ;  /* 0x00000000022872ca */ /* 0x004fda00000e0000 */
[----:B------:R-:W-:Y:S02]  /*0e40*/  USHF.R.S32.HI UR39, URZ, 0x1f, UR40 ;  /* 0x0000001f3f277899 */ /* 0x000fe40008011428 */
[----:B------:R-:W-:Y:S02]  /*0e50*/  @UP0 ULEA UR6, UP2, UR40, UR6, 0x2 ;  /* 0x0000000628060291 */ /* 0x000fe4000f84103f */
[----:B------:R-:W-:Y:S02]  /*0e60*/  @UP1 ULEA UR8, UP3, UR40, UR8, 0x2 ;  /* 0x0000000828081291 */ /* 0x000fe4000f86103f */
[----:B------:R-:W-:Y:S02]  /*0e70*/  @UP0 ULEA.HI.X UR7, UR40, UR7, UR39, 0x2, UP2 ;  /* 0x0000000728070291 */ /* 0x000fe400090f1427 */
[----:B------:R-:W-:Y:S01]  /*0e80*/  @UP1 ULEA.HI.X UR9, UR40, UR9, UR39, 0x2, UP3 ;  /* 0x0000000928091291 */ /* 0x000fe200098f1427 */
[----:B------:R-:W-:Y:S02]  /*0e90*/  IMAD.U32 R2, RZ, RZ, UR6 ;  /* 0x00000006ff027e24 */ /* 0x000fe4000f8e00ff */
[----:B----45:R-:W-:-:S02]  /*0ea0*/  IMAD.U32 R4, RZ, RZ, UR8 ;  /* 0x00000008ff047e24 */ /* 0x030fc4000f8e00ff */
[----:B------:R-:W-:Y:S01]  /*0eb0*/  IMAD.U32 R3, RZ, RZ, UR7 ;  /* 0x00000007ff037e24 */ /* 0x000fe2000f8e00ff */
[----:B------:R-:W-:Y:S01]  /*0ec0*/  ULDC.64 UR6, c[0x0][0x3f8] ;  /* 0x0000fe0000067ab9 */ /* 0x000fe20000000a00 */
[----:B------:R-:W-:-:S03]  /*0ed0*/  IMAD.U32 R5, RZ, RZ, UR9 ;  /* 0x00000009ff057e24 */ /* 0x000fc6000f8e00ff */
[----:B------:R-:W2:Y:S04]  /*0ee0*/  @P0 LDG.E R2, desc[UR54][R2.64] ;  /* 0x0000003602020981 */ /* 0x000ea8000c1e1900 */
[----:B---3--:R-:W3:Y:S01]  /*0ef0*/  @P1 LDG.E R4, desc[UR54][R4.64] ;  /* 0x0000003604041981 */ /* 0x008ee2000c1e1900 */
[----:B------:R-:W-:Y:S01]  /*0f00*/  UISETP.NE.U32.AND UP0, UPT, UR6, URZ, UPT ;  /* 0x0000003f0600728c */ /* 0x000fe2000bf05070 */
[----:B------:R-:W-:Y:S01]  /*0f10*/  IMAD.MOV.U32 R17, RZ, RZ, R37 ;  /* 0x000000ffff117224 */ /* 0x000fe200078e0025 */
[----:B------:R-:W-:Y:S01]  /*0f20*/  UMOV UR4, URZ ;  /* 0x0000003f00047c82 */ /* 0x000fe20008000000 */
[----:B------:R-:W-:Y:S01]  /*0f30*/  ULDC UR6, c[0x0][0x404] ;  /* 0x0001010000067ab9 */ /* 0x000fe20000000800 */
[----:B------:R-:W-:Y:S01]  /*0f40*/  UISETP.NE.AND.EX UP0, UPT, UR7, URZ, UPT, UP0 ;  /* 0x0000003f0700728c */ /* 0x000fe2000bf05300 */
[----:B------:R-:W-:Y:S01]  /*0f50*/  IMAD.MOV.U32 R0, RZ, RZ, RZ ;  /* 0x000000ffff007224 */ /* 0x000fe200078e00ff */
[----:B------:R-:W-:Y:S01]  /*0f60*/  UMOV UR41, UR5 ;  /* 0x0000000500297c82 */ /* 0x000fe20008000000 */
[----:B------:R-:W-:Y:S01]  /*0f70*/  IMAD.MOV.U32 R135, RZ, RZ, RZ ;  /* 0x000000ffff877224 */ /* 0x000fe200078e00ff */
[----:B------:R-:W-:Y:S01]  /*0f80*/  USEL UR6, UR6, 0x1, UP0 ;  /* 0x0000000106067887 */ /* 0x000fe20008000000 */
[----:B------:R-:W-:-:S02]  /*0f90*/  CS2R R8, SRZ ;  /* 0x0000000000087805 */ /* 0x000fc4000001ff00 */
[----:B------:R-:W-:Y:S02]  /*0fa0*/  CS2R R10, SRZ ;  /* 0x00000000000a7805 */ /* 0x000fe4000001ff00 */
[----:B------:R-:W-:Y:S01]  /*0fb0*/  CS2R R12, SRZ ;  /* 0x00000000000c7805 */ /* 0x000fe2000001ff00 */
[----:B------:R-:W-:Y:S01]  /*0fc0*/  UIMAD UR45, UR6, UR45, URZ ;  /* 0x0000002d062d72a4 */ /* 0x000fe2000f8e023f */
[----:B------:R-:W-:Y:S02]  /*0fd0*/  CS2R R14, SRZ ;  /* 0x00000000000e7805 */ /* 0x000fe4000001ff00 */
[----:B------:R-:W-:Y:S01]  /*0fe0*/  CS2R R20, SRZ ;  /* 0x0000000000147805 */ /* 0x000fe2000001ff00 */
[----:B------:R-:W-:Y:S01]  /*0ff0*/  ULDC UR6, c[0x0][0x428] ;  /* 0x00010a0000067ab9 */ /* 0x000fe20000000800 */
[----:B-1----:R-:W-:Y:S01]  /*1000*/  CS2R R24, SRZ ;  /* 0x0000000000187805 */ /* 0x002fe2000001ff00 */
[----:B------:R-:W-:Y:S01]  /*1010*/  UISETP.NE.AND UP0, UPT, UR6, 0x1, UPT ;  /* 0x000000010600788c */ /* 0x000fe2000bf05270 */
        /* <DEDUP_REMOVED lines=9> */
[----:B------:R-:W-:Y:S01]  /*10b0*/  CS2R R48, SRZ ;  /* 0x0000000000307805 */ /* 0x000fe2000001ff00 */
[----:B------:R-:W-:Y:S01]  /*10c0*/  @UP0 ULDC UR8, c[0x0][0x42c] ;  /* 0x00010b0000080ab9 */ /* 0x000fe20000000800 */
[----:B------:R-:W-:Y:S02]  /*10d0*/  CS2R R50, SRZ ;  /* 0x0000000000327805 */ /* 0x000fe4000001ff00 */
[----:B------:R-:W-:Y:S02]  /*10e0*/  CS2R R52, SRZ ;  /* 0x0000000000347805 */ /* 0x000fe4000001ff00 */
[----:B------:R-:W-:-:S02]  /*10f0*/  CS2R R54, SRZ ;  /* 0x0000000000367805 */ /* 0x000fc4000001ff00 */
[----:B--2---:R-:W-:Y:S01]  /*1100*/  @P0 R2UR UR4, R2 ;  /* 0x00000000020402ca */ /* 0x004fe200000e0000 */
[----:B------:R-:W-:Y:S01]  /*1110*/  IMAD.MOV.U32 R2, RZ, RZ, RZ ;  /* 0x000000ffff027224 */ /* 0x000fe200078e00ff */
[----:B------:R-:W-:Y:S02]  /*1120*/  PLOP3.LUT P0, PT, PT, PT, PT, 0x80, 0x0 ;  /* 0x000000000000781c */ /* 0x000fe40003f0f070 */
[----:B---3--:R-:W-:Y:S01]  /*1130*/  @P1 R2UR UR45, R4 ;  /* 0x00000000042d12ca */ /* 0x008fe200000e0000 */
[----:B------:R-:W-:-:S14]  /*1140*/  @P1 BRA `(.L_x_124) ;  /* 0x0000000000341947 */ /* 0x000fdc0003800000 */
[----:B------:R-:W-:Y:S02]  /*1150*/  ULDC.64 UR6, c[0x0][0xa08] ;  /* 0x0002820000067ab9 */ /* 0x000fe40000000a00 */
[----:B------:R-:W-:-:S04]  /*1160*/  ISETP.NE.U32.AND P1, PT, RZ, UR6, PT ;  /* 0x00000006ff007c0c */ /* 0x000fc8000bf25070 */
[----:B------:R-:W-:-:S13]  /*1170*/  ISETP.NE.AND.EX P1, PT, RZ, UR7, PT, P1 ;  /* 0x00000007ff007c0c */ /* 0x000fda000bf25310 */
[----:B------:R-:W-:Y:S05]  /*1180*/  @!P1 BRA `(.L_x_124) ;  /* 0x0000000000249947 */ /* 0x000fea0003800000 */
[----:B------:R-:W-:Y:S02]  /*1190*/  ULDC.64 UR6, c[0x0][0xa08] ;  /* 0x0002820000067ab9 */ /* 0x000fe40000000a00 */
[----:B------:R-:W-:-:S06]  /*11a0*/  UIMAD.WIDE UR6, UR40, 0x4, UR6 ;  /* 0x00000004280678a5 */ /* 0x000fcc000f8e0206 */
[----:B------:R-:W-:Y:S02]  /*11b0*/  IMAD.U32 R4, RZ, RZ, UR6 ;  /* 0x00000006ff047e24 */ /* 0x000fe4000f8e00ff */
[----:B------:R-:W-:-:S05]  /*11c0*/  IMAD.U32 R5, RZ, RZ, UR7 ;  /* 0x00000007ff057e24 */ /* 0x000fca000f8e00ff */
[----:B------:R-:W2:Y:S04]  /*11d0*/  LDG.E R6, desc[UR54][R4.64] ;  /* 0x0000003604067981 */ /* 0x000ea8000c1e1900 */
[----:B------:R-:W3:Y:S01]  /*11e0*/  LDG.E R3, desc[UR54][R4.64+0x4] ;  /* 0x0000043604037981 */ /* 0x000ee2000c1e1900 */
[----:B--2---:R-:W-:Y:S02]  /*11f0*/  R2UR UR45, R6 ;  /* 0x00000000062d72ca */ /* 0x004fe400000e0000 */
[----:B---3--:R-:W-:-:S13]  /*1200*/  R2UR UR6, R3 ;  /* 0x00000000030672ca */ /* 0x008fda00000e0000 */
[----:B------:R-:W-:-:S12]  /*1210*/  UIADD3 UR45, -UR45, UR6, URZ ;  /* 0x000000062d2d7290 */ /* 0x000fd8000fffe13f */
.L_x_124:
[----:B------:R-:W-:Y:S01]  /*1220*/  UIADD3 UR45, -UR4, UR45, URZ ;  /* 0x0000002d042d7290 */ /* 0x000fe2000fffe13f */
[----:B------:R-:W-:Y:S01]  /*1230*/  CS2R R4, SRZ ;  /* 0x0000000000047805 */ /* 0x000fe2000001ff00 */
[----:B------:R-:W-:Y:S01]  /*1240*/  UIMAD.WIDE.U32 UR6, UR5, UR8, URZ ;  /* 0x00000008050672a5 */ /* 0x000fe2000f8e003f */
[----:B------:R-:W-:Y:S01]  /*1250*/  CS2R R56, SRZ ;  /* 0x0000000000387805 */ /* 0x000fe2000001ff00 */
[----:B------:R-:W-:Y:S01]  /*1260*/  UISETP.GE.AND UP1, UPT, UR45, 0x1, UPT ;  /* 0x000000012d00788c */ /* 0x000fe2000bf26270 */
[----:B------:R-:W-:Y:S01]  /*1270*/  CS2R R58, SRZ ;  /* 0x00000000003a7805 */ /* 0x000fe2000001ff00 */
[----:B------:R-:W-:Y:S01]  /*1280*/  UIADD3 UR4, UR45, 0x7f, URZ ;  /* 0x0000007f2d047890 */ /* 0x000fe2000fffe03f */
[----:B------:R-:W-:Y:S01]  /*1290*/  CS2R R60, SRZ ;  /* 0x00000000003c7805 */ /* 0x000fe2000001ff00 */
[----:B------:R-:W-:Y:S01]  /*12a0*/  @UP0 ULDC UR9, c[0x0][0x430] ;  /* 0x00010c0000090ab9 */ /* 0x000fe20000000800 */
[----:B------:R-:W-:Y:S01]  /*12b0*/  UMOV UR42, UR5 ;  /* 0x00000005002a7c82 */ /* 0x000fe20008000000 */
[----:B------:R-:W-:Y:S01]  /*12c0*/  PLOP3.LUT P1, PT, PT, PT, UP1, 0x80, 0x0 ;  /* 0x000000000000781c */ /* 0x000fe20003f2f018 */
[----:B------:R-:W-:Y:S01]  /*12d0*/  USHF.R.S32.HI UR8, URZ, 0x1f, UR4 ;  /* 0x0000001f3f087899 */ /* 0x000fe20008011404 */
[----:B------:R-:W-:Y:S01]  /*12e0*/  IMAD.MOV.U32 R62, RZ, RZ, RZ ;  /* 0x000000ffff3e7224 */ /* 0x000fe200078e00ff */
[----:B------:R-:W-:-:S02]  /*12f0*/  @UP0 USHF.R.U32.HI UR41, URZ, UR9, UR7 ;  /* 0x000000093f290299 */ /* 0x000fc40008011607 */
[----:B------:R-:W-:-:S08]  /*1300*/  ULEA.HI UR8, UR8, UR4, URZ, 0x7 ;  /* 0x0000000408087291 */ /* 0x000fd0000f8f383f */
[----:B------:R-:W-:Y:S05]  /*1310*/  @!P1 BRA `(.L_x_125) ;  /* 0x0000005c002c9947 */ /* 0x000fea0003800000 */
[----:B------:R-:W0:Y:S01]  /*1320*/  SHFL.IDX PT, R0, R23, RZ, 0x1f ;  /* 0x00001fff17007589 */ /* 0x000e2200000e0000 */
[----:B------:R-:W1:Y:S01]  /*1330*/  S2UR UR9, SR_CgaCtaId ;  /* 0x00000000000979c3 */ /* 0x000e620000008800 */
[----:B------:R-:W-:Y:S01]  /*1340*/  UMOV UR7, 0x400 ;  /* 0x0000040000077882 */ /* 0x000fe20000000000 */
[----:B------:R-:W-:Y:S01]  /*1350*/  USHF.R.S32.HI UR43, URZ, 0x7, UR8 ;  /* 0x000000073f2b7899 */ /* 0x000fe20008011408 */
[----:B0-----:R-:W-:Y:S01]  /*1360*/  R2UR UR6, R0 ;  /* 0x00000000000672ca */ /* 0x001fe200000e0000 */
[----:B-1----:R-:W-:-:S12]  /*1370*/  ULEA UR7, UR9, UR7, 0x18 ;  /* 0x0000000709077291 */ /* 0x002fd8000f8ec03f */
[----:B------:R-:W-:Y:S02]  /*1380*/  UIMAD.WIDE UR4, UR6, 0x55555556, URZ ;  /* 0x55555556060478a5 */ /* 0x000fe4000f8e023f */
[----:B------:R-:W-:Y:S02]  /*1390*/  UIADD3 UR4, UR7, 0xf000, URZ ;  /* 0x0000f00007047890 */ /* 0x000fe4000fffe03f */
[----:B------:R-:W-:Y:S02]  /*13a0*/  ULEA.HI UR5, UR5, UR5, URZ, 0x1 ;  /* 0x0000000505057291 */ /* 0x000fe4000f8f083f */
[----:B------:R-:W-:Y:S02]  /*13b0*/  ULOP3.LUT UP0, URZ, UR4, 0x3ff, URZ, 0xc0, !UPT ;  /* 0x000003ff043f7892 */ /* 0x000fe4000f80c03f */
[----:B------:R-:W-:-:S04]  /*13c0*/  UIMAD UR5, UR5, -0x3, UR6 ;  /* 0xfffffffd050578a4 */ /* 0x000fc8000f8e0206 */
[----:B------:R-:W-:Y:S01]  /*13d0*/  PLOP3.LUT P0, PT, PT, PT, UP0, 0x80, 0x0 ;  /* 0x000000000000781c */ /* 0x000fe20003f0f008 */
[----:B------:R-:W-:-:S04]  /*13e0*/  ULEA UR5, UR5, UR4, 0xb ;  /* 0x0000000405057291 */ /* 0x000fc8000f8e583f */
[----:B------:R-:W-:-:S04]  /*13f0*/  USHF.R.U32.HI UR5, URZ, 0x4, UR5 ;  /* 0x000000043f057899 */ /* 0x000fc80008011605 */
[----:B------:R-:W-:-:S04]  /*1400*/  ULOP3.LUT UR46, UR5, 0x3fff, URZ, 0xc0, !UPT ;  /* 0x00003fff052e7892 */ /* 0x000fc8000f8ec03f */
[----:B------:R-:W-:Y:S08]  /*1410*/  @!P0 BRA `(.L_x_126) ;  /* 0x0000000000408947 */ /* 0x000ff00003800000 */
[----:B------:R-:W-:Y:S01]  /*1420*/  MOV R0, 0x0 ;  /* 0x0000000000007802 */ /* 0x000fe20000000f00 */
[----:B------:R-:W-:Y:S01]  /*1430*/  ULDC.64 UR4, c[0x4][0x98] ;  /* 0x0100260000047ab9 */ /* 0x000fe20000000a00 */
[----:B------:R-:W-:Y:S01]  /*1440*/  ULDC.64 UR6, c[0x4][0x28] ;  /* 0x01000a0000067ab9 */ /* 0x000fe20000000a00 */
[----:B------:R-:W-:Y:S01]  /*1450*/  IMAD.U32 R4, RZ, RZ, UR4 ;  /* 0x00000004ff047e24 */ /* 0x000fe2000f8e00ff */
[----:B------:R0:W1:Y:S01]  /*1460*/  LDC.64 R2, c[0x4][R0] ;  /* 0x0100000000027b82 */ /* 0x0000620000000a00 */
[----:B------:R-:W-:Y:S01]  /*1470*/  IMAD.U32 R5, RZ, RZ, UR5 ;  /* 0x00000005ff057e24 */ /* 0x000fe2000f8e00ff */
[----:B------:R-:W-:Y:S01]  /*1480*/  ULDC.64 UR4, c[0x4][0xa0] ;  /* 0x0100280000047ab9 */ /* 0x000fe20000000a00 */
[----:B------:R-:W-:Y:S02]  /*1490*/  IMAD.U32 R10, RZ, RZ, UR6 ;  /* 0x00000006ff0a7e24 */ /* 0x000fe4000f8e00ff */
[----:B------:R-:W-:Y:S02]  /*14a0*/  IMAD.U32 R6, RZ, RZ, UR4 ;  /* 0x00000004ff067e24 */ /* 0x000fe4000f8e00ff */
[----:B------:R-:W-:-:S02]  /*14b0*/  IMAD.U32 R7, RZ, RZ, UR5 ;  /* 0x00000005ff077e24 */ /* 0x000fc4000f8e00ff */
[----:B------:R-:W-:Y:S02]  /*14c0*/  IMAD.U32 R11, RZ, RZ, UR7 ;  /* 0x00000007ff0b7e24 */ /* 0x000fe4000f8e00ff */
[----:B------:R-:W-:Y:S02]  /*14d0*/  IMAD.MOV.U32 R8, RZ, RZ, 0x70 ;  /* 0x00000070ff087424 */ /* 0x000fe400078e00ff */
[----:B------:R-:W-:Y:S02]  /*14e0*/  IMAD.MOV.U32 R12, RZ, RZ, 0x1 ;  /* 0x00000001ff0c7424 */ /* 0x000fe400078e00ff */
[----:B0-----:R-:W-:-:S07]  /*14f0*/  IMAD.MOV.U32 R13, RZ, RZ, RZ ;  /* 0x000000ffff0d7224 */ /* 0x001fce00078e00ff */
[----:B------:R-:W-:-:S07]  /*1500*/  LEPC R20, `(.L_x_126) ;  /* 0x000000001014794e */ /* 0x000fce0000000000 */
[----:B-1----:R-:W-:Y:S05]  /*1510*/  CALL.ABS.NOINC R2 ;  /* 0x0000000002007343 */ /* 0x002fea0003c00000 */
.L_x_126:
        /* <DEDUP_REMOVED lines=10> */
[----:B------:R-:W-:Y:S01]  /*15c0*/  @UP0 ULDC.64 UR14, c[0x0][0x9a8] ;  /* 0x00026a00000e0ab9 */ /* 0x000fe20000000a00 */
[----:B------:R-:W-:Y:S01]  /*15d0*/  @UP0 ULDC.64 UR18, c[0x0][0x9b0] ;  /* 0x00026c0000120ab9 */ /* 0x000fe20000000a00 */
[----:B------:R-:W-:Y:S01]  /*15e0*/  @UP1 ULDC.64 UR16, c[0x0][0x9b8] ;  /* 0x00026e0000101ab9 */ /* 0x000fe20000000a00 */
[----:B------:R-:W-:Y:S02]  /*15f0*/  @UP0 UIMAD UR8, UR39, UR14, URZ ;  /* 0x0000000e270802a4 */ /* 0x000fe4000f8e023f */
[----:B------:R-:W-:Y:S02]  /*1600*/  @UP1 UIMAD UR12, UR39, UR16, URZ ;  /* 0x00000010270c12a4 */ /* 0x000fe4000f8e023f */
[----:B------:R-:W-:Y:S02]  /*1610*/  @UP0 UIMAD UR15, UR40, UR15, UR8 ;  /* 0x0000000f280f02a4 */ /* 0x000fe4000f8e0208 */
[----:B------:R-:W-:Y:S02]  /*1620*/  @UP1 UIMAD.WIDE.U32 UR8, UR40, UR16, URZ ;  /* 0x00000010280812a5 */ /* 0x000fe4000f8e003f */
[----:B------:R-:W-:-:S02]  /*1630*/  @UP0 UIMAD.WIDE.U32 UR10, UR40, UR14, URZ ;  /* 0x0000000e280a02a5 */ /* 0x000fc4000f8e003f */
[----:B------:R-:W-:Y:S02]  /*1640*/  @UP1 UIMAD UR16, UR40, UR17, UR12 ;  /* 0x00000011281012a4 */ /* 0x000fe4000f8e020c */
[----:B------:R-:W-:Y:S02]  /*1650*/  @UP1 USHF.R.S32.HI UR17, URZ, 0x1f, UR41 ;  /* 0x0000001f3f111899 */ /* 0x000fe40008011429 */
[----:B------:R-:W-:Y:S01]  /*1660*/  @UP0 USHF.R.S32.HI UR14, URZ, 0x1f, UR41 ;  /* 0x0000001f3f0e0899 */ /* 0x000fe20008011429 */
[----:B------:R-:W-:Y:S01]  /*1670*/  @UP1 ULDC.64 UR12, c[0x0][0x9c0] ;  /* 0x00027000000c1ab9 */ /* 0x000fe20000000a00 */
[----:B------:R-:W-:Y:S02]  /*1680*/  @UP0 UIADD3 UR11, UR11, UR15, URZ ;  /* 0x0000000f0b0b0290 */ /* 0x000fe4000fffe03f */
[----:B------:R-:W-:Y:S02]  /*1690*/  @UP1 UIMAD UR15, UR17, UR12, URZ ;  /* 0x0000000c110f12a4 */ /* 0x000fe4000f8e023f */
[----:B------:R-:W-:-:S02]  /*16a0*/  @UP0 UIMAD UR14, UR14, UR18, URZ ;  /* 0x000000120e0e02a4 */ /* 0x000fc4000f8e023f */
[----:B------:R-:W-:Y:S02]  /*16b0*/  @UP1 UIADD3 UR9, UR9, UR16, URZ ;  /* 0x0000001009091290 */ /* 0x000fe4000fffe03f */
[----:B------:R-:W-:Y:S02]  /*16c0*/  @UP1 UIMAD UR15, UR41, UR13, UR15 ;  /* 0x0000000d290f12a4 */ /* 0x000fe4000f8e020f */
[----:B------:R-:W-:Y:S02]  /*16d0*/  @UP0 UIMAD UR14, UR41, UR19, UR14 ;  /* 0x00000013290e02a4 */ /* 0x000fe4000f8e020e */
[----:B------:R-:W-:Y:S02]  /*16e0*/  @UP0 UIMAD.WIDE.U32 UR10, UR41, UR18, UR10 ;  /* 0x00000012290a02a5 */ /* 0x000fe4000f8e000a */
[----:B------:R-:W-:Y:S02]  /*16f0*/  @UP1 UIMAD.WIDE.U32 UR12, UR41, UR12, UR8 ;  /* 0x0000000c290c12a5 */ /* 0x000fe4000f8e0008 */
[----:B------:R-:W-:-:S02]  /*1700*/  @UP0 UIADD3 UR9, UR11, UR14, URZ ;  /* 0x0000000e0b090290 */ /* 0x000fc4000fffe03f */
[----:B------:R-:W-:Y:S02]  /*1710*/  @UP0 ULEA UR6, UP2, UR10, UR6, 0x2 ;  /* 0x000000060a060291 */ /* 0x000fe4000f84103f */
[----:B------:R-:W-:Y:S02]  /*1720*/  @UP1 UIADD3 UR8, UR13, UR15, URZ ;  /* 0x0000000f0d081290 */ /* 0x000fe4000fffe03f */
[----:B------:R-:W-:Y:S02]  /*1730*/  @UP1 ULEA UR4, UP3, UR12, UR4, 0x2 ;  /* 0x000000040c041291 */ /* 0x000fe4000f86103f */
[----:B------:R-:W-:Y:S01]  /*1740*/  @UP0 ULEA.HI.X UR7, UR10, UR7, UR9, 0x2, UP2 ;  /* 0x000000070a070291 */ /* 0x000fe200090f1409 */
[----:B------:R-:W-:Y:S01]  /*1750*/  IMAD.U32 R4, RZ, RZ, UR6 ;  /* 0x00000006ff047e24 */ /* 0x000fe2000f8e00ff */
[----:B------:R-:W-:Y:S02]  /*1760*/  @UP1 ULEA.HI.X UR5, UR12, UR5, UR8, 0x2, UP3 ;  /* 0x000000050c051291 */ /* 0x000fe400098f1408 */
[----:B------:R-:W-:-:S02]  /*1770*/  IMAD.U32 R6, RZ, RZ, UR4 ;  /* 0x00000004ff067e24 */ /* 0x000fc4000f8e00ff */
[----:B------:R-:W-:Y:S02]  /*1780*/  IMAD.U32 R5, RZ, RZ, UR7 ;  /* 0x00000007ff057e24 */ /* 0x000fe4000f8e00ff */
[----:B------:R-:W-:-:S03]  /*1790*/  IMAD.U32 R7, RZ, RZ, UR5 ;  /* 0x00000005ff077e24 */ /* 0x000fc6000f8e00ff */
[----:B------:R0:W2:Y:S04]  /*17a0*/  @P0 LDG.E R9, desc[UR54][R4.64] ;  /* 0x0000003604090981 */ /* 0x0000a8000c1e1900 */
[----:B------:R-:W2:Y:S01]  /*17b0*/  @P1 LDG.E R0, desc[UR54][R6.64] ;  /* 0x0000003606001981 */ /* 0x000ea2000c1e1900 */
[----:B------:R-:W1:Y:S01]  /*17c0*/  S2UR UR5, SR_CgaCtaId ;  /* 0x00000000000579c3 */ /* 0x000e620000008800 */
[----:B------:R-:W-:Y:S01]  /*17d0*/  ULEA.HI UR4, UR38, UR38, URZ, 0x1 ;  /* 0x0000002626047291 */ /* 0x000fe2000f8f083f */
[----:B------:R-:W-:-:S03]  /*17e0*/  MOV R2, 0x400 ;  /* 0x0000040000027802 */ /* 0x000fc60000000f00 */
[----:B------:R-:W-:Y:S01]  /*17f0*/  ULOP3.LUT UR4, UR4, 0xfffffffe, URZ, 0xc0, !UPT ;  /* 0xfffffffe04047892 */ /* 0x000fe2000f8ec03f */
[----:B0-----:R-:W-:-:S03]  /*1800*/  IMAD.U32 R4, RZ, RZ, UR44 ;  /* 0x0000002cff047e24 */ /* 0x001fc6000f8e00ff */
[----:B------:R-:W-:Y:S02]  /*1810*/  UIADD3 UR4, UR38, -UR4, URZ ;  /* 0x8000000426047290 */ /* 0x000fe4000fffe03f */
[----:B------:R-:W-:-:S04]  /*1820*/  ISETP.NE.AND P0, PT, R4, 0x3, PT ;  /* 0x000000030400780c */ /* 0x000fc80003f05270 */
[----:B------:R-:W-:Y:S01]  /*1830*/  IMAD.U32 R11, RZ, RZ, UR4 ;  /* 0x00000004ff0b7e24 */ /* 0x000fe2000f8e00ff */
[----:B------:R-:W-:-:S04]  /*1840*/  ULDC UR4, c[0x0][0x9d8] ;  /* 0x0002760000047ab9 */ /* 0x000fc80000000800 */
[----:B------:R-:W-:Y:S01]  /*1850*/  SHF.L.U32 R11, R11, 0x1f, RZ ;  /* 0x0000001f0b0b7819 */ /* 0x000fe200000006ff */
[----:B-1----:R-:W-:-:S05]  /*1860*/  IMAD.U32 R3, RZ, RZ, UR5 ;  /* 0x00000005ff037e24 */ /* 0x002fca000f8e00ff */
[----:B------:R-:W-:-:S04]  /*1870*/  LEA R2, R3, R2, 0x18 ;  /* 0x0000000203027211 */ /* 0x000fc800078ec0ff */
[----:B------:R-:W0:Y:S01]  /*1880*/  SYNCS.PHASECHK.TRANS64.TRYWAIT P1, [R2+URZ+0x19c00], R11 ;  /* 0x019c000b020075a7 */ /* 0x000e22000802017f */
[----:B--2---:R-:W-:-:S04]  /*1890*/  FMUL.FTZ R0, R9, R0 ;  /* 0x0000000009007220 */ /* 0x004fc80000410000 */
[----:B------:R-:W-:Y:S01]  /*18a0*/  FMUL.FTZ R0, R0, UR4 ;  /* 0x0000000400007c20 */ /* 0x000fe20008410000 */
[----:B0-----:R-:W-:Y:S06]  /*18b0*/  @!P1 BRA `(.L_x_127) ;  /* 0x000000b800989947 */ /* 0x001fec0003800000 */
.L_x_248:
[----:B------:R-:W-:Y:S05]  /*18c0*/  @!P0 BRA `(.L_x_128) ;  /* 0x0000000000048947 */ /* 0x000fea0003800000 */
[----:B------:R-:W-:Y:S01]  /*18d0*/  BPT.TRAP 0x1 ;  /* 0x000000040000795c */ /* 0x000fe20000300000 */
.L_x_128:
[----:B------:R-:W-:Y:S02]  /*18e0*/  IMAD.U32 R5, RZ, RZ, UR36 ;  /* 0x00000024ff057e24 */ /* 0x000fe4000f8e00ff */
[----:B------:R-:W-:Y:S02]  /*18f0*/  IMAD.U32 R6, RZ, RZ, UR37 ;  /* 0x00000025ff067e24 */ /* 0x000fe4000f8e00ff */
[----:B------:R-:W-:-:S03]  /*1900*/  IMAD R4, R5, 0x8, R2 ;  /* 0x0000000805047824 */ /* 0x000fc600078e0202 */
[----:B------:R-:W-:-:S04]  /*1910*/  SHF.L.U32 R5, R6, 0x1f, RZ ;  /* 0x0000001f06057819 */ /* 0x000fc800000006ff */
[----:B------:R1:W2:Y:S01]  /*1920*/  SYNCS.PHASECHK.TRANS64.TRYWAIT P1, [R4+URZ+0x19c30], R5 ;  /* 0x019c3005040075a7 */ /* 0x0002a2000802017f */
[----:B------:R-:W-:Y:S05]  /*1930*/  @!P0 BRA `(.L_x_129) ;  /* 0x0000000000048947 */ /* 0x000fea0003800000 */
[----:B------:R-:W-:Y:S01]  /*1940*/  BPT.TRAP 0x1 ;  /* 0x000000040000795c */ /* 0x000fe20000300000 */
.L_x_129:
[----:B------:R-:W3:Y:S01]  /*1950*/  S2R R6, SR_TID.X ;  /* 0x0000000000067919 */ /* 0x000ee20000002100 */
[----:B------:R-:W-:Y:S01]  /*1960*/  IMAD.MOV.U32 R135, RZ, RZ, RZ ;  /* 0x000000ffff877224 */ /* 0x000fe200078e00ff */
[----:B---3--:R-:W-:Y:S01]  /*1970*/  LOP3.LUT P2, RZ, R6, 0x7f, RZ, 0xc0, !PT ;  /* 0x0000007f06ff7812 */ /* 0x008fe2000784c0ff */
[----:B--2---:R-:W-:-:S12]  /*1980*/  @P1 BRA `(.L_x_130) ;  /* 0x0000000000081947 */ /* 0x004fd80003800000 */
[----:B------:R-:W2:Y:S02]  /*1990*/  SYNCS.PHASECHK.TRANS64.TRYWAIT P1, [R4+URZ+0x19c30], R5 ;  /* 0x019c3005040075a7 */ /* 0x000ea4000802017f */
[----:B--2---:R-:W-:Y:S05]  /*19a0*/  @!P1 BRA `(.L_x_131) ;  /* 0x000000b800709947 */ /* 0x004fea0003800000 */
.L_x_130:
[----:B------:R-:W-:Y:S05]  /*19b0*/  WARPSYNC.ALL ;  /* 0x0000000000007948 */ /* 0x000fea0003800000 */
[----:B------:R-:W-:Y:S01]  /*19c0*/  R2UR UR4, R2 ;  /* 0x00000000020472ca */ /* 0x000fe200000e0000 */
[----:B------:R-:W-:Y:S01]  /*19d0*/  WARPGROUP.ARRIVE ;  /* 0x00000000000079c5 */ /* 0x000fe20000000000 */
[----:B------:R-:W-:Y:S01]  /*19e0*/  UMOV UR5, 0xc0000010 ;  /* 0xc000001000057882 */ /* 0x000fe20000000000 */
[----:B------:R-:W-:Y:S01]  /*19f0*/  UMOV UR7, 0xc0000010 ;  /* 0xc000001000077882 */ /* 0x000fe20000000000 */
[----:B------:R-:W-:Y:S01]  /*1a00*/  UMOV UR9, 0xc0000010 ;  /* 0xc000001000097882 */ /* 0x000fe20000000000 */
[----:B------:R-:W-:Y:S01]  /*1a10*/  UMOV UR11, 0xc0000010 ;  /* 0xc0000010000b7882 */ /* 0x000fe20000000000 */
[----:B------:R-:W-:Y:S01]  /*1a20*/  UMOV UR13, 0xc0000010 ;  /* 0xc0000010000d7882 */ /* 0x000fe20000000000 */
[----:B------:R-:W-:Y:S01]  /*1a30*/  UMOV UR15, 0xc0000010 ;  /* 0xc0000010000f7882 */ /* 0x000fe20000000000 */
[----:B------:R-:W3:Y:S01]  /*1a40*/  S2R R93, SR_TID.X ;  /* 0x00000000005d7919 */ /* 0x000ee20000002100 */
[----:B------:R-:W-:Y:S01]  /*1a50*/  UISETP.GE.AND UP0, UPT, UR45, 0x81, UPT ;  /* 0x000000812d00788c */ /* 0x000fe2000bf06270 */
[----:B------:R-:W-:-:S02]  /*1a60*/  IMAD.MOV.U32 R134, RZ, RZ, R135 ;  /* 0x000000ffff867224 */ /* 0x000fc400078e0087 */
[--C-:B------:R-:W-:Y:S01]  /*1a70*/  IMAD.MOV.U32 R133, RZ, RZ, R135.reuse ;  /* 0x000000ffff857224 */ /* 0x100fe200078e0087 */
[----:B------:R-:W-:Y:S01]  /*1a80*/  UIADD3 UR4, UR4, 0x13800, URZ ;  /* 0x0001380004047890 */ /* 0x000fe2000fffe03f */
[--C-:B------:R-:W-:Y:S02]  /*1a90*/  IMAD.MOV.U32 R132, RZ, RZ, R135.reuse ;  /* 0x000000ffff847224 */ /* 0x100fe400078e0087 */
[--C-:B------:R-:W-:Y:S01]  /*1aa0*/  IMAD.MOV.U32 R131, RZ, RZ, R135.reuse ;  /* 0x000000ffff837224 */ /* 0x100fe200078e0087 */
[----:B------:R-:W-:Y:S01]  /*1ab0*/  USHF.R.U32.HI UR4, URZ, 0x4, UR4 ;  /* 0x000000043f047899 */ /* 0x000fe20008011604 */
[--C-:B------:R-:W-:Y:S02]  /*1ac0*/  IMAD.MOV.U32 R130, RZ, RZ, R135.reuse ;  /* 0x000000ffff827224 */ /* 0x100fe400078e0087 */
[--C-:B------:R-:W-:Y:S01]  /*1ad0*/  IMAD.MOV.U32 R129, RZ, RZ, R135.reuse ;  /* 0x000000ffff817224 */ /* 0x100fe200078e0087 */
[----:B------:R-:W-:Y:S01]  /*1ae0*/  ULOP3.LUT UR4, UR4, 0x3fff, URZ, 0xc0, !UPT ;  /* 0x00003fff04047892 */ /* 0x000fe2000f8ec03f */
[----:B------:R-:W-:-:S02]  /*1af0*/  IMAD.MOV.U32 R128, RZ, RZ, R135 ;  /* 0x000000ffff807224 */ /* 0x000fc400078e0087 */
[--C-:B------:R-:W-:Y:S01]  /*1b00*/  IMAD.MOV.U32 R127, RZ, RZ, R135.reuse ;  /* 0x000000ffff7f7224 */ /* 0x100fe200078e0087 */
[----:B------:R-:W-:Y:S01]  /*1b10*/  ULOP3.LUT UR16, UR4, 0x10000, URZ, 0xfc, !UPT ;  /* 0x0001000004107892 */ /* 0x000fe2000f8efc3f */
[--C-:B------:R-:W-:Y:S01]  /*1b20*/  IMAD.MOV.U32 R126, RZ, RZ, R135.reuse ;  /* 0x000000ffff7e7224 */ /* 0x100fe200078e0087 */
[----:B------:R-:W-:Y:S01]  /*1b30*/  ULOP3.LUT UR4, UR46, 0x10000, URZ, 0xfc, !UPT ;  /* 0x000100002e047892 */ /* 0x000fe2000f8efc3f */
        /* <DEDUP_REMOVED lines=8> */
[----:B------:R-:W-:Y:S01]  /*1bc0*/  IMAD.MOV.U32 R121, RZ, RZ, R135 ;  /* 0x000000ffff797224 */ /* 0x000fe200078e0087 */
[----:B------:R-:W-:-:S02]  /*1bd0*/  UIADD3 UR14, UR6, 0x200, URZ ;  /* 0x00000200060e7890 */ /* 0x000fc4000fffe03f */
[----:B------:R-:W-:Y:S01]  /*1be0*/  QGMMA.64x128x32.F32.E4M3.E4M3 R24, gdesc[UR4], RZ, !UPT, gsb0 ;  /* 0x01e00000041879f3 */ /* 0x000fe2000c0008ff */
[--C-:B------:R-:W-:Y:S01]  /*1bf0*/  IMAD.MOV.U32 R120, RZ, RZ, R135.reuse ;  /* 0x000000ffff787224 */ /* 0x100fe200078e0087 */
[----:B------:R-:W-:Y:S01]  /*1c00*/  ULDC UR6, c[0x0][0x988] ;  /* 0x0002620000067ab9 */ /* 0x000fe20000000800 */
        /* <DEDUP_REMOVED lines=25> */
[----:B------:R-:W-:Y:S01]  /*1da0*/  IMAD.MOV.U32 R94, RZ, RZ, R135 ;  /* 0x000000ffff5e7224 */ /* 0x000fe200078e0087 */
[----:B------:R-:W-:Y:S02]  /*1db0*/  WARPGROUP.DEPBAR.LE gsb0, 0x0 ;  /* 0x00008000000079c5 */ /* 0x000fe40000010000 */
[----:B------:R-:W-:-:S06]  /*1dc0*/  WARPGROUP.ARRIVE ;  /* 0x00000000000079c5 */ /* 0x000fcc0000000000 */
[----:B------:R-:W-:Y:S03]  /*1dd0*/  QGMMA.64x128x32.F32.E4M3.E4M3 R24, gdesc[UR8], R24, gsb0 ;  /* 0x01e00000081879f3 */ /* 0x000fe60008000818 */
[----:B------:R-:W-:Y:S02]  /*1de0*/  WARPGROUP.DEPBAR.LE gsb0, 0x0 ;  /* 0x00008000000079c5 */ /* 0x000fe40000010000 */
[----:B------:R-:W-:-:S07]  /*1df0*/  WARPGROUP.ARRIVE ;  /* 0x00000000000079c5 */ /* 0x000fce0000000000 */
[----:B------:R-:W-:Y:S03]  /*1e00*/  QGMMA.64x128x32.F32.E4M3.E4M3 R24, gdesc[UR12], R24, gsb0 ;  /* 0x01e000000c1879f3 */ /* 0x000fe60008000818 */
[----:B------:R-:W-:Y:S02]  /*1e10*/  WARPGROUP.DEPBAR.LE gsb0, 0x0 ;  /* 0x00008000000079c5 */ /* 0x000fe40000010000 */
[C---:B------:R-:W-:Y:S01]  /*1e20*/  FMUL.FTZ R10, R0.reuse, R26 ;  /* 0x0000001a000a7220 */ /* 0x040fe20000410000 */
[C---:B------:R-:W-:Y:S01]  /*1e30*/  FMUL.FTZ R9, R0.reuse, R27 ;  /* 0x0000001b00097220 */ /* 0x040fe20000410000 */
[C---:B------:R-:W-:Y:S01]  /*1e40*/  FMUL.FTZ R7, R0.reuse, R28 ;  /* 0x0000001c00077220 */ /* 0x040fe20000410000 */
[C---:B------:R-:W-:Y:S01]  /*1e50*/  FMUL.FTZ R14, R0.reuse, R30 ;  /* 0x0000001e000e7220 */ /* 0x040fe20000410000 */
[C---:B------:R-:W-:Y:S01]  /*1e60*/  FMUL.FTZ R13, R0.reuse, R32 ;  /* 0x00000020000d7220 */ /* 0x040fe20000410000 */
[C---:B-12---:R-:W-:Y:S01]  /*1e70*/  FMUL.FTZ R5, R0.reuse, R24 ;  /* 0x0000001800057220 */ /* 0x046fe20000410000 */
[----:B------:R-:W1:Y:S01]  /*1e80*/  MUFU.TANH R10, R10 ;  /* 0x0000000a000a7308 */ /* 0x000e620000002400 */
[C---:B------:R-:W-:Y:S01]  /*1e90*/  FMUL.FTZ R12, R0.reuse, R31 ;  /* 0x0000001f000c7220 */ /* 0x040fe20000410000 */
[C---:B------:R-:W-:Y:S01]  /*1ea0*/  FMUL.FTZ R15, R0.reuse, R37 ;  /* 0x00000025000f7220 */ /* 0x040fe20000410000 */
[----:B------:R-:W-:Y:S01]  /*1eb0*/  FMUL.FTZ R24, R0, R36 ;  /* 0x0000002400187220 */ /* 0x000fe20000410000 */
[----:B------:R-:W-:-:S02]  /*1ec0*/  VIADD R37, R152, UR45 ;  /* 0x0000002d98257c36 */ /* 0x000fc40008000000 */
[C---:B------:R-:W-:Y:S01]  /*1ed0*/  FMUL.FTZ R20, R0.reuse, R35 ;  /* 0x0000002300147220 */ /* 0x040fe20000410000 */
[----:B------:R-:W-:Y:S02]  /*1ee0*/  IMAD.U32 R36, RZ, RZ, UR43 ;  /* 0x0000002bff247e24 */ /* 0x000fe4000f8e00ff */
[C---:B------:R-:W-:Y:S01]  /*1ef0*/  FMUL.FTZ R21, R0.reuse, R34 ;  /* 0x0000002200157220 */ /* 0x040fe20000410000 */
[----:B------:R-:W2:Y:S01]  /*1f00*/  MUFU.TANH R9, R9 ;  /* 0x0000000900097308 */ /* 0x000ea20000002400 */
[----:B------:R-:W-:Y:S01]  /*1f10*/  FMUL.FTZ R6, R0, R25 ;  /* 0x0000001900067220 */ /* 0x000fe20000410000 */
[----:B------:R-:W-:Y:S02]  /*1f20*/  IMAD R37, R36, -0x80, R37 ;  /* 0xffffff8024257824 */ /* 0x000fe400078e0225 */
[C---:B------:R-:W-:Y:S01]  /*1f30*/  FMUL.FTZ R28, R0.reuse, R38 ;  /* 0x00000026001c7220 */ /* 0x040fe20000410000 */
[C---:B------:R-:W-:Y:S01]  /*1f40*/  FMUL.FTZ R26, R0.reuse, R39 ;  /* 0x00000027001a7220 */ /* 0x040fe20000410000 */
[C---:B------:R-:W-:Y:S01]  /*1f50*/  FMUL.FTZ R8, R0.reuse, R29 ;  /* 0x0000001d00087220 */ /* 0x040fe20000410000 */
[C---:B0-----:R-:W-:Y:S01]  /*1f60*/  FMUL.FTZ R11, R0.reuse, R33 ;  /* 0x00000021000b7220 */ /* 0x041fe20000410000 */
[C---:B------:R-:W-:Y:S01]  /*1f70*/  ISETP.GT.AND P4, PT, R37.reuse, RZ, PT ;  /* 0x000000ff2500720c */ /* 0x040fe20003f84270 */
[----:B------:R-:W0:Y:S01]  /*1f80*/  MUFU.TANH R7, R7 ;  /* 0x0000000700077308 */ /* 0x000e220000002400 */
[C---:B------:R-:W-:Y:S01]  /*1f90*/  ISETP.GT.AND P5, PT, R37.reuse, 0x1, PT ;  /* 0x000000012500780c */ /* 0x040fe20003fa4270 */
[C---:B------:R-:W-:Y:S01]  /*1fa0*/  FMUL.FTZ R27, R0.reuse, R40 ;  /* 0x00000028001b7220 */ /* 0x040fe20000410000 */
[C---:B------:R-:W-:Y:S01]  /*1fb0*/  ISETP.GT.AND P1, PT, R37.reuse, 0x8, PT ;  /* 0x000000082500780c */ /* 0x040fe20003f24270 */
[C---:B------:R-:W-:Y:S01]  /*1fc0*/  FMUL.FTZ R32, R0.reuse, R42 ;  /* 0x0000002a00207220 */ /* 0x040fe20000410000 */
[----:B------:R-:W-:Y:S01]  /*1fd0*/  ISETP.GT.AND P3, PT, R37, 0x10, PT ;  /* 0x000000102500780c */ /* 0x000fe20003f64270 */
[----:B------:R-:W-:Y:S01]  /*1fe0*/  FMUL.FTZ R25, R0, R41 ;  /* 0x0000002900197220 */ /* 0x000fe20000410000 */
[----:B-1----:R-:W-:Y:S01]  /*1ff0*/  FSEL R36, R10, -INF , P4 ;  /* 0xff8000000a247808 */ /* 0x002fe20002000000 */
[----:B------:R-:W1:Y:S01]  /*2000*/  MUFU.TANH R14, R14 ;  /* 0x0000000e000e7308 */ /* 0x000e620000002400 */
[----:B--2---:R-:W-:Y:S01]  /*2010*/  FSEL R39, R9, -INF , P5 ;  /* 0xff80000009277808 */ /* 0x004fe20002800000 */
[C---:B------:R-:W-:Y:S01]  /*2020*/  FMUL.FTZ R29, R0.reuse, R43 ;  /* 0x0000002b001d7220 */ /* 0x040fe20000410000 */
[----:B------:R-:W-:Y:S01]  /*2030*/  ISETP.GT.AND P2, PT, R37, 0x9, PT ;  /* 0x000000092500780c */ /* 0x000fe20003f44270 */
[C---:B------:R-:W-:Y:S01]  /*2040*/  FMUL.FTZ R88, R0.reuse, R46 ;  /* 0x0000002e00587220 */ /* 0x040fe20000410000 */
[C---:B------:R-:W-:Y:S01]  /*2050*/  FMUL.FTZ R33, R0.reuse, R47 ;  /* 0x0000002f00217220 */ /* 0x040fe20000410000 */
[C---:B------:R-:W-:Y:S01]  /*2060*/  FMUL.FTZ R89, R0.reuse, R50 ;  /* 0x0000003200597220 */ /* 0x040fe20000410000 */
[C---:B------:R-:W-:Y:S01]  /*2070*/  FMUL.FTZ R31, R0.reuse, R44 ;  /* 0x0000002c001f7220 */ /* 0x040fe20000410000 */
[----:B------:R-:W2:Y:S01]  /*2080*/  MUFU.TANH R13, R13 ;  /* 0x0000000d000d7308 */ /* 0x000ea20000002400 */
[----:B0-----:R-:W-:Y:S01]  /*2090*/  FSEL R7, R7, -INF , P1 ;  /* 0xff80000007077808 */ /* 0x001fe20000800000 */
[C---:B------:R-:W-:Y:S01]  /*20a0*/  FMUL.FTZ R35, R0.reuse, R48 ;  /* 0x0000003000237220 */ /* 0x040fe20000410000 */
[C---:B------:R-:W-:Y:S01]  /*20b0*/  FMUL.FTZ R48, R0.reuse, R51 ;  /* 0x0000003300307220 */ /* 0x040fe20000410000 */
[C---:B------:R-:W-:Y:S01]  /*20c0*/  FMUL.FTZ R30, R0.reuse, R45 ;  /* 0x0000002d001e7220 */ /* 0x040fe20000410000 */
[C---:B------:R-:W-:Y:S01]  /*20d0*/  FMUL.FTZ R90, R0.reuse, R54 ;  /* 0x00000036005a7220 */ /* 0x040fe20000410000 */
[C---:B------:R-:W-:Y:S01]  /*20e0*/  FMUL.FTZ R47, R0.reuse, R53 ;  /* 0x00000035002f7220 */ /* 0x040fe20000410000 */
[----:B------:R-:W-:Y:S01]  /*20f0*/  FMUL.FTZ R53, R0, R55 ;  /* 0x0000003700357220 */ /* 0x000fe20000410000 */
[----:B------:R-:W0:Y:S01]  /*2100*/  MUFU.TANH R5, R5 ;  /* 0x0000000500057308 */ /* 0x000e220000002400 */
[----:B-1----:R-:W-:Y:S01]  /*2110*/  FSEL R38, R14, -INF , P1 ;  /* 0xff8000000e267808 */ /* 0x002fe20000800000 */
[C---:B------:R-:W-:Y:S01]  /*2120*/  FMUL.FTZ R91, R0.reuse, R58 ;  /* 0x0000003a005b7220 */ /* 0x040fe20000410000 */
[----:B------:R-:W-:Y:S01]  /*2130*/  ISETP.GT.AND P1, PT, R37, 0x19, PT ;  /* 0x000000192500780c */ /* 0x000fe20003f24270 */
[C---:B------:R-:W-:Y:S01]  /*2140*/  FMUL.FTZ R34, R0.reuse, R49 ;  /* 0x0000003100227220 */ /* 0x040fe20000410000 */
[C---:B------:R-:W-:Y:S01]  /*2150*/  FMUL.FTZ R55, R0.reuse, R59 ;  /* 0x0000003b00377220 */ /* 0x040fe20000410000 */
[C---:B------:R-:W-:Y:S01]  /*2160*/  FMUL.FTZ R49, R0.reuse, R52 ;  /* 0x0000003400317220 */ /* 0x040fe20000410000 */
[C---:B------:R-:W-:Y:S01]  /*2170*/  FMUL.FTZ R92, R0.reuse, R62 ;  /* 0x0000003e005c7220 */ /* 0x040fe20000410000 */
[----:B------:R-:W1:Y:S01]  /*2180*/  MUFU.TANH R12, R12 ;  /* 0x0000000c000c7308 */ /* 0x000e620000002400 */
[----:B--2---:R-:W-:Y:S01]  /*2190*/  FSEL R9, R13, -INF , P3 ;  /* 0xff8000000d097808 */ /* 0x004fe20001800000 */
[----:B------:R-:W-:Y:S01]  /*21a0*/  FMUL.FTZ R52, R0, R56 ;  /* 0x0000003800347220 */ /* 0x000fe20000410000 */
[----:B------:R-:W-:Y:S01]  /*21b0*/  FMNMX.FTZ R13, R36, R39, !PT ;  /* 0x00000027240d7209 */ /* 0x000fe20007810000 */
[C---:B------:R-:W-:Y:S01]  /*21c0*/  FMUL.FTZ R56, R0.reuse, R60 ;  /* 0x0000003c00387220 */ /* 0x040fe20000410000 */
[C---:B------:R-:W-:Y:S01]  /*21d0*/  FMUL.FTZ R54, R0.reuse, R61 ;  /* 0x0000003d00367220 */ /* 0x040fe20000410000 */
[C---:B------:R-:W-:Y:S01]  /*21e0*/  FMUL.FTZ R61, R0.reuse, R63 ;  /* 0x0000003f003d7220 */ /* 0x040fe20000410000 */
[C---:B------:R-:W-:Y:S01]  /*21f0*/  FMUL.FTZ R62, R0.reuse, R64 ;  /* 0x00000040003e7220 */ /* 0x040fe20000410000 */
[----:B------:R-:W2:Y:S01]  /*2200*/  MUFU.TANH R15, R15 ;  /* 0x0000000f000f7308 */ /* 0x000ea20000002400 */
[----:B0-----:R-:W-:Y:S01]  /*2210*/  FSEL R5, R5, -INF , P4 ;  /* 0xff80000005057808 */ /* 0x001fe20002000000 */
[C---:B------:R-:W-:Y:S01]  /*2220*/  FMUL.FTZ R64, R0.reuse, R66 ;  /* 0x0000004200407220 */ /* 0x040fe20000410000 */
[----:B------:R-:W-:Y:S01]  /*2230*/  ISETP.GT.AND P4, PT, R37, 0x11, PT ;  /* 0x000000112500780c */ /* 0x000fe20003f84270 */
[C---:B------:R-:W-:Y:S01]  /*2240*/  FMUL.FTZ R50, R0.reuse, R57 ;  /* 0x0000003900327220 */ /* 0x040fe20000410000 */
[C---:B------:R-:W-:Y:S01]  /*2250*/  FMUL.FTZ R63, R0.reuse, R67 ;  /* 0x00000043003f7220 */ /* 0x040fe20000410000 */
[C---:B------:R-:W-:Y:S01]  /*2260*/  FMUL.FTZ R66, R0.reuse, R70 ;  /* 0x0000004600427220 */ /* 0x040fe20000410000 */
[----:B------:R-:W-:Y:S01]  /*2270*/  FMUL.FTZ R71, R0, R71 ;  /* 0x0000004700477220 */ /* 0x000fe20000410000 */
[----:B------:R-:W0:Y:S01]  /*2280*/  MUFU.TANH R20, R20 ;  /* 0x0000001400147308 */ /* 0x000e220000002400 */
[----:B-1----:R-:W-:Y:S01]  /*2290*/  FSEL R40, R12, -INF , P2 ;  /* 0xff8000000c287808 */ /* 0x002fe20001000000 */
[C---:B------:R-:W-:Y:S01]  /*22a0*/  FMUL.FTZ R74, R0.reuse, R74 ;  /* 0x0000004a004a7220 */ /* 0x040fe20000410000 */
[C---:B------:R-:W-:Y:S01]  /*22b0*/  FMUL.FTZ R58, R0.reuse, R65 ;  /* 0x00000041003a7220 */ /* 0x040fe20000410000 */
        /* <DEDUP_REMOVED lines=11> */
[----:B------:R-:W-:Y:S01]  /*2370*/  FMUL.FTZ R83, R0, R83 ;  /* 0x0000005300537220 */ /* 0x000fe20000410000 */
[----:B------:R-:W2:Y:S01]  /*2380*/  MUFU.TANH R6, R6 ;  /* 0x0000000600067308 */ /* 0x000ea20000002400 */
[----:B0-----:R-:W-:Y:S01]  /*2390*/  FSEL R42, R20, -INF , P4 ;  /* 0xff800000142a7808 */ /* 0x001fe20002000000 */
[----:B------:R-:W-:Y:S01]  /*23a0*/  FMUL.FTZ R76, R0, R76 ;  /* 0x0000004c004c7220 */ /* 0x000fe20000410000 */
[----:B------:R-:W-:Y:S01]  /*23b0*/  FMNMX.FTZ R20, R40, R15, !PT ;  /* 0x0000000f28147209 */ /* 0x000fe20007810000 */
[C---:B------:R-:W-:Y:S01]  /*23c0*/  FMUL.FTZ R86, R0.reuse, R86 ;  /* 0x0000005600567220 */ /* 0x040fe20000410000 */
[C---:B------:R-:W-:Y:S01]  /*23d0*/  FMUL.FTZ R87, R0.reuse, R87 ;  /* 0x0000005700577220 */ /* 0x040fe20000410000 */
[C---:B------:R-:W-:Y:S01]  /*23e0*/  FMUL.FTZ R77, R0.reuse, R77 ;  /* 0x0000004d004d7220 */ /* 0x040fe20000410000 */
[C---:B------:R-:W-:Y:S01]  /*23f0*/  FMUL.FTZ R80, R0.reuse, R80 ;  /* 0x0000005000507220 */ /* 0x040fe20000410000 */
[----:B------:R-:W0:Y:S01]  /*2400*/  MUFU.TANH R28, R28 ;  /* 0x0000001c001c7308 */ /* 0x000e220000002400 */
[----:B-1----:R-:W-:Y:S01]  /*2410*/  FSEL R41, R21, -INF , P3 ;  /* 0xff80000015297808 */ /* 0x002fe20001800000 */
[C---:B------:R-:W-:Y:S01]  /*2420*/  FMUL.FTZ R81, R0.reuse, R81 ;  /* 0x0000005100517220 */ /* 0x040fe20000410000 */
[----:B------:R-:W-:Y:S01]  /*2430*/  ISETP.GT.AND P3, PT, R37, 0x21, PT ;  /* 0x000000212500780c */ /* 0x000fe20003f64270 */
[C---:B------:R-:W-:Y:S01]  /*2440*/  FMUL.FTZ R84, R0.reuse, R84 ;  /* 0x0000005400547220 */ /* 0x040fe20000410000 */
[----:B------:R-:W-:Y:S01]  /*2450*/  FMNMX.FTZ R15, R41, R20, !PT ;  /* 0x00000014290f7209 */ /* 0x000fe20007810000 */
[----:B------:R-:W-:-:S02]  /*2460*/  FMUL.FTZ R85, R0, R85 ;  /* 0x0000005500557220 */ /* 0x000fc40000410000 */
[----:B------:R-:W1:Y:S01]  /*2470*/  MUFU.TANH R8, R8 ;  /* 0x0000000800087308 */ /* 0x000e620000002400 */
[----:B--2---:R-:W-:Y:S02]  /*2480*/  FSEL R6, R6, -INF , P5 ;  /* 0xff80000006067808 */ /* 0x004fe40002800000 */
[----:B------:R-:W-:Y:S02]  /*2490*/  ISETP.GT.AND P5, PT, R37, 0x18, PT ;  /* 0x000000182500780c */ /* 0x000fe40003fa4270 */
[----:B------:R-:W-:-:S03]  /*24a0*/  FMNMX.FTZ R20, R42, R15, !PT ;  /* 0x0000000f2a147209 */ /* 0x000fc60007810000 */
[----:B------:R-:W2:Y:S01]  /*24b0*/  MUFU.TANH R26, R26 ;  /* 0x0000001a001a7308 */ /* 0x000ea20000002400 */
[----:B0-----:R-:W-:-:S04]  /*24c0*/  FSEL R43, R28, -INF , P5 ;  /* 0xff8000001c2b7808 */ /* 0x001fc80002800000 */
[----:B------:R-:W-:-:S03]  /*24d0*/  FMNMX.FTZ R21, R43, R20, !PT ;  /* 0x000000142b157209 */ /* 0x000fc60007810000 */
[----:B------:R-:W0:Y:S01]  /*24e0*/  MUFU.TANH R11, R11 ;  /* 0x0000000b000b7308 */ /* 0x000e220000002400 */
[----:B-1----:R-:W-:Y:S02]  /*24f0*/  FSEL R8, R8, -INF , P2 ;  /* 0xff80000008087808 */ /* 0x002fe40001000000 */
[----:B------:R-:W-:-:S05]  /*2500*/  ISETP.GT.AND P2, PT, R37, 0x20, PT ;  /* 0x000000202500780c */ /* 0x000fca0003f44270 */
[----:B------:R-:W1:Y:S01]  /*2510*/  MUFU.TANH R24, R24 ;  /* 0x0000001800187308 */ /* 0x000e620000002400 */
[----:B--2---:R-:W-:Y:S02]  /*2520*/  FSEL R44, R26, -INF , P1 ;  /* 0xff8000001a2c7808 */ /* 0x004fe40000800000 */
[----:B------:R-:W-:-:S05]  /*2530*/  ISETP.GT.AND P1, PT, R37, 0x30, PT ;  /* 0x000000302500780c */ /* 0x000fca0003f24270 */
[----:B------:R-:W2:Y:S01]  /*2540*/  MUFU.TANH R32, R32 ;  /* 0x0000002000207308 */ /* 0x000ea20000002400 */
[----:B0-----:R-:W-:Y:S02]  /*2550*/  FSEL R10, R11, -INF , P4 ;  /* 0xff8000000b0a7808 */ /* 0x001fe40002000000 */
[----:B------:R-:W-:-:S05]  /*2560*/  ISETP.GT.AND P4, PT, R37, 0x28, PT ;  /* 0x000000282500780c */ /* 0x000fca0003f84270 */
[----:B------:R-:W0:Y:S01]  /*2570*/  MUFU.TANH R25, R25 ;  /* 0x0000001900197308 */ /* 0x000e220000002400 */
[----:B-1----:R-:W-:Y:S02]  /*2580*/  FSEL R11, R24, -INF , P5 ;  /* 0xff800000180b7808 */ /* 0x002fe40002800000 */
[----:B------:R-:W-:Y:S02]  /*2590*/  FMNMX.FTZ R24, R44, R21, !PT ;  /* 0x000000152c187209 */ /* 0x000fe40007810000 */
[----:B------:R-:W-:-:S03]  /*25a0*/  ISETP.GT.AND P5, PT, R37, 0x29, PT ;  /* 0x000000292500780c */ /* 0x000fc60003fa4270 */
[----:B------:R-:W1:Y:S01]  /*25b0*/  MUFU.TANH R29, R29 ;  /* 0x0000001d001d7308 */ /* 0x000e620000002400 */
[----:B--2---:R-:W-:-:S07]  /*25c0*/  FSEL R45, R32, -INF , P2 ;  /* 0xff800000202d7808 */ /* 0x004fce0001000000 */
[----:B------:R-:W2:Y:S01]  /*25d0*/  MUFU.TANH R88, R88 ;  /* 0x0000005800587308 */ /* 0x000ea20000002400 */
[----:B0-----:R-:W-:Y:S02]  /*25e0*/  FSEL R14, R25, -INF , P3 ;  /* 0xff800000190e7808 */ /* 0x001fe40001800000 */
[----:B------:R-:W-:-:S05]  /*25f0*/  FMNMX.FTZ R25, R45, R24, !PT ;  /* 0x000000182d197209 */ /* 0x000fca0007810000 */
[----:B------:R-:W0:Y:S01]  /*2600*/  MUFU.TANH R33, R33 ;  /* 0x0000002100217308 */ /* 0x000e220000002400 */
[----:B-1----:R-:W-:Y:S02]  /*2610*/  FSEL R46, R29, -INF , P3 ;  /* 0xff8000001d2e7808 */ /* 0x002fe40001800000 */
[----:B------:R-:W-:Y:S02]  /*2620*/  ISETP.GT.AND P3, PT, R37, 0x38, PT ;  /* 0x000000382500780c */ /* 0x000fe40003f64270 */
[----:B------:R-:W-:-:S03]  /*2630*/  FMNMX.FTZ R25, R46, R25, !PT ;  /* 0x000000192e197209 */ /* 0x000fc60007810000 */
[----:B------:R-:W1:Y:S01]  /*2640*/  MUFU.TANH R27, R27 ;  /* 0x0000001b001b7308 */ /* 0x000e620000002400 */
[----:B--2---:R-:W-:-:S04]  /*2650*/  FSEL R88, R88, -INF , P4 ;  /* 0xff80000058587808 */ /* 0x004fc80002000000 */
        /* <DEDUP_REMOVED lines=17> */
[----:B--2---:R-:W-:-:S07]  /*2770*/  FSEL R90, R90, -INF , P3 ;  /* 0xff8000005a5a7808 */ /* 0x004fce0001800000 */
[----:B------:R-:W2:Y:S01]  /*2780*/  MUFU.TANH R35, R35 ;  /* 0x0000002300237308 */ /* 0x000ea20000002400 */
[----:B0-----:R-:W-:Y:S02]  /*2790*/  FSEL R20, R30, -INF , P5 ;  /* 0xff8000001e147808 */ /* 0x001fe40002800000 */
[----:B------:R-:W-:Y:S02]  /*27a0*/  ISETP.GT.AND P5, PT, R37, 0x40, PT ;  /* 0x000000402500780c */ /* 0x000fe40003fa4270 */
[----:B------:R-:W-:-:S03]  /*27b0*/  FMNMX.FTZ R30, R90, R29, !PT ;  /* 0x0000001d5a1e7209 */ /* 0x000fc60007810000 */
[----:B------:R-:W0:Y:S01]  /*27c0*/  MUFU.TANH R91, R91 ;  /* 0x0000005b005b7308 */ /* 0x000e220000002400 */
[----:B-1----:R-:W-:-:S04]  /*27d0*/  FSEL R53, R53, -INF , P4 ;  /* 0xff80000035357808 */ /* 0x002fc80002000000 */
[----:B------:R-:W-:-:S03]  /*27e0*/  FMNMX.FTZ R30, R53, R30, !PT ;  /* 0x0000001e351e7209 */ /* 0x000fc60007810000 */
[----:B------:R-:W1:Y:S01]  /*27f0*/  MUFU.TANH R34, R34 ;  /* 0x0000002200227308 */ /* 0x000e620000002400 */
[----:B--2---:R-:W-:Y:S02]  /*2800*/  FSEL R21, R35, -INF , P1 ;  /* 0xff80000023157808 */ /* 0x004fe40000800000 */
[----:B------:R-:W-:-:S05]  /*2810*/  ISETP.GT.AND P1, PT, R37, 0x41, PT ;  /* 0x000000412500780c */ /* 0x000fca0003f24270 */
        /* <DEDUP_REMOVED lines=10> */
[----:B0-----:R-:W-:Y:S02]  /*28c0*/  FSEL R25, R49, -INF , P3 ;  /* 0xff80000031197808 */ /* 0x001fe40001800000 */
[----:B------:R-:W-:-:S05]  /*28d0*/  ISETP.GT.AND P3, PT, R37, 0x49, PT ;  /* 0x000000492500780c */ /* 0x000fca0003f64270 */
        /* <DEDUP_REMOVED lines=55> */
[----:B-1----:R-:W-:-:S07]  /*2c50*/  FSEL R57, R79, -INF , P1 ;  /* 0xff8000004f397808 */ /* 0x002fce0000800000 */
        /* <DEDUP_REMOVED lines=8> */
[----:B-1----:R-:W-:Y:S01]  /*2ce0*/  FSEL R47, R67, -INF , P4 ;  /* 0xff800000432f7808 */ /* 0x002fe20002000000 */
[----:B------:R-:W-:Y:S01]  /*2cf0*/  IMAD.U32 R67, RZ, RZ, UR6 ;  /* 0x00000006ff437e24 */ /* 0x000fe2000f8e00ff */
        /* <DEDUP_REMOVED lines=11> */
[----:B--2---:R-:W-:-:S04]  /*2db0*/  FSEL R65, R87, -INF , P5 ;  /* 0xff80000057417808 */ /* 0x004fc80002800000 */
[----:B------:R-:W-:-:S03]  /*2dc0*/  FMNMX.FTZ R66, R65, R66, !PT ;  /* 0x0000004241427209 */ /* 0x000fc60007810000 */
[----:B------:R-:W2:Y:S01]  /*2dd0*/  MUFU.TANH R72, R81 ;  /* 0x0000005100487308 */ /* 0x000ea20000002400 */
[----:B0-----:R-:W-:Y:S01]  /*2de0*/  FSEL R68, R68, -INF , P1 ;  /* 0xff80000044447808 */ /* 0x001fe20000800000 */
[----:B------:R-:W0:Y:S06]  /*2df0*/  SHFL.BFLY PT, R37, R66, 0x2, 0x1f ;  /* 0x0c401f0042257f89 */ /* 0x000e2c00000e0000 */
[----:B------:R-:W4:Y:S01]  /*2e00*/  MUFU.TANH R73, R84 ;  /* 0x0000005400497308 */ /* 0x000f220000002400 */
[----:B-1----:R-:W-:-:S07]  /*2e10*/  FSEL R70, R70, -INF , P2 ;  /* 0xff80000046467808 */ /* 0x002fce0001000000 */
[----:B------:R-:W1:Y:S01]  /*2e20*/  MUFU.TANH R75, R85 ;  /* 0x00000055004b7308 */ /* 0x000e620000002400 */
[----:B--2---:R-:W-:Y:S02]  /*2e30*/  FSEL R72, R72, -INF , P3 ;  /* 0xff80000048487808 */ /* 0x004fe40001800000 */
[----:B----4-:R-:W-:Y:S02]  /*2e40*/  FSEL R73, R73, -INF , P4 ;  /* 0xff80000049497808 */ /* 0x010fe40002000000 */
[----:B0-----:R-:W-:Y:S02]  /*2e50*/  FMNMX.FTZ R37, R66, R37, !PT ;  /* 0x0000002542257209 */ /* 0x001fe40007810000 */
[----:B------:R-:W-:-:S03]  /*2e60*/  FMNMX.FTZ R66, R5, R6, !PT ;  /* 0x0000000605427209 */ /* 0x000fc60007810000 */
[----:B------:R-:W0:Y:S01]  /*2e70*/  SHFL.BFLY PT, R74, R37, 0x1, 0x1f ;  /* 0x0c201f00254a7f89 */ /* 0x000e2200000e0000 */
[----:B------:R-:W-:Y:S02]  /*2e80*/  FMNMX.FTZ R69, R7, R66, !PT ;  /* 0x0000004207457209 */ /* 0x000fe40007810000 */
[----:B-1----:R-:W-:Y:S02]  /*2e90*/  FSEL R75, R75, -INF , P5 ;  /* 0xff8000004b4b7808 */ /* 0x002fe40002800000 */
[----:B0-----:R-:W-:-:S04]  /*2ea0*/  FMNMX.FTZ R74, R37, R74, !PT ;  /* 0x0000004a254a7209 */ /* 0x001fc80007810000 */
[C---:B------:R-:W-:Y:S01]  /*2eb0*/  FSETP.NEU.FTZ.AND P6, PT, R74.reuse, -INF , PT ;  /* 0xff8000004a00780b */ /* 0x040fe20003fdd000 */
[----:B------:R-:W-:-:S05]  /*2ec0*/  FFMA.FTZ R67, R74, R67, -8 ;  /* 0xc10000004a437423 */ /* 0x000fca0000010043 */
[----:B------:R-:W-:Y:S02]  /*2ed0*/  FSEL R67, R67, RZ, P6 ;  /* 0x000000ff43437208 */ /* 0x000fe40003000000 */
[----:B---3--:R-:W-:Y:S01]  /*2ee0*/  LOP3.LUT P6, RZ, R93, 0x7f, RZ, 0xc0, !PT ;  /* 0x0000007f5dff7812 */ /* 0x008fe200078cc0ff */
[----:B------:R-:W-:Y:S02]  /*2ef0*/  IMAD.MOV.U32 R93, RZ, RZ, R135 ;  /* 0x000000ffff5d7224 */ /* 0x000fe400078e0087 */
        /* <DEDUP_REMOVED lines=8> */
[----:B------:R0:W-:Y:S01]  /*2f80*/  MUFU.EX2 R40, R71 ;  /* 0x0000004700287308 */ /* 0x0001e20000000800 */
        /* <DEDUP_REMOVED lines=8> */
[----:B0-----:R-:W-:-:S01]  /*3010*/  FFMA.FTZ R71, R45, UR6, -R67 ;  /* 0x000000062d477c23 */ /* 0x001fc20008010843 */
[----:B------:R-:W-:Y:S01]  /*3020*/  FMNMX.FTZ R42, R12, R69, !PT ;  /* 0x000000450c2a7209 */ /* 0x000fe20007810000 */
[----:B------:R-:W-:-:S01]  /*3030*/  FFMA.FTZ R53, R53, UR6, -R67 ;  /* 0x0000000635357c23 */ /* 0x000fc20008010843 */
[--C-:B------:R-:W-:Y:S01]  /*3040*/  FFMA.FTZ R91, R91, UR6, -R67.reuse ;  /* 0x000000065b5b7c23 */ /* 0x100fe20008010843 */
[----:B------:R-:W-:-:S01]  /*3050*/  FFMA.FTZ R55, R92, UR6, -R67 ;  /* 0x000000065c377c23 */ /* 0x000fc20008010843 */
[----:B------:R-:W-:Y:S01]  /*3060*/  FMNMX.FTZ R43, R13, R42, !PT ;  /* 0x0000002a0d2b7209 */ /* 0x000fe20007810000 */
[----:B------:R-:W-:-:S01]  /*3070*/  FFMA.FTZ R49, R49, UR6, -R67 ;  /* 0x0000000631317c23 */ /* 0x000fc20008010843 */
[----:B------:R-:W-:Y:S01]  /*3080*/  MUFU.EX2 R42, R76 ;  /* 0x0000004c002a7308 */ /* 0x000fe20000000800 */
[----:B------:R-:W-:-:S01]  /*3090*/  FFMA.FTZ R50, R50, UR6, -R67 ;  /* 0x0000000632327c23 */ /* 0x000fc20008010843 */
[----:B------:R-:W-:Y:S01]  /*30a0*/  FMNMX.FTZ R66, R14, R43, !PT ;  /* 0x0000002b0e427209 */ /* 0x000fe20007810000 */
[----:B------:R-:W-:-:S01]  /*30b0*/  FFMA.FTZ R43, R44, UR6, -R67 ;  /* 0x000000062c2b7c23 */ /* 0x000fc20008010843 */
[--C-:B------:R-:W-:Y:S01]  /*30c0*/  FFMA.FTZ R52, R52, UR6, -R67.reuse ;  /* 0x0000000634347c23 */ /* 0x100fe20008010843 */
[----:B------:R-:W-:-:S01]  /*30d0*/  FFMA.FTZ R57, R57, UR6, -R67 ;  /* 0x0000000639397c23 */ /* 0x000fc20008010843 */
[----:B------:R-:W-:Y:S01]  /*30e0*/  FMNMX.FTZ R69, R15, R66, !PT ;  /* 0x000000420f457209 */ /* 0x000fe20007810000 */
[----:B------:R-:W-:-:S01]  /*30f0*/  FFMA.FTZ R59, R59, UR6, -R67 ;  /* 0x000000063b3b7c23 */ /* 0x000fc20008010843 */
[----:B------:R-:W-:Y:S01]  /*3100*/  FFMA.FTZ R65, R65, UR6, -R67 ;  /* 0x0000000641417c23 */ /* 0x000fe20008010843 */
[----:B------:R-:W-:Y:S01]  /*3110*/  MUFU.EX2 R36, R36 ;  /* 0x0000002400247308 */ /* 0x000fe20000000800 */
[----:B------:R-:W-:Y:S01]  /*3120*/  FMNMX.FTZ R44, R20, R69, !PT ;  /* 0x00000045142c7209 */ /* 0x000fe20007810000 */
[----:B------:R-:W-:-:S03]  /*3130*/  IMAD.MOV.U32 R92, RZ, RZ, R135 ;  /* 0x000000ffff5c7224 */ /* 0x000fc600078e0087 */
[----:B------:R-:W-:-:S03]  /*3140*/  FMNMX.FTZ R45, R21, R44, !PT ;  /* 0x0000002c152d7209 */ /* 0x000fc60007810000 */
[----:B------:R0:W-:Y:S01]  /*3150*/  MUFU.EX2 R44, R71 ;  /* 0x00000047002c7308 */ /* 0x0001e20000000800 */
[----:B------:R-:W-:Y:S01]  /*3160*/  FMNMX.FTZ R66, R24, R45, !PT ;  /* 0x0000002d18427209 */ /* 0x000fe20007810000 */
[----:B------:R-:W-:-:S03]  /*3170*/  FFMA.FTZ R45, R46, UR6, -R67 ;  /* 0x000000062e2d7c23 */ /* 0x000fc60008010843 */
[----:B------:R-:W-:-:S03]  /*3180*/  FMNMX.FTZ R69, R25, R66, !PT ;  /* 0x0000004219457209 */ /* 0x000fc60007810000 */
[----:B------:R-:W-:Y:S01]  /*3190*/  MUFU.EX2 R37, R37 ;  /* 0x0000002500257308 */ /* 0x000fe20000000800 */
[----:B------:R-:W-:-:S04]  /*31a0*/  FMNMX.FTZ R46, R26, R69, !PT ;  /* 0x000000451a2e7209 */ /* 0x000fc80007810000 */
[----:B------:R-:W-:-:S03]  /*31b0*/  FMNMX.FTZ R69, R27, R46, !PT ;  /* 0x0000002e1b457209 */ /* 0x000fc60007810000 */
[----:B------:R-:W-:Y:S01]  /*31c0*/  MUFU.EX2 R38, R38 ;  /* 0x0000002600267308 */ /* 0x000fe20000000800 */
[----:B------:R-:W-:Y:S01]  /*31d0*/  FMNMX.FTZ R66, R28, R69, !PT ;  /* 0x000000451c427209 */ /* 0x000fe20007810000 */
[----:B------:R-:W-:-:S03]  /*31e0*/  FFMA.FTZ R69, R51, UR6, -R67 ;  /* 0x0000000633457c23 */ /* 0x000fc60008010843 */
[----:B------:R-:W-:-:S03]  /*31f0*/  FMNMX.FTZ R51, R29, R66, !PT ;  /* 0x000000421d337209 */ /* 0x000fc60007810000 */
[----:B------:R-:W1:Y:S01]  /*3200*/  MUFU.EX2 R39, R39 ;  /* 0x0000002700277308 */ /* 0x000e620000000800 */
[----:B------:R-:W-:-:S04]  /*3210*/  FMNMX.FTZ R51, R30, R51, !PT ;  /* 0x000000331e337209 */ /* 0x000fc80007810000 */
[----:B------:R-:W-:-:S03]  /*3220*/  FMNMX.FTZ R66, R32, R51, !PT ;  /* 0x0000003320427209 */ /* 0x000fc60007810000 */
[----:B------:R-:W-:Y:S01]  /*3230*/  MUFU.EX2 R41, R41 ;  /* 0x0000002900297308 */ /* 0x000fe20000000800 */
[----:B------:R-:W-:-:S04]  /*3240*/  FMNMX.FTZ R66, R31, R66, !PT ;  /* 0x000000421f427209 */ /* 0x000fc80007810000 */
[----:B0-----:R-:W-:-:S03]  /*3250*/  FMNMX.FTZ R71, R33, R66, !PT ;  /* 0x0000004221477209 */ /* 0x001fc60007810000 */
[----:B------:R-:W0:Y:S01]  /*3260*/  MUFU.EX2 R43, R43 ;  /* 0x0000002b002b7308 */ /* 0x000e220000000800 */
[----:B------:R-:W-:Y:S02]  /*3270*/  FMNMX.FTZ R66, R34, R71, !PT ;  /* 0x0000004722427209 */ /* 0x000fe40007810000 */
[----:B-1----:R-:W-:Y:S02]  /*3280*/  F2FP.SATFINITE.E4M3.F32.PACK_AB_MERGE_C R149, R39, R38, RZ ;  /* 0x000000262795723e */ /* 0x002fe400048070ff */
[----:B------:R-:W-:Y:S02]  /*3290*/  FMNMX.FTZ R76, R35, R66, !PT ;  /* 0x00000042234c7209 */ /* 0x000fe40007810000 */
[----:B------:R-:W-:Y:S01]  /*32a0*/  F2FP.SATFINITE.E4M3.F32.PACK_AB_MERGE_C R149, R37, R36, R149 ;  /* 0x000000242595723e */ /* 0x000fe20004807095 */
[----:B------:R-:W-:Y:S01]  /*32b0*/  MUFU.EX2 R45, R45 ;  /* 0x0000002d002d7308 */ /* 0x000fe20000000800 */
[----:B------:R-:W-:-:S04]  /*32c0*/  FMNMX.FTZ R71, R47, R76, !PT ;  /* 0x0000004c2f477209 */ /* 0x000fc80007810000 */
[----:B------:R-:W-:-:S03]  /*32d0*/  FMNMX.FTZ R71, R48, R71, !PT ;  /* 0x0000004730477209 */ /* 0x000fc60007810000 */
[----:B------:R1:W-:Y:S01]  /*32e0*/  MUFU.EX2 R46, R88 ;  /* 0x00000058002e7308 */ /* 0x0003e20000000800 */
[----:B------:R-:W-:Y:S02]  /*32f0*/  FMNMX.FTZ R71, R68, R71, !PT ;  /* 0x0000004744477209 */ /* 0x000fe40007810000 */
[----:B0-----:R-:W-:Y:S02]  /*3300*/  F2FP.SATFINITE.E4M3.F32.PACK_AB_MERGE_C R151, R43, R42, RZ ;  /* 0x0000002a2b97723e */ /* 0x001fe400048070ff */
[----:B------:R-:W-:Y:S02]  /*3310*/  FMNMX.FTZ R77, R70, R71, !PT ;  /* 0x00000047464d7209 */ /* 0x000fe40007810000 */
[----:B------:R-:W-:Y:S01]  /*3320*/  F2FP.SATFINITE.E4M3.F32.PACK_AB_MERGE_C R151, R41, R40, R151 ;  /* 0x000000282997723e */ /* 0x000fe20004807097 */
[----:B------:R-:W0:Y:S01]  /*3330*/  MUFU.EX2 R69, R69 ;  /* 0x0000004500457308 */ /* 0x000e220000000800 */
[----:B------:R-:W-:Y:S01]  /*3340*/  FMNMX.FTZ R76, R72, R77, !PT ;  /* 0x0000004d484c7209 */ /* 0x000fe20007810000 */
[----:B-1----:R-:W-:-:S03]  /*3350*/  IMAD.MOV.U32 R88, RZ, RZ, R135 ;  /* 0x000000ffff587224 */ /* 0x002fc600078e0087 */
[----:B------:R-:W-:-:S03]  /*3360*/  FMNMX.FTZ R78, R73, R76, !PT ;  /* 0x0000004c494e7209 */ /* 0x000fc60007810000 */
[----:B------:R-:W-:Y:S01]  /*3370*/  MUFU.EX2 R76, R79 ;  /* 0x0000004f004c7308 */ /* 0x000fe20000000800 */
[----:B------:R-:W-:Y:S01]  /*3380*/  FMNMX.FTZ R77, R75, R78, !PT ;  /* 0x0000004e4b4d7209 */ /* 0x000fe20007810000 */
[--C-:B------:R-:W-:Y:S01]  /*3390*/  FFMA.FTZ R78, R61, UR6, -R67.reuse ;  /* 0x000000063d4e7c23 */ /* 0x100fe20008010843 */
[----:B------:R-:W-:-:S01]  /*33a0*/  FFMA.FTZ R61, R64, UR6, -R67 ;  /* 0x00000006403d7c23 */ /* 0x000fc20008010843 */
[--C-:B------:R-:W-:Y:S01]  /*33b0*/  FFMA.FTZ R64, R63, UR6, -R67.reuse ;  /* 0x000000063f407c23 */ /* 0x100fe20008010843 */
[----:B------:R-:W-:-:S01]  /*33c0*/  FFMA.FTZ R63, R54, UR6, -R67 ;  /* 0x00000006363f7c23 */ /* 0x000fc20008010843 */
[----:B------:R-:W1:Y:S01]  /*33d0*/  SHFL.BFLY PT, R80, R77, 0x2, 0x1f ;  /* 0x0c401f004d507f89 */ /* 0x000e6200000e0000 */
[----:B------:R-:W-:-:S01]  /*33e0*/  FFMA.FTZ R54, R56, UR6, -R67 ;  /* 0x0000000638367c23 */ /* 0x000fc20008010843 */
[--C-:B------:R-:W-:Y:S01]  /*33f0*/  FFMA.FTZ R56, R58, UR6, -R67.reuse ;  /* 0x000000063a387c23 */ /* 0x100fe20008010843 */
[----:B------:R-:W-:-:S01]  /*3400*/  FFMA.FTZ R58, R62, UR6, -R67 ;  /* 0x000000063e3a7c23 */ /* 0x000fc20008010843 */
[----:B------:R2:W-:Y:S01]  /*3410*/  MUFU.EX2 R51, R89 ;  /* 0x0000005900337308 */ /* 0x0005e20000000800 */
[----:B0-----:R-:W-:-:S04]  /*3420*/  F2FP.SATFINITE.E4M3.F32.PACK_AB_MERGE_C R137, R69, R46, RZ ;  /* 0x0000002e4589723e */ /* 0x001fc800048070ff */
[----:B------:R-:W-:-:S03]  /*3430*/  F2FP.SATFINITE.E4M3.F32.PACK_AB_MERGE_C R137, R45, R44, R137 ;  /* 0x0000002c2d89723e */ /* 0x000fc60004807089 */
[----:B------:R-:W-:Y:S01]  /*3440*/  MUFU.EX2 R60, R60 ;  /* 0x0000003c003c7308 */ /* 0x000fe20000000800 */
[----:B--2---:R-:W-:-:S07]  /*3450*/  IMAD.MOV.U32 R89, RZ, RZ, R135 ;  /* 0x000000ffff597224 */ /* 0x004fce00078e0087 */
[----:B------:R0:W-:Y:S01]  /*3460*/  MUFU.EX2 R66, R90 ;  /* 0x0000005a00427308 */ /* 0x0001e20000000800 */
[----:B-1----:R-:W-:-:S07]  /*3470*/  FMNMX.FTZ R80, R77, R80, !PT ;  /* 0x000000504d507209 */ /* 0x002fce0007810000 */
[----:B------:R-:W-:Y:S01]  /*3480*/  MUFU.EX2 R53, R53 ;  /* 0x0000003500357308 */ /* 0x000fe20000000800 */
[----:B------:R-:W1:Y:S01]  /*3490*/  SHFL.BFLY PT, R79, R80, 0x1, 0x1f ;  /* 0x0c201f00504f7f89 */ /* 0x000e6200000e0000 */
[----:B0-----:R-:W-:-:S06]  /*34a0*/  IMAD.MOV.U32 R90, RZ, RZ, R135 ;  /* 0x000000ffff5a7224 */ /* 0x001fcc00078e0087 */
[----:B------:R0:W-:Y:S08]  /*34b0*/  MUFU.EX2 R71, R91 ;  /* 0x0000005b00477308 */ /* 0x0001f00000000800 */
[----:B------:R-:W-:Y:S01]  /*34c0*/  MUFU.EX2 R55, R55 ;  /* 0x0000003700377308 */ /* 0x000fe20000000800 */
[----:B0-----:R-:W-:-:S07]  /*34d0*/  IMAD.MOV.U32 R91, RZ, RZ, R135 ;  /* 0x000000ffff5b7224 */ /* 0x001fce00078e0087 */
[----:B------:R-:W-:Y:S01]  /*34e0*/  MUFU.EX2 R78, R78 ;  /* 0x0000004e004e7308 */ /* 0x000fe20000000800 */
[----:B-1----:R-:W-:Y:S01]  /*34f0*/  FMNMX.FTZ R79, R80, R79, !PT ;  /* 0x0000004f504f7209 */ /* 0x002fe20007810000 */
[----:B------:R-:W-:-:S03]  /*3500*/  IMAD.U32 R80, RZ, RZ, UR6 ;  /* 0x00000006ff507e24 */ /* 0x000fc6000f8e00ff */
[C---:B------:R-:W-:Y:S01]  /*3510*/  FSETP.NEU.FTZ.AND P1, PT, R79.reuse, -INF , PT ;  /* 0xff8000004f00780b */ /* 0x040fe20003f3d000 */
[----:B------:R-:W-:-:S02]  /*3520*/  FFMA.FTZ R62, R79, R80, -8 ;  /* 0xc10000004f3e7423 */ /* 0x000fc40000010050 */
[----:B------:R-:W-:Y:S03]  /*3530*/  MUFU.EX2 R61, R61 ;  /* 0x0000003d003d7308 */ /* 0x000fe60000000800 */
[----:B------:R-:W-:Y:S02]  /*3540*/  FSEL R62, R62, RZ, P1 ;  /* 0x000000ff3e3e7208 */ /* 0x000fe40000800000 */
[----:B------:R-:W-:-:S03]  /*3550*/  PLOP3.LUT P1, PT, PT, PT, UP0, 0x80, 0x0 ;  /* 0x000000000000781c */ /* 0x000fc60003f2f008 */
        /* <DEDUP_REMOVED lines=12> */
[----:B------:R-:W-:Y:S01]  /*3620*/  FADD.FTZ R21, R36, R37 ;  /* 0x0000002524157221 */ /* 0x000fe20000010000 */
[----:B------:R-:W-:-:S01]  /*3630*/  FFMA.FTZ R12, R12, UR6, -R62 ;  /* 0x000000060c0c7c23 */ /* 0x000fc2000801083e */
[----:B------:R-:W0:Y:S01]  /*3640*/  MUFU.EX2 R6, R6 ;  /* 0x0000000600067308 */ /* 0x000e220000000800 */
[----:B------:R-:W-:-:S01]  /*3650*/  FFMA.FTZ R82, R20, UR6, -R62 ;  /* 0x0000000614527c23 */ /* 0x000fc2000801083e */
[--C-:B------:R-:W-:Y:S01]  /*3660*/  FFMA.FTZ R77, R15, UR6, -R62.reuse ;  /* 0x000000060f4d7c23 */ /* 0x100fe2000801083e */
[----:B------:R-:W-:-:S01]  /*3670*/  FFMA.FTZ R20, R28, UR6, -R62 ;  /* 0x000000061c147c23 */ /* 0x000fc2000801083e */
[----:B------:R-:W-:Y:S01]  /*3680*/  FFMA.FTZ R15, R27, UR6, -R62 ;  /* 0x000000061b0f7c23 */ /* 0x000fe2000801083e */
[----:B------:R-:W-:-:S01]  /*3690*/  FADD.FTZ R28, R38, R21 ;  /* 0x00000015261c7221 */ /* 0x000fc20000010000 */
[----:B------:R-:W-:-:S02]  /*36a0*/  @!P6 VIADD R21, R4, 0x19c40 ;  /* 0x00019c400415e836 */ /* 0x000fc40000000000 */
[----:B------:R-:W-:-:S01]  /*36b0*/  FFMA.FTZ R32, R32, UR6, -R62 ;  /* 0x0000000620207c23 */ /* 0x000fc2000801083e */
[----:B------:R-:W1:Y:S01]  /*36c0*/  MUFU.EX2 R67, R67 ;  /* 0x0000004300437308 */ /* 0x000e620000000800 */
[----:B------:R-:W-:-:S01]  /*36d0*/  FADD.FTZ R81, R39, R28 ;  /* 0x0000001c27517221 */ /* 0x000fc20000010000 */
[--C-:B------:R-:W-:Y:S01]  /*36e0*/  FFMA.FTZ R31, R31, UR6, -R62.reuse ;  /* 0x000000061f1f7c23 */ /* 0x100fe2000801083e */
[----:B------:R-:W-:Y:S01]  /*36f0*/  @!P6 PRMT R21, RZ, 0x654, R21 ;  /* 0x00000654ff15e816 */ /* 0x000fe20000000015 */
[----:B------:R-:W-:Y:S01]  /*3700*/  FFMA.FTZ R25, R25, UR6, -R62 ;  /* 0x0000000619197c23 */ /* 0x000fe2000801083e */
[----:B------:R-:W-:-:S01]  /*3710*/  FADD.FTZ R28, R40, R81 ;  /* 0x00000051281c7221 */ /* 0x000fc20000010000 */
[----:B------:R-:W-:Y:S01]  /*3720*/  FFMA.FTZ R26, R26, UR6, -R62 ;  /* 0x000000061a1a7c23 */ /* 0x000fe2000801083e */
[----:B------:R2:W-:Y:S01]  /*3730*/  @!P6 SYNCS.ARRIVE.TRANS64.RED.A1T0 RZ, [R21+URZ], RZ ;  /* 0x000000ff15ffe9a7 */ /* 0x0005e2000810043f */
[----:B------:R-:W3:Y:S01]  /*3740*/  MUFU.EX2 R80, R80 ;  /* 0x0000005000507308 */ /* 0x000ee20000000800 */
[----:B0-----:R-:W-:-:S01]  /*3750*/  FADD.FTZ R24, R5, R6 ;  /* 0x0000000605187221 */ /* 0x001fc20000010000 */
[----:B------:R-:W-:Y:S01]  /*3760*/  FADD.FTZ R81, R41, R28 ;  /* 0x0000001c29517221 */ /* 0x000fe20000010000 */
[----:B------:R-:W-:-:S01]  /*3770*/  FFMA.FTZ R29, R29, UR6, -R62 ;  /* 0x000000061d1d7c23 */ /* 0x000fc2000801083e */
[--C-:B------:R-:W-:Y:S01]  /*3780*/  FFMA.FTZ R30, R30, UR6, -R62.reuse ;  /* 0x000000061e1e7c23 */ /* 0x100fe2000801083e */
[----:B------:R-:W-:-:S01]  /*3790*/  FFMA.FTZ R33, R33, UR6, -R62 ;  /* 0x0000000621217c23 */ /* 0x000fc2000801083e */
[----:B------:R-:W-:Y:S01]  /*37a0*/  FADD.FTZ R28, R42, R81 ;  /* 0x000000512a1c7221 */ /* 0x000fe20000010000 */
[----:B------:R-:W-:-:S01]  /*37b0*/  FFMA.FTZ R34, R34, UR6, -R62 ;  /* 0x0000000622227c23 */ /* 0x000fc2000801083e */
[----:B------:R-:W0:Y:S01]  /*37c0*/  MUFU.EX2 R7, R7 ;  /* 0x0000000700077308 */ /* 0x000e220000000800 */
[----:B-1----:R-:W-:-:S01]  /*37d0*/  FADD.FTZ R27, R67, R24 ;  /* 0x00000018431b7221 */ /* 0x002fc20000010000 */
[----:B------:R-:W-:Y:S01]  /*37e0*/  FADD.FTZ R81, R43, R28 ;  /* 0x0000001c2b517221 */ /* 0x000fe20000010000 */
[----:B------:R-:W-:-:S01]  /*37f0*/  FFMA.FTZ R47, R47, UR6, -R62 ;  /* 0x000000062f2f7c23 */ /* 0x000fc2000801083e */
[--C-:B------:R-:W-:Y:S01]  /*3800*/  FFMA.FTZ R48, R48, UR6, -R62.reuse ;  /* 0x0000000630307c23 */ /* 0x100fe2000801083e */
[----:B------:R-:W-:-:S01]  /*3810*/  FFMA.FTZ R68, R68, UR6, -R62 ;  /* 0x0000000644447c23 */ /* 0x000fc2000801083e */
[--C-:B------:R-:W-:Y:S01]  /*3820*/  FFMA.FTZ R70, R70, UR6, -R62.reuse ;  /* 0x0000000646467c23 */ /* 0x100fe2000801083e */
[----:B------:R-:W-:-:S01]  /*3830*/  FFMA.FTZ R72, R72, UR6, -R62 ;  /* 0x0000000648487c23 */ /* 0x000fc2000801083e */
[----:B------:R-:W1:Y:S01]  /*3840*/  MUFU.EX2 R8, R8 ;  /* 0x0000000800087308 */ /* 0x000e620000000800 */
[----:B---3--:R-:W-:-:S01]  /*3850*/  FADD.FTZ R24, R80, R27 ;  /* 0x0000001b50187221 */ /* 0x008fc20000010000 */
[----:B------:R-:W-:Y:S01]  /*3860*/  FFMA.FTZ R73, R73, UR6, -R62 ;  /* 0x0000000649497c23 */ /* 0x000fe2000801083e */
[----:B------:R-:W-:-:S04]  /*3870*/  F2FP.SATFINITE.E4M3.F32.PACK_AB_MERGE_C R67, R80, R67, RZ ;  /* 0x000000435043723e */ /* 0x000fc800048070ff */
[----:B------:R-:W-:Y:S01]  /*3880*/  F2FP.SATFINITE.E4M3.F32.PACK_AB_MERGE_C R148, R6, R5, R67 ;  /* 0x000000050694723e */ /* 0x000fe20004807043 */
[----:B------:R-:W3:Y:S01]  /*3890*/  MUFU.EX2 R11, R11 ;  /* 0x0000000b000b7308 */ /* 0x000ee20000000800 */
[----:B0-----:R-:W-:-:S07]  /*38a0*/  FADD.FTZ R27, R7, R24 ;  /* 0x00000018071b7221 */ /* 0x001fce0000010000 */
[----:B------:R-:W0:Y:S01]  /*38b0*/  MUFU.EX2 R12, R12 ;  /* 0x0000000c000c7308 */ /* 0x000e220000000800 */
[----:B-1----:R-:W-:-:S07]  /*38c0*/  FADD.FTZ R24, R8, R27 ;  /* 0x0000001b08187221 */ /* 0x002fce0000010000 */
[----:B------:R-:W1:Y:S01]  /*38d0*/  MUFU.EX2 R9, R9 ;  /* 0x0000000900097308 */ /* 0x000e620000000800 */
[----:B---3--:R-:W-:-:S01]  /*38e0*/  FADD.FTZ R27, R11, R24 ;  /* 0x000000180b1b7221 */ /* 0x008fc20000010000 */
[--C-:B------:R-:W-:Y:S01]  /*38f0*/  FFMA.FTZ R24, R35, UR6, -R62.reuse ;  /* 0x0000000623187c23 */ /* 0x100fe2000801083e */
[----:B------:R-:W-:-:S05]  /*3900*/  FFMA.FTZ R62, R75, UR6, -R62 ;  /* 0x000000064b3e7c23 */ /* 0x000fca000801083e */
[----:B------:R-:W3:Y:S01]  /*3910*/  MUFU.EX2 R10, R10 ;  /* 0x0000000a000a7308 */ /* 0x000ee20000000800 */
[----:B0-----:R-:W-:-:S07]  /*3920*/  FADD.FTZ R28, R12, R27 ;  /* 0x0000001b0c1c7221 */ /* 0x001fce0000010000 */
[----:B------:R-:W0:Y:S01]  /*3930*/  MUFU.EX2 R77, R77 ;  /* 0x0000004d004d7308 */ /* 0x000e220000000800 */
[----:B-1----:R-:W-:-:S07]  /*3940*/  FADD.FTZ R27, R9, R28 ;  /* 0x0000001c091b7221 */ /* 0x002fce0000010000 */
[----:B------:R-:W1:Y:S01]  /*3950*/  MUFU.EX2 R82, R82 ;  /* 0x0000005200527308 */ /* 0x000e620000000800 */
[----:B---3--:R-:W-:-:S07]  /*3960*/  FADD.FTZ R28, R10, R27 ;  /* 0x0000001b0a1c7221 */ /* 0x008fce0000010000 */
[----:B------:R-:W3:Y:S01]  /*3970*/  MUFU.EX2 R13, R13 ;  /* 0x0000000d000d7308 */ /* 0x000ee20000000800 */
[----:B0-----:R-:W-:-:S07]  /*3980*/  FADD.FTZ R27, R77, R28 ;  /* 0x0000001c4d1b7221 */ /* 0x001fce0000010000 */
[----:B------:R0:W-:Y:S01]  /*3990*/  MUFU.EX2 R4, R32 ;  /* 0x0000002000047308 */ /* 0x0001e20000000800 */
[----:B-1----:R-:W-:-:S01]  /*39a0*/  FADD.FTZ R28, R82, R27 ;  /* 0x0000001b521c7221 */ /* 0x002fc20000010000 */
[----:B------:R-:W-:-:S04]  /*39b0*/  F2FP.SATFINITE.E4M3.F32.PACK_AB_MERGE_C R77, R82, R77, RZ ;  /* 0x0000004d524d723e */ /* 0x000fc800048070ff */
[----:B------:R-:W-:Y:S02]  /*39c0*/  F2FP.SATFINITE.E4M3.F32.PACK_AB_MERGE_C R136, R10, R9, R77 ;  /* 0x000000090a88723e */ /* 0x000fe4000480704d */
[----:B------:R-:W1:Y:S01]  /*39d0*/  MUFU.EX2 R14, R14 ;  /* 0x0000000e000e7308 */ /* 0x000e620000000800 */
[----:B0-----:R-:W-:-:S01]  /*39e0*/  FADD.FTZ R32, R44, R81 ;  /* 0x000000512c207221 */ /* 0x001fc20000010000 */
[----:B---3--:R-:W-:-:S06]  /*39f0*/  FADD.FTZ R27, R13, R28 ;  /* 0x0000001c0d1b7221 */ /* 0x008fcc0000010000 */
[----:B--2---:R0:W-:Y:S08]  /*3a00*/  MUFU.EX2 R21, R31 ;  /* 0x0000001f00157308 */ /* 0x0041f00000000800 */
[----:B------:R-:W2:Y:S01]  /*3a10*/  MUFU.EX2 R25, R25 ;  /* 0x0000001900197308 */ /* 0x000ea20000000800 */
[----:B0-----:R-:W-:-:S01]  /*3a20*/  FADD.FTZ R31, R45, R32 ;  /* 0x000000202d1f7221 */ /* 0x001fc20000010000 */
[----:B-1----:R-:W-:-:S03]  /*3a30*/  FADD.FTZ R28, R14, R27 ;  /* 0x0000001b0e1c7221 */ /* 0x002fc60000010000 */
[----:B------:R-:W-:-:S03]  /*3a40*/  FADD.FTZ R32, R46, R31 ;  /* 0x0000001f2e207221 */ /* 0x000fc60000010000 */
[----:B------:R-:W0:Y:S01]  /*3a50*/  MUFU.EX2 R26, R26 ;  /* 0x0000001a001a7308 */ /* 0x000e220000000800 */
[----:B------:R-:W-:-:S04]  /*3a60*/  FADD.FTZ R32, R69, R32 ;  /* 0x0000002045207221 */ /* 0x000fc80000010000 */
[----:B------:R-:W-:-:S03]  /*3a70*/  FADD.FTZ R31, R51, R32 ;  /* 0x00000020331f7221 */ /* 0x000fc60000010000 */
[----:B------:R-:W1:Y:S01]  /*3a80*/  MUFU.EX2 R15, R15 ;  /* 0x0000000f000f7308 */ /* 0x000e620000000800 */
[----:B------:R-:W-:-:S01]  /*3a90*/  FADD.FTZ R31, R60, R31 ;  /* 0x0000001f3c1f7221 */ /* 0x000fc20000010000 */
[----:B--2---:R-:W-:-:S03]  /*3aa0*/  FADD.FTZ R27, R25, R28 ;  /* 0x0000001c191b7221 */ /* 0x004fc60000010000 */
[----:B------:R-:W-:Y:S01]  /*3ab0*/  FADD.FTZ R32, R66, R31 ;  /* 0x0000001f42207221 */ /* 0x000fe20000010000 */
[----:B------:R-:W-:Y:S02]  /*3ac0*/  F2FP.SATFINITE.E4M3.F32.PACK_AB_MERGE_C R31, R12, R11, RZ ;  /* 0x0000000b0c1f723e */ /* 0x000fe400048070ff */
[----:B------:R-:W2:Y:S01]  /*3ad0*/  MUFU.EX2 R20, R20 ;  /* 0x0000001400147308 */ /* 0x000ea20000000800 */
[----:B------:R-:W-:-:S01]  /*3ae0*/  FADD.FTZ R32, R53, R32 ;  /* 0x0000002035207221 */ /* 0x000fc20000010000 */
[----:B0-----:R-:W-:Y:S01]  /*3af0*/  FADD.FTZ R28, R26, R27 ;  /* 0x0000001b1a1c7221 */ /* 0x001fe20000010000 */
[----:B------:R-:W-:Y:S02]  /*3b00*/  F2FP.SATFINITE.E4M3.F32.PACK_AB_MERGE_C R150, R8, R7, R31 ;  /* 0x000000070896723e */ /* 0x000fe4000480701f */
[----:B------:R-:W-:Y:S01]  /*3b10*/  FADD.FTZ R27, R71, R32 ;  /* 0x00000020471b7221 */ /* 0x000fe20000010000 */
[----:B------:R-:W-:Y:S02]  /*3b20*/  F2FP.SATFINITE.E4M3.F32.PACK_AB_MERGE_C R32, R26, R25, RZ ;  /* 0x000000191a20723e */ /* 0x000fe400048070ff */
[----:B------:R-:W0:Y:S01]  /*3b30*/  MUFU.EX2 R29, R29 ;  /* 0x0000001d001d7308 */ /* 0x000e220000000800 */
[----:B-1----:R-:W-:-:S01]  /*3b40*/  FADD.FTZ R11, R15, R28 ;  /* 0x0000001c0f0b7221 */ /* 0x002fc20000010000 */
[----:B------:R-:W-:Y:S01]  /*3b50*/  FADD.FTZ R28, R76, R27 ;  /* 0x0000001b4c1c7221 */ /* 0x000fe20000010000 */
[----:B------:R-:W-:-:S02]  /*3b60*/  F2FP.SATFINITE.E4M3.F32.PACK_AB_MERGE_C R66, R53, R66, RZ ;  /* 0x000000423542723e */ /* 0x000fc400048070ff */
[----:B------:R-:W-:Y:S01]  /*3b70*/  F2FP.SATFINITE.E4M3.F32.PACK_AB_MERGE_C R138, R14, R13, R32 ;  /* 0x0000000d0e8a723e */ /* 0x000fe20004807020 */
[----:B------:R-:W-:-:S01]  /*3b80*/  FADD.FTZ R27, R55, R28 ;  /* 0x0000001c371b7221 */ /* 0x000fc20000010000 */
[----:B------:R-:W-:Y:S01]  /*3b90*/  F2FP.SATFINITE.E4M3.F32.PACK_AB_MERGE_C R55, R78, R55, RZ ;  /* 0x000000374e37723e */ /* 0x000fe200048070ff */
[----:B------:R-:W1:Y:S01]  /*3ba0*/  MUFU.EX2 R30, R30 ;  /* 0x0000001e001e7308 */ /* 0x000e620000000800 */
[----:B--2---:R-:W-:-:S01]  /*3bb0*/  FADD.FTZ R12, R20, R11 ;  /* 0x0000000b140c7221 */ /* 0x004fc20000010000 */
[----:B------:R-:W-:Y:S01]  /*3bc0*/  FADD.FTZ R78, R78, R27 ;  /* 0x0000001b4e4e7221 */ /* 0x000fe20000010000 */
[----:B------:R-:W-:Y:S02]  /*3bd0*/  F2FP.SATFINITE.E4M3.F32.PACK_AB_MERGE_C R139, R60, R51, R66 ;  /* 0x000000333c8b723e */ /* 0x000fe40004807042 */
[----:B------:R-:W-:Y:S01]  /*3be0*/  F2FP.SATFINITE.E4M3.F32.PACK_AB_MERGE_C R141, R76, R71, R55 ;  /* 0x000000474c8d723e */ /* 0x000fe20004807037 */
[----:B------:R-:W-:-:S02]  /*3bf0*/  FADD.FTZ R27, R61, R78 ;  /* 0x0000004e3d1b7221 */ /* 0x000fc40000010000 */
[----:B------:R-:W2:Y:S01]  /*3c00*/  MUFU.EX2 R64, R64 ;  /* 0x0000004000407308 */ /* 0x000ea20000000800 */
[----:B0-----:R-:W-:-:S07]  /*3c10*/  FADD.FTZ R25, R29, R12 ;  /* 0x0000000c1d197221 */ /* 0x001fce0000010000 */
[----:B------:R-:W0:Y:S01]  /*3c20*/  MUFU.EX2 R49, R49 ;  /* 0x0000003100317308 */ /* 0x000e220000000800 */
[----:B-1----:R-:W-:-:S01]  /*3c30*/  FADD.FTZ R25, R30, R25 ;  /* 0x000000191e197221 */ /* 0x002fc20000010000 */
[----:B------:R-:W-:-:S03]  /*3c40*/  F2FP.SATFINITE.E4M3.F32.PACK_AB_MERGE_C R28, R30, R29, RZ ;  /* 0x0000001d1e1c723e */ /* 0x000fc600048070ff */
[----:B------:R-:W-:Y:S01]  /*3c50*/  FADD.FTZ R12, R4, R25 ;  /* 0x00000019040c7221 */ /* 0x000fe20000010000 */
[----:B------:R-:W-:Y:S02]  /*3c60*/  F2FP.SATFINITE.E4M3.F32.PACK_AB_MERGE_C R140, R20, R15, R28 ;  /* 0x0000000f148c723e */ /* 0x000fe4000480701c */
[----:B------:R-:W1:Y:S01]  /*3c70*/  MUFU.EX2 R33, R33 ;  /* 0x0000002100217308 */ /* 0x000e620000000800 */
[----:B--2---:R-:W-:-:S01]  /*3c80*/  FADD.FTZ R26, R64, R27 ;  /* 0x0000001b401a7221 */ /* 0x004fc20000010000 */
[----:B------:R-:W-:-:S06]  /*3c90*/  FADD.FTZ R12, R21, R12 ;  /* 0x0000000c150c7221 */ /* 0x000fcc0000010000 */
[----:B------:R-:W2:Y:S01]  /*3ca0*/  MUFU.EX2 R50, R50 ;  /* 0x0000003200327308 */ /* 0x000ea20000000800 */
[----:B0-----:R-:W-:-:S07]  /*3cb0*/  FADD.FTZ R29, R49, R26 ;  /* 0x0000001a311d7221 */ /* 0x001fce0000010000 */
[----:B------:R-:W0:Y:S01]  /*3cc0*/  MUFU.EX2 R34, R34 ;  /* 0x0000002200227308 */ /* 0x000e220000000800 */
[----:B-1----:R-:W-:-:S07]  /*3cd0*/  FADD.FTZ R27, R33, R12 ;  /* 0x0000000c211b7221 */ /* 0x002fce0000010000 */
[----:B------:R-:W-:Y:S01]  /*3ce0*/  MUFU.EX2 R54, R54 ;  /* 0x0000003600367308 */ /* 0x000fe20000000800 */
[----:B--2---:R-:W-:-:S01]  /*3cf0*/  FADD.FTZ R29, R50, R29 ;  /* 0x0000001d321d7221 */ /* 0x004fc20000010000 */
[----:B------:R-:W-:-:S04]  /*3d00*/  F2FP.SATFINITE.E4M3.F32.PACK_AB_MERGE_C R49, R50, R49, RZ ;  /* 0x000000313231723e */ /* 0x000fc800048070ff */
[----:B------:R-:W-:Y:S02]  /*3d10*/  F2FP.SATFINITE.E4M3.F32.PACK_AB_MERGE_C R143, R64, R61, R49 ;  /* 0x0000003d408f723e */ /* 0x000fe40004807031 */
[----:B------:R-:W1:Y:S01]  /*3d20*/  MUFU.EX2 R57, R57 ;  /* 0x0000003900397308 */ /* 0x000e620000000800 */
[----:B0-----:R-:W-:-:S01]  /*3d30*/  FADD.FTZ R27, R34, R27 ;  /* 0x0000001b221b7221 */ /* 0x001fc20000010000 */
[----:B------:R-:W-:-:S04]  /*3d40*/  F2FP.SATFINITE.E4M3.F32.PACK_AB_MERGE_C R33, R34, R33, RZ ;  /* 0x000000212221723e */ /* 0x000fc800048070ff */
[----:B------:R-:W-:Y:S02]  /*3d50*/  F2FP.SATFINITE.E4M3.F32.PACK_AB_MERGE_C R142, R21, R4, R33 ;  /* 0x00000004158e723e */ /* 0x000fe40004807021 */
[----:B------:R-:W0:Y:S08]  /*3d60*/  MUFU.EX2 R52, R52 ;  /* 0x0000003400347308 */ /* 0x000e300000000800 */
[----:B------:R-:W2:Y:S01]  /*3d70*/  MUFU.EX2 R24, R24 ;  /* 0x0000001800187308 */ /* 0x000ea20000000800 */
[----:B-1----:R-:W-:-:S07]  /*3d80*/  F2FP.SATFINITE.E4M3.F32.PACK_AB_MERGE_C R30, R57, R54, RZ ;  /* 0x00000036391e723e */ /* 0x002fce00048070ff */
[----:B------:R-:W1:Y:S01]  /*3d90*/  MUFU.EX2 R63, R63 ;  /* 0x0000003f003f7308 */ /* 0x000e620000000800 */
[----:B0-----:R-:W-:-:S07]  /*3da0*/  FADD.FTZ R26, R52, R29 ;  /* 0x0000001d341a7221 */ /* 0x001fce0000010000 */
[----:B------:R-:W0:Y:S01]  /*3db0*/  MUFU.EX2 R47, R47 ;  /* 0x0000002f002f7308 */ /* 0x000e220000000800 */
[----:B--2---:R-:W-:-:S07]  /*3dc0*/  FADD.FTZ R12, R24, R27 ;  /* 0x0000001b180c7221 */ /* 0x004fce0000010000 */
[----:B------:R-:W2:Y:S01]  /*3dd0*/  MUFU.EX2 R48, R48 ;  /* 0x0000003000307308 */ /* 0x000ea20000000800 */
[C---:B-1----:R-:W-:Y:S01]  /*3de0*/  F2FP.SATFINITE.E4M3.F32.PACK_AB_MERGE_C R145, R63.reuse, R52, R30 ;  /* 0x000000343f91723e */ /* 0x042fe2000480701e */
[----:B------:R-:W-:-:S04]  /*3df0*/  FADD.FTZ R63, R63, R26 ;  /* 0x0000001a3f3f7221 */ /* 0x000fc80000010000 */
[----:B------:R-:W-:Y:S02]  /*3e00*/  FADD.FTZ R54, R54, R63 ;  /* 0x0000003f36367221 */ /* 0x000fe40000010000 */
[----:B------:R-:W1:Y:S01]  /*3e10*/  MUFU.EX2 R11, R68 ;  /* 0x00000044000b7308 */ /* 0x000e620000000800 */
[----:B0-----:R-:W-:-:S01]  /*3e20*/  FADD.FTZ R5, R47, R12 ;  /* 0x0000000c2f057221 */ /* 0x001fc20000010000 */
[----:B------:R-:W-:-:S06]  /*3e30*/  FADD.FTZ R57, R57, R54 ;  /* 0x0000003639397221 */ /* 0x000fcc0000010000 */
[----:B------:R-:W-:Y:S01]  /*3e40*/  MUFU.EX2 R58, R58 ;  /* 0x0000003a003a7308 */ /* 0x000fe20000000800 */
[----:B--2---:R-:W-:-:S07]  /*3e50*/  FADD.FTZ R6, R48, R5 ;  /* 0x0000000530067221 */ /* 0x004fce0000010000 */
[----:B------:R-:W0:Y:S01]  /*3e60*/  MUFU.EX2 R65, R65 ;  /* 0x0000004100417308 */ /* 0x000e220000000800 */
[C---:B-1----:R-:W-:Y:S01]  /*3e70*/  F2FP.SATFINITE.E4M3.F32.PACK_AB_MERGE_C R48, R11.reuse, R48, RZ ;  /* 0x000000300b30723e */ /* 0x042fe200048070ff */
[----:B------:R-:W-:-:S03]  /*3e80*/  FADD.FTZ R11, R11, R6 ;  /* 0x000000060b0b7221 */ /* 0x000fc60000010000 */
[----:B------:R-:W-:-:S03]  /*3e90*/  F2FP.SATFINITE.E4M3.F32.PACK_AB_MERGE_C R144, R47, R24, R48 ;  /* 0x000000182f90723e */ /* 0x000fc60004807030 */
[----:B------:R-:W1:Y:S08]  /*3ea0*/  MUFU.EX2 R56, R56 ;  /* 0x0000003800387308 */ /* 0x000e700000000800 */
[----:B------:R-:W2:Y:S01]  /*3eb0*/  MUFU.EX2 R70, R70 ;  /* 0x0000004600467308 */ /* 0x000ea20000000800 */
[----:B0-----:R-:W-:-:S07]  /*3ec0*/  F2FP.SATFINITE.E4M3.F32.PACK_AB_MERGE_C R5, R65, R58, RZ ;  /* 0x0000003a4105723e */ /* 0x001fce00048070ff */
[----:B------:R-:W0:Y:S01]  /*3ed0*/  MUFU.EX2 R59, R59 ;  /* 0x0000003b003b7308 */ /* 0x000e220000000800 */
[----:B-1----:R-:W-:-:S07]  /*3ee0*/  FADD.FTZ R8, R56, R57 ;  /* 0x0000003938087221 */ /* 0x002fce0000010000 */
[----:B------:R-:W1:Y:S01]  /*3ef0*/  MUFU.EX2 R25, R72 ;  /* 0x0000004800197308 */ /* 0x000e620000000800 */
[----:B--2---:R-:W-:-:S07]  /*3f00*/  FADD.FTZ R6, R70, R11 ;  /* 0x0000000b46067221 */ /* 0x004fce0000010000 */
[----:B------:R-:W-:Y:S01]  /*3f10*/  MUFU.EX2 R73, R73 ;  /* 0x0000004900497308 */ /* 0x000fe20000000800 */
[C---:B0-----:R-:W-:Y:S01]  /*3f20*/  F2FP.SATFINITE.E4M3.F32.PACK_AB_MERGE_C R147, R59.reuse, R56, R5 ;  /* 0x000000383b93723e */ /* 0x041fe20004807005 */
[----:B------:R-:W-:-:S04]  /*3f30*/  FADD.FTZ R59, R59, R8 ;  /* 0x000000083b3b7221 */ /* 0x000fc80000010000 */
[----:B------:R-:W-:Y:S02]  /*3f40*/  FADD.FTZ R58, R58, R59 ;  /* 0x0000003b3a3a7221 */ /* 0x000fe40000010000 */
[----:B------:R-:W0:Y:S01]  /*3f50*/  MUFU.EX2 R62, R62 ;  /* 0x0000003e003e7308 */ /* 0x000e220000000800 */
[----:B-1----:R-:W-:-:S01]  /*3f60*/  FADD.FTZ R6, R25, R6 ;  /* 0x0000000619067221 */ /* 0x002fc20000010000 */
[----:B------:R-:W-:Y:S01]  /*3f70*/  FADD.FTZ R9, R65, R58 ;  /* 0x0000003a41097221 */ /* 0x000fe20000010000 */
[C---:B0-----:R-:W-:Y:S02]  /*3f80*/  F2FP.SATFINITE.E4M3.F32.PACK_AB_MERGE_C R4, R62.reuse, R73, RZ ;  /* 0x000000493e04723e */ /* 0x041fe400048070ff */
[----:B------:R-:W-:Y:S02]  /*3f90*/  FADD.FTZ R73, R73, R6 ;  /* 0x0000000649497221 */ /* 0x000fe40000010000 */
[----:B------:R-:W-:Y:S02]  /*3fa0*/  F2FP.SATFINITE.E4M3.F32.PACK_AB_MERGE_C R146, R25, R70, R4 ;  /* 0x000000461992723e */ /* 0x000fe40004807004 */
[----:B------:R-:W-:Y:S01]  /*3fb0*/  FADD.FTZ R8, R62, R73 ;  /* 0x000000493e087221 */ /* 0x000fe20000010000 */
[----:B------:R-:W-:Y:S06]  /*3fc0*/  @!P1 BRA `(.L_x_132) ;  /* 0x00000024007c9947 */ /* 0x000fec0003800000 */
[----:B------:R-:W-:Y:S01]  /*3fd0*/  IMAD.MOV.U32 R7, RZ, RZ, R74 ;  /* 0x000000ffff077224 */ /* 0x000fe200078e004a */
[----:B------:R-:W-:Y:S01]  /*3fe0*/  CS2R R134, SRZ ;  /* 0x0000000000867805 */ /* 0x000fe2000001ff00 */
        /* <DEDUP_REMOVED lines=23> */
[----:B------:R-:W-:Y:S01]  /*4160*/  CS2R R88, SRZ ;  /* 0x0000000000587805 */ /* 0x000fe2000001ff00 */
[----:B------:R-:W-:Y:S01]  /*4170*/  UIADD3 UR43, UR43, -0x2, URZ ;  /* 0xfffffffe2b2b7890 */ /* 0x000fe2000fffe03f */
[----:B------:R-:W-:Y:S01]  /*4180*/  UMOV UR18, UR37 ;  /* 0x0000002500127c82 */ /* 0x000fe20008000000 */
[----:B------:R-:W-:Y:S01]  /*4190*/  UMOV UR19, UR36 ;  /* 0x0000002400137c82 */ /* 0x000fe20008000000 */
[----:B------:R-:W-:-:S09]  /*41a0*/  ULDC UR17, c[0x0][0x988] ;  /* 0x0002620000117ab9 */ /* 0x000fd20000000800 */
.L_x_142:
[----:B------:R-:W-:-:S04]  /*41b0*/  UISETP.NE.AND UP0, UPT, UR19, 0x1, UPT ;  /* 0x000000011300788c */ /* 0x000fc8000bf05270 */
[----:B------:R-:W-:-:S04]  /*41c0*/  USEL UR37, URZ, 0x1, UP0 ;  /* 0x000000013f257887 */ /* 0x000fc80008000000 */
[----:B------:R-:W-:Y:S01]  /*41d0*/  ULOP3.LUT UR37, UR18, UR37, URZ, 0x3c, !UPT ;  /* 0x0000002512257292 */ /* 0x000fe2000f8e3c3f */
[----:B------:R-:W-:Y:S11]  /*41e0*/  @!P0 BRA `(.L_x_133) ;  /* 0x0000000000048947 */ /* 0x000ff60003800000 */
[----:B------:R-:W-:Y:S01]  /*41f0*/  BPT.TRAP 0x1 ;  /* 0x000000040000795c */ /* 0x000fe20000300000 */
.L_x_133:
[----:B------:R-:W0:Y:S01]  /*4200*/  S2UR UR6, SR_CgaCtaId ;  /* 0x00000000000679c3 */ /* 0x000e220000008800 */
[----:B------:R-:W-:Y:S01]  /*4210*/  UIADD3 UR36, UR19, 0x1, URZ ;  /* 0x0000000113247890 */ /* 0x000fe2000fffe03f */
[----:B------:R-:W-:Y:S01]  /*4220*/  MOV R2, 0x400 ;  /* 0x0000040000027802 */ /* 0x000fe20000000f00 */
[----:B------:R-:W-:Y:S02]  /*4230*/  IMAD.U32 R4, RZ, RZ, UR37 ;  /* 0x00000025ff047e24 */ /* 0x000fe4000f8e00ff */
[----:B------:R-:W-:-:S03]  /*4240*/  UISETP.NE.AND UP0, UPT, UR36, 0x2, UPT ;  /* 0x000000022400788c */ /* 0x000fc6000bf05270 */
[----:B------:R-:W-:Y:S01]  /*4250*/  SHF.L.U32 R4, R4, 0x1f, RZ ;  /* 0x0000001f04047819 */ /* 0x000fe200000006ff */
[----:B------:R-:W-:-:S06]  /*4260*/  USEL UR36, UR36, URZ, UP0 ;  /* 0x0000003f24247287 */ /* 0x000fcc0008000000 */
[----:B------:R-:W-:Y:S02]  /*4270*/  IMAD.U32 R5, RZ, RZ, UR36 ;  /* 0x00000024ff057e24 */ /* 0x000fe4000f8e00ff */
[----:B0-----:R-:W-:-:S05]  /*4280*/  IMAD.U32 R3, RZ, RZ, UR6 ;  /* 0x00000006ff037e24 */ /* 0x001fca000f8e00ff */
[----:B------:R-:W-:-:S05]  /*4290*/  LEA R2, R3, R2, 0x18 ;  /* 0x0000000203027211 */ /* 0x000fca00078ec0ff */
[----:B------:R-:W-:-:S04]  /*42a0*/  IMAD R5, R5, 0x8, R2 ;  /* 0x0000000805057824 */ /* 0x000fc800078e0202 */
[----:B------:R0:W1:Y:S01]  /*42b0*/  SYNCS.PHASECHK.TRANS64.TRYWAIT P1, [R5+URZ+0x19c30], R4 ;  /* 0x019c3004050075a7 */ /* 0x000062000802017f */
[----:B------:R-:W-:Y:S05]  /*42c0*/  @!P0 BRA `(.L_x_134) ;  /* 0x0000000000048947 */ /* 0x000fea0003800000 */
[----:B------:R-:W-:Y:S01]  /*42d0*/  BPT.TRAP 0x1 ;  /* 0x000000040000795c */ /* 0x000fe20000300000 */
.L_x_134:
[----:B-1----:R-:W-:Y:S05]  /*42e0*/  @P1 BRA `(.L_x_135) ;  /* 0x0000000000081947 */ /* 0x002fea0003800000 */
[----:B------:R-:W1:Y:S02]  /*42f0*/  SYNCS.PHASECHK.TRANS64.TRYWAIT P1, [R5+URZ+0x19c30], R4 ;  /* 0x019c3004050075a7 */ /* 0x000e64000802017f */
[----:B-1----:R-:W-:Y:S05]  /*4300*/  @!P1 BRA `(.L_x_136) ;  /* 0x00000090002c9947 */ /* 0x002fea0003800000 */
.L_x_135:
        /* <DEDUP_REMOVED lines=17> */
.L_x_137:
[----:B------:R-:W-:Y:S01]  /*4420*/  R2UR UR15, R2 ;  /* 0x00000000020f72ca */ /* 0x000fe200000e0000 */
[----:B01----:R-:W-:-:S05]  /*4430*/  IMAD.U32 R4, RZ, RZ, UR18 ;  /* 0x00000012ff047e24 */ /* 0x003fca000f8e00ff */
[----:B------:R-:W-:-:S07]  /*4440*/  SHF.L.U32 R4, R4, 0x1f, RZ ;  /* 0x0000001f04047819 */ /* 0x000fce00000006ff */
[----:B------:R-:W-:-:S09]  /*4450*/  ULEA UR15, UR19, UR15, 0x3 ;  /* 0x0000000f130f7291 */ /* 0x000fd2000f8e183f */
[----:B------:R0:W1:Y:S01]  /*4460*/  SYNCS.PHASECHK.TRANS64.TRYWAIT P1, [UR15+0x19c50], R4 ;  /* 0x019c5004ff0075a7 */ /* 0x000062000802014f */
[----:B------:R-:W-:Y:S05]  /*4470*/  @!P0 BRA `(.L_x_138) ;  /* 0x0000000000048947 */ /* 0x000fea0003800000 */
[----:B------:R-:W-:Y:S01]  /*4480*/  BPT.TRAP 0x1 ;  /* 0x000000040000795c */ /* 0x000fe20000300000 */
.L_x_138:
[C---:B------:R-:W-:Y:S01]  /*4490*/  FMUL.FTZ R11, R0.reuse, R24 ;  /* 0x00000018000b7220 */ /* 0x040fe20000410000 */
        /* <DEDUP_REMOVED lines=48> */
[----:B------:R-:W2:Y:S01]  /*47a0*/  MUFU.TANH R11, R11 ;  /* 0x0000000b000b7308 */ /* 0x000ea20000002400 */
[----:B------:R-:W-:-:S07]  /*47b0*/  FMUL.FTZ R73, R0, R73 ;  /* 0x0000004900497220 */ /* 0x000fce0000410000 */
[----:B------:R-:W3:Y:S08]  /*47c0*/  MUFU.TANH R10, R10 ;  /* 0x0000000a000a7308 */ /* 0x000ef00000002400 */
[----:B------:R-:W4:Y:S08]  /*47d0*/  MUFU.TANH R12, R12 ;  /* 0x0000000c000c7308 */ /* 0x000f300000002400 */
[----:B------:R-:W0:Y:S08]  /*47e0*/  MUFU.TANH R13, R13 ;  /* 0x0000000d000d7308 */ /* 0x000e300000002400 */
        /* <DEDUP_REMOVED lines=44> */
[----:B------:R-:W0:Y:S01]  /*4ab0*/  MUFU.TANH R64, R64 ;  /* 0x0000004000407308 */ /* 0x000e220000002400 */
[----:B-1234-:R-:W-:Y:S05]  /*4ac0*/  @P1 BRA `(.L_x_139) ;  /* 0x0000000000081947 */ /* 0x01efea0003800000 */
[----:B------:R-:W1:Y:S02]  /*4ad0*/  SYNCS.PHASECHK.TRANS64.TRYWAIT P1, [UR15+0x19c50], R4 ;  /* 0x019c5004ff0075a7 */ /* 0x000e64000802014f */
[----:B-1----:R-:W-:Y:S05]  /*4ae0*/  @!P1 BRA `(.L_x_140) ;  /* 0x0000008800489947 */ /* 0x002fea0003800000 */
.L_x_139:
[----:B------:R-:W-:Y:S01]  /*4af0*/  R2UR UR6, R2 ;  /* 0x00000000020672ca */ /* 0x000fe200000e0000 */
[----:B------:R-:W-:Y:S01]  /*4b00*/  WARPGROUP.ARRIVE ;  /* 0x00000000000079c5 */ /* 0x000fe20000000000 */
[----:B------:R-:W-:Y:S01]  /*4b10*/  UMOV UR7, 0x40000040 ;  /* 0x4000004000077882 */ /* 0x000fe20000000000 */
[----:B------:R-:W-:Y:S01]  /*4b20*/  FMNMX.FTZ R67, R11, R6, !PT ;  /* 0x000000060b437209 */ /* 0x000fe20007810000 */
[----:B01----:R0:W-:Y:S01]  /*4b30*/  MUFU.TANH R4, R73 ;  /* 0x0000004900047308 */ /* 0x0031e20000002400 */
[----:B------:R-:W-:Y:S01]  /*4b40*/  FMNMX.FTZ R66, R12, R7, !PT ;  /* 0x000000070c427209 */ /* 0x000fe20007810000 */
[----:B------:R-:W-:Y:S01]  /*4b50*/  FMUL.FTZ R65, R0, R74 ;  /* 0x0000004a00417220 */ /* 0x000fe20000410000 */
[----:B------:R-:W-:Y:S01]  /*4b60*/  FMNMX.FTZ R67, R10, R67, !PT ;  /* 0x000000430a437209 */ /* 0x000fe20007810000 */
[----:B------:R-:W-:Y:S01]  /*4b70*/  UMOV UR11, 0x40000040 ;  /* 0x40000040000b7882 */ /* 0x000fe20000000000 */
[----:B------:R-:W-:Y:S01]  /*4b80*/  FMNMX.FTZ R69, R13, R66, !PT ;  /* 0x000000420d457209 */ /* 0x000fe20007810000 */
[----:B------:R-:W-:Y:S01]  /*4b90*/  FMUL.FTZ R66, R0, R75 ;  /* 0x0000004b00427220 */ /* 0x000fe20000410000 */
[----:B------:R-:W-:Y:S01]  /*4ba0*/  FMNMX.FTZ R68, R14, R67, !PT ;  /* 0x000000430e447209 */ /* 0x000fe20007810000 */
[----:B------:R-:W1:Y:S01]  /*4bb0*/  MUFU.TANH R65, R65 ;  /* 0x0000004100417308 */ /* 0x000e620000002400 */
[----:B------:R-:W-:Y:S01]  /*4bc0*/  UIADD3 UR6, UR6, 0x3000, URZ ;  /* 0x0000300006067890 */ /* 0x000fe2000fffe03f */
[----:B------:R-:W-:-:S02]  /*4bd0*/  FMNMX.FTZ R70, R20, R69, !PT ;  /* 0x0000004514467209 */ /* 0x000fc40007810000 */
[----:B------:R-:W-:Y:S01]  /*4be0*/  FMNMX.FTZ R67, R15, R68, !PT ;  /* 0x000000440f437209 */ /* 0x000fe20007810000 */
[----:B------:R-:W-:Y:S01]  /*4bf0*/  USHF.R.U32.HI UR6, URZ, 0x4, UR6 ;  /* 0x000000043f067899 */ /* 0x000fe20008011606 */
[----:B------:R-:W-:Y:S02]  /*4c00*/  FMNMX.FTZ R69, R21, R70, !PT ;  /* 0x0000004615457209 */ /* 0x000fe40007810000 */
[----:B------:R-:W-:Y:S01]  /*4c10*/  FMNMX.FTZ R68, R24, R67, !PT ;  /* 0x0000004318447209 */ /* 0x000fe20007810000 */
[----:B------:R-:W-:Y:S01]  /*4c20*/  ULOP3.LUT UR6, UR6, 0x3fff, URZ, 0xc0, !UPT ;  /* 0x00003fff06067892 */ /* 0x000fe2000f8ec03f */
[----:B------:R-:W-:Y:S01]  /*4c30*/  FMNMX.FTZ R70, R26, R69, !PT ;  /* 0x000000451a467209 */ /* 0x000fe20007810000 */
[C---:B------:R-:W-:Y:S01]  /*4c40*/  FMUL.FTZ R67, R0.reuse, R76 ;  /* 0x0000004c00437220 */ /* 0x040fe20000410000 */
[----:B------:R-:W-:Y:S01]  /*4c50*/  FMNMX.FTZ R69, R25, R68, !PT ;  /* 0x0000004419457209 */ /* 0x000fe20007810000 */
[----:B------:R-:W-:Y:S01]  /*4c60*/  ULOP3.LUT UR6, UR6, 0x10000, URZ, 0xfc, !UPT ;  /* 0x0001000006067892 */ /* 0x000fe2000f8efc3f */
[----:B------:R-:W-:Y:S01]  /*4c70*/  FMNMX.FTZ R71, R27, R70, !PT ;  /* 0x000000461b477209 */ /* 0x000fe20007810000 */
[----:B------:R-:W-:Y:S01]  /*4c80*/  FMUL.FTZ R68, R0, R77 ;  /* 0x0000004d00447220 */ /* 0x000fe20000410000 */
[----:B------:R-:W-:Y:S01]  /*4c90*/  FMNMX.FTZ R70, R28, R69, !PT ;  /* 0x000000451c467209 */ /* 0x000fe20007810000 */
[----:B------:R-:W-:Y:S01]  /*4ca0*/  UIMAD UR14, UR19, 0x300, UR6 ;  /* 0x00000300130e78a4 */ /* 0x000fe2000f8e0206 */
[----:B------:R-:W-:Y:S01]  /*4cb0*/  FMNMX.FTZ R72, R30, R71, !PT ;  /* 0x000000471e487209 */ /* 0x000fe20007810000 */
[----:B------:R-:W-:Y:S01]  /*4cc0*/  MUFU.TANH R67, R67 ;  /* 0x0000004300437308 */ /* 0x000fe20000002400 */
[----:B------:R-:W-:Y:S01]  /*4cd0*/  FMNMX.FTZ R69, R29, R70, !PT ;  /* 0x000000461d457209 */ /* 0x000fe20007810000 */
[----:B------:R-:W-:Y:S01]  /*4ce0*/  UIADD3 UR10, UR14, 0x2, URZ ;  /* 0x000000020e0a7890 */ /* 0x000fe2000fffe03f */
[----:B------:R-:W-:-:S02]  /*4cf0*/  FMNMX.FTZ R71, R31, R72, !PT ;  /* 0x000000481f477209 */ /* 0x000fc40007810000 */
[----:B------:R-:W-:Y:S01]  /*4d00*/  UMOV UR6, UR14 ;  /* 0x0000000e00067c82 */ /* 0x000fe20008000000 */
[----:B------:R-:W-:Y:S01]  /*4d10*/  FMNMX.FTZ R70, R32, R69, !PT ;  /* 0x0000004520467209 */ /* 0x000fe20007810000 */
[----:B------:R-:W-:Y:S01]  /*4d20*/  QGMMA.64x96x32.F32.E4M3.E4M3 R88, R148, gdesc[UR4], R88, gsb0 ;  /* 0x0160000494587df3 */ /* 0x000fe20008000858 */
[----:B------:R-:W-:Y:S01]  /*4d30*/  FMNMX.FTZ R72, R34, R71, !PT ;  /* 0x0000004722487209 */ /* 0x000fe20007810000 */
[C---:B------:R-:W-:Y:S01]  /*4d40*/  FMUL.FTZ R69, R0.reuse, R78 ;  /* 0x0000004e00457220 */ /* 0x040fe20000410000 */
[----:B------:R-:W-:Y:S01]  /*4d50*/  FMNMX.FTZ R71, R33, R70, !PT ;  /* 0x0000004621477209 */ /* 0x000fe20007810000 */
[----:B------:R-:W-:Y:S01]  /*4d60*/  FMUL.FTZ R70, R0, R79 ;  /* 0x0000004f00467220 */ /* 0x000fe20000410000 */
[----:B0-----:R-:W-:Y:S01]  /*4d70*/  FMNMX.FTZ R73, R35, R72, !PT ;  /* 0x0000004823497209 */ /* 0x001fe20007810000 */
[----:B------:R-:W-:Y:S01]  /*4d80*/  MUFU.TANH R68, R68 ;  /* 0x0000004400447308 */ /* 0x000fe20000002400 */
[----:B------:R-:W-:Y:S01]  /*4d90*/  FMNMX.FTZ R72, R36, R71, !PT ;  /* 0x0000004724487209 */ /* 0x000fe20007810000 */
[----:B------:R-:W-:Y:S01]  /*4da0*/  UMOV UR6, UR17 ;  /* 0x0000001100067c82 */ /* 0x000fe20008000000 */
[----:B------:R-:W-:-:S02]  /*4db0*/  FMNMX.FTZ R74, R38, R73, !PT ;  /* 0x00000049264a7209 */ /* 0x000fc40007810000 */
[----:B------:R-:W-:Y:S02]  /*4dc0*/  FMNMX.FTZ R71, R37, R72, !PT ;  /* 0x0000004825477209 */ /* 0x000fe40007810000 */
[----:B------:R-:W-:Y:S01]  /*4dd0*/  FMNMX.FTZ R73, R39, R74, !PT ;  /* 0x0000004a27497209 */ /* 0x000fe20007810000 */
[----:B------:R-:W0:Y:S01]  /*4de0*/  MUFU.TANH R66, R66 ;  /* 0x0000004200427308 */ /* 0x000e220000002400 */
[----:B------:R-:W-:Y:S01]  /*4df0*/  FMNMX.FTZ R72, R40, R71, !PT ;  /* 0x0000004728487209 */ /* 0x000fe20007810000 */
[----:B------:R-:W-:Y:S01]  /*4e00*/  FMUL.FTZ R71, R0, R80 ;  /* 0x0000005000477220 */ /* 0x000fe20000410000 */
[----:B------:R-:W-:Y:S01]  /*4e10*/  FMNMX.FTZ R74, R42, R73, !PT ;  /* 0x000000492a4a7209 */ /* 0x000fe20007810000 */
[C---:B------:R-:W-:Y:S01]  /*4e20*/  FMUL.FTZ R80, R0.reuse, R87 ;  /* 0x0000005700507220 */ /* 0x040fe20000410000 */
[----:B------:R-:W-:Y:S01]  /*4e30*/  FMNMX.FTZ R73, R41, R72, !PT ;  /* 0x0000004829497209 */ /* 0x000fe20007810000 */
[----:B------:R-:W-:Y:S01]  /*4e40*/  FMUL.FTZ R72, R0, R81 ;  /* 0x0000005100487220 */ /* 0x000fe20000410000 */
[----:B------:R-:W-:Y:S01]  /*4e50*/  FMNMX.FTZ R75, R43, R74, !PT ;  /* 0x0000004a2b4b7209 */ /* 0x000fe20007810000 */
[----:B------:R-:W-:Y:S01]  /*4e60*/  MUFU.TANH R71, R71 ;  /* 0x0000004700477308 */ /* 0x000fe20000002400 */
[----:B------:R-:W-:-:S02]  /*4e70*/  FMNMX.FTZ R74, R44, R73, !PT ;  /* 0x000000492c4a7209 */ /* 0x000fc40007810000 */
[----:B------:R-:W-:Y:S02]  /*4e80*/  FMNMX.FTZ R76, R46, R75, !PT ;  /* 0x0000004b2e4c7209 */ /* 0x000fe40007810000 */
[----:B------:R-:W-:Y:S02]  /*4e90*/  FMNMX.FTZ R73, R45, R74, !PT ;  /* 0x0000004a2d497209 */ /* 0x000fe40007810000 */
[----:B------:R-:W-:Y:S01]  /*4ea0*/  FMNMX.FTZ R75, R47, R76, !PT ;  /* 0x0000004c2f4b7209 */ /* 0x000fe20007810000 */
[----:B------:R-:W-:Y:S01]  /*4eb0*/  MUFU.TANH R72, R72 ;  /* 0x0000004800487308 */ /* 0x000fe20000002400 */
[----:B------:R-:W-:Y:S01]  /*4ec0*/  FMNMX.FTZ R74, R48, R73, !PT ;  /* 0x00000049304a7209 */ /* 0x000fe20007810000 */
[----:B------:R-:W-:Y:S01]  /*4ed0*/  FMUL.FTZ R73, R0, R82 ;  /* 0x0000005200497220 */ /* 0x000fe20000410000 */
[----:B------:R-:W-:Y:S02]  /*4ee0*/  FMNMX.FTZ R76, R50, R75, !PT ;  /* 0x0000004b324c7209 */ /* 0x000fe40007810000 */
[----:B------:R-:W-:-:S02]  /*4ef0*/  FMNMX.FTZ R75, R49, R74, !PT ;  /* 0x0000004a314b7209 */ /* 0x000fc40007810000 */
[----:B------:R-:W-:Y:S01]  /*4f00*/  FMNMX.FTZ R77, R51, R76, !PT ;  /* 0x0000004c334d7209 */ /* 0x000fe20007810000 */
[----:B------:R-:W2:Y:S01]  /*4f10*/  MUFU.TANH R69, R69 ;  /* 0x0000004500457308 */ /* 0x000ea20000002400 */
[----:B------:R-:W-:Y:S01]  /*4f20*/  FMNMX.FTZ R74, R52, R75, !PT ;  /* 0x0000004b344a7209 */ /* 0x000fe20007810000 */
[----:B------:R-:W-:Y:S01]  /*4f30*/  FMUL.FTZ R75, R0, R83 ;  /* 0x00000053004b7220 */ /* 0x000fe20000410000 */
[----:B------:R-:W-:Y:S02]  /*4f40*/  FMNMX.FTZ R76, R54, R77, !PT ;  /* 0x0000004d364c7209 */ /* 0x000fe40007810000 */
[----:B------:R-:W-:Y:S02]  /*4f50*/  FMNMX.FTZ R77, R53, R74, !PT ;  /* 0x0000004a354d7209 */ /* 0x000fe40007810000 */
[----:B------:R-:W-:Y:S01]  /*4f60*/  FMNMX.FTZ R79, R55, R76, !PT ;  /* 0x0000004c374f7209 */ /* 0x000fe20007810000 */
[----:B------:R-:W-:Y:S01]  /*4f70*/  FMUL.FTZ R76, R0, R84 ;  /* 0x00000054004c7220 */ /* 0x000fe20000410000 */
[----:B------:R-:W-:Y:S01]  /*4f80*/  FMNMX.FTZ R74, R56, R77, !PT ;  /* 0x0000004d384a7209 */ /* 0x000fe20007810000 */
[----:B------:R-:W3:Y:S01]  /*4f90*/  MUFU.TANH R70, R70 ;  /* 0x0000004600467308 */ /* 0x000ee20000002400 */
[----:B------:R-:W-:-:S02]  /*4fa0*/  FMNMX.FTZ R78, R58, R79, !PT ;  /* 0x0000004f3a4e7209 */ /* 0x000fc40007810000 */
[----:B------:R-:W-:Y:S02]  /*4fb0*/  FMNMX.FTZ R77, R57, R74, !PT ;  /* 0x0000004a394d7209 */ /* 0x000fe40007810000 */
[----:B------:R-:W-:Y:S02]  /*4fc0*/  FMNMX.FTZ R79, R59, R78, !PT ;  /* 0x0000004e3b4f7209 */ /* 0x000fe40007810000 */
[----:B------:R-:W-:Y:S01]  /*4fd0*/  FMNMX.FTZ R74, R60, R77, !PT ;  /* 0x0000004d3c4a7209 */ /* 0x000fe20007810000 */
[----:B------:R-:W-:Y:S01]  /*4fe0*/  FMUL.FTZ R77, R0, R85 ;  /* 0x00000055004d7220 */ /* 0x000fe20000410000 */
[----:B------:R-:W-:Y:S01]  /*4ff0*/  FMNMX.FTZ R78, R62, R79, !PT ;  /* 0x0000004f3e4e7209 */ /* 0x000fe20007810000 */
[----:B------:R-:W4:Y:S01]  /*5000*/  MUFU.TANH R76, R76 ;  /* 0x0000004c004c7308 */ /* 0x000f220000002400 */
[----:B------:R-:W-:Y:S01]  /*5010*/  FMNMX.FTZ R79, R61, R74, !PT ;  /* 0x0000004a3d4f7209 */ /* 0x000fe20007810000 */
[----:B------:R-:W-:Y:S01]  /*5020*/  IMAD.U32 R85, RZ, RZ, UR6 ;  /* 0x00000006ff557e24 */ /* 0x000fe2000f8e00ff */
[----:B------:R-:W-:Y:S01]  /*5030*/  FMNMX.FTZ R74, R63, R78, !PT ;  /* 0x0000004e3f4a7209 */ /* 0x000fe20007810000 */
[----:B------:R-:W-:Y:S01]  /*5040*/  FMUL.FTZ R78, R0, R86 ;  /* 0x00000056004e7220 */ /* 0x000fe20000410000 */
[----:B------:R-:W-:Y:S01]  /*5050*/  FMNMX.FTZ R79, R64, R79, !PT ;  /* 0x0000004f404f7209 */ /* 0x000fe20007810000 */
[----:B------:R-:W5:Y:S01]  /*5060*/  S2R R86, SR_TID.X ;  /* 0x0000000000567919 */ /* 0x000f620000002100 */
[----:B-1----:R-:W-:Y:S01]  /*5070*/  FMNMX.FTZ R81, R65, R74, !PT ;  /* 0x0000004a41517209 */ /* 0x002fe20007810000 */
[----:B------:R-:W1:Y:S01]  /*5080*/  MUFU.TANH R77, R77 ;  /* 0x0000004d004d7308 */ /* 0x000e620000002400 */
[----:B------:R-:W-:-:S02]  /*5090*/  FMNMX.FTZ R74, R4, R79, !PT ;  /* 0x0000004f044a7209 */ /* 0x000fc40007810000 */
[----:B0-----:R-:W-:Y:S02]  /*50a0*/  FMNMX.FTZ R82, R66, R81, !PT ;  /* 0x0000005142527209 */ /* 0x001fe40007810000 */
[----:B------:R-:W-:Y:S02]  /*50b0*/  FMNMX.FTZ R79, R67, R74, !PT ;  /* 0x0000004a434f7209 */ /* 0x000fe40007810000 */
[----:B--2---:R-:W-:Y:S01]  /*50c0*/  FMNMX.FTZ R81, R69, R82, !PT ;  /* 0x0000005245517209 */ /* 0x004fe20007810000 */
[----:B------:R-:W0:Y:S01]  /*50d0*/  MUFU.TANH R73, R73 ;  /* 0x0000004900497308 */ /* 0x000e220000002400 */
[----:B------:R-:W-:Y:S02]  /*50e0*/  FMNMX.FTZ R74, R68, R79, !PT ;  /* 0x0000004f444a7209 */ /* 0x000fe40007810000 */
[----:B---3--:R-:W-:Y:S02]  /*50f0*/  FMNMX.FTZ R82, R70, R81, !PT ;  /* 0x0000005146527209 */ /* 0x008fe40007810000 */
[----:B------:R-:W-:-:S03]  /*5100*/  FMNMX.FTZ R79, R71, R74, !PT ;  /* 0x0000004a474f7209 */ /* 0x000fc60007810000 */
[----:B------:R-:W2:Y:S01]  /*5110*/  MUFU.TANH R75, R75 ;  /* 0x0000004b004b7308 */ /* 0x000ea20000002400 */
[----:B------:R-:W-:-:S04]  /*5120*/  FMNMX.FTZ R79, R72, R79, !PT ;  /* 0x0000004f484f7209 */ /* 0x000fc80007810000 */
[----:B----4-:R-:W-:-:S03]  /*5130*/  FMNMX.FTZ R74, R76, R79, !PT ;  /* 0x0000004f4c4a7209 */ /* 0x010fc60007810000 */
[----:B------:R-:W3:Y:S01]  /*5140*/  MUFU.TANH R78, R78 ;  /* 0x0000004e004e7308 */ /* 0x000ee20000002400 */
[----:B-1----:R-:W-:Y:S02]  /*5150*/  FMNMX.FTZ R74, R77, R74, !PT ;  /* 0x0000004a4d4a7209 */ /* 0x002fe40007810000 */
[----:B0-----:R-:W-:-:S03]  /*5160*/  FMNMX.FTZ R82, R73, R82, !PT ;  /* 0x0000005249527209 */ /* 0x001fc60007810000 */
[----:B------:R-:W0:Y:S01]  /*5170*/  SHFL.BFLY PT, R79, R74, 0x2, 0x1f ;  /* 0x0c401f004a4f7f89 */ /* 0x000e2200000e0000 */
[----:B-----5:R-:W-:Y:S01]  /*5180*/  LOP3.LUT P1, RZ, R86, 0x7f, RZ, 0xc0, !PT ;  /* 0x0000007f56ff7812 */ /* 0x020fe2000782c0ff */
[----:B------:R-:W1:Y:S01]  /*5190*/  MUFU.TANH R80, R80 ;  /* 0x0000005000507308 */ /* 0x000e620000002400 */
[----:B--2---:R-:W-:-:S04]  /*51a0*/  FMNMX.FTZ R81, R75, R82, !PT ;  /* 0x000000524b517209 */ /* 0x004fc80007810000 */
[----:B---3--:R-:W-:Y:S01]  /*51b0*/  FMNMX.FTZ R81, R78, R81, !PT ;  /* 0x000000514e517209 */ /* 0x008fe20007810000 */
[----:B------:R-:W-:Y:S02]  /*51c0*/  WARPGROUP.DEPBAR.LE gsb0, 0x0 ;  /* 0x00008000000079c5 */ /* 0x000fe40000010000 */
[----:B------:R-:W-:Y:S01]  /*51d0*/  WARPGROUP.ARRIVE ;  /* 0x00000000000079c5 */ /* 0x000fe20000000000 */
[----:B-1----:R-:W-:-:S05]  /*51e0*/  FMNMX.FTZ R81, R80, R81, !PT ;  /* 0x0000005150517209 */ /* 0x002fca0007810000 */
[----:B------:R-:W-:Y:S01]  /*51f0*/  QGMMA.64x96x32.F32.E4M3.E4M3 R88, R136, gdesc[UR8], R88, gsb0 ;  /* 0x0160000888587df3 */ /* 0x000fe20008000858 */
[----:B------:R-:W-:Y:S01]  /*5200*/  UIADD3 UR10, UR14, 0x4, URZ ;  /* 0x000000040e0a7890 */ /* 0x000fe2000fffe03f */
[----:B------:R-:W1:Y:S01]  /*5210*/  SHFL.BFLY PT, R84, R81, 0x2, 0x1f ;  /* 0x0c401f0051547f89 */ /* 0x000e6200000e0000 */
[----:B0-----:R-:W-:Y:S01]  /*5220*/  FMNMX.FTZ R82, R74, R79, !PT ;  /* 0x0000004f4a527209 */ /* 0x001fe20007810000 */
[----:B------:R-:W-:-:S04]  /*5230*/  UMOV UR11, 0x40000040 ;  /* 0x40000040000b7882 */ /* 0x000fc80000000000 */
[----:B------:R-:W0:Y:S01]  /*5240*/  SHFL.BFLY PT, R79, R82, 0x1, 0x1f ;  /* 0x0c201f00524f7f89 */ /* 0x000e2200000e0000 */
[----:B-1----:R-:W-:-:S05]  /*5250*/  FMNMX.FTZ R84, R81, R84, !PT ;  /* 0x0000005451547209 */ /* 0x002fca0007810000 */
[----:B------:R-:W1:Y:S01]  /*5260*/  SHFL.BFLY PT, R83, R84, 0x1, 0x1f ;  /* 0x0c201f0054537f89 */ /* 0x000e6200000e0000 */
[----:B0-----:R-:W-:Y:S01]  /*5270*/  FMNMX.FTZ R79, R82, R79, !PT ;  /* 0x0000004f524f7209 */ /* 0x001fe20007810000 */
[----:B------:R-:W-:-:S04]  /*5280*/  IMAD.U32 R82, RZ, RZ, UR6 ;  /* 0x00000006ff527e24 */ /* 0x000fc8000f8e00ff */
        /* <DEDUP_REMOVED lines=16> */
[----:B-1----:R-:W-:Y:S01]  /*5390*/  FMNMX.FTZ R74, R84, R83, !PT ;  /* 0x00000053544a7209 */ /* 0x002fe20007810000 */
[----:B------:R-:W-:Y:S01]  /*53a0*/  FMUL.FTZ R83, R6, UR6 ;  /* 0x0000000606537c20 */ /* 0x000fe20008410000 */
[--C-:B------:R-:W-:Y:S01]  /*53b0*/  FFMA.FTZ R64, R71, UR6, -R81.reuse ;  /* 0x0000000647407c23 */ /* 0x100fe20008010851 */
[----:B------:R-:W-:-:S01]  /*53c0*/  FFMA.FTZ R71, R72, UR6, -R81 ;  /* 0x0000000648477c23 */ /* 0x000fc20008010851 */
[----:B------:R-:W-:Y:S01]  /*53d0*/  FFMA.FTZ R15, R15, UR6, -R81 ;  /* 0x000000060f0f7c23 */ /* 0x000fe20008010851 */
[----:B------:R-:W-:-:S01]  /*53e0*/  FADD.FTZ R6, -R74, R7 ;  /* 0x000000074a067221 */ /* 0x000fc20000010100 */
[----:B------:R-:W-:Y:S01]  /*53f0*/  FFMA.FTZ R72, R74, R85, -8 ;  /* 0xc10000004a487423 */ /* 0x000fe20000010055 */
[----:B------:R0:W-:Y:S01]  /*5400*/  MUFU.EX2 R7, R83 ;  /* 0x0000005300077308 */ /* 0x0001e20000000800 */
        /* <DEDUP_REMOVED lines=8> */
[----:B0-----:R-:W-:-:S01]  /*5490*/  FFMA.FTZ R83, R4, UR6, -R81 ;  /* 0x0000000604537c23 */ /* 0x001fc20008010851 */
[--C-:B------:R-:W-:Y:S01]  /*54a0*/  FFMA.FTZ R4, R67, UR6, -R81.reuse ;  /* 0x0000000643047c23 */ /* 0x100fe20008010851 */
[----:B------:R-:W-:-:S01]  /*54b0*/  FFMA.FTZ R67, R68, UR6, -R81 ;  /* 0x0000000644437c23 */ /* 0x000fc20008010851 */
[--C-:B------:R-:W-:Y:S01]  /*54c0*/  FFMA.FTZ R57, R57, UR6, -R81.reuse ;  /* 0x0000000639397c23 */ /* 0x100fe20008010851 */
[----:B------:R-:W-:-:S01]  /*54d0*/  FFMA.FTZ R61, R61, UR6, -R81 ;  /* 0x000000063d3d7c23 */ /* 0x000fc20008010851 */
[--C-:B------:R-:W-:Y:S01]  /*54e0*/  FFMA.FTZ R68, R76, UR6, -R81.reuse ;  /* 0x000000064c447c23 */ /* 0x100fe20008010851 */
[----:B------:R-:W-:-:S01]  /*54f0*/  FFMA.FTZ R77, R77, UR6, -R81 ;  /* 0x000000064d4d7c23 */ /* 0x000fc20008010851 */
[----:B------:R-:W-:Y:S01]  /*5500*/  FMUL.FTZ R6, R6, UR6 ;  /* 0x0000000606067c20 */ /* 0x000fe20008410000 */
[----:B------:R-:W-:-:S01]  /*5510*/  FFMA.FTZ R81, R12, UR6, -R72 ;  /* 0x000000060c517c23 */ /* 0x000fc20008010848 */
[--C-:B------:R-:W-:Y:S01]  /*5520*/  FFMA.FTZ R12, R13, UR6, -R72.reuse ;  /* 0x000000060d0c7c23 */ /* 0x100fe20008010848 */
[----:B------:R-:W0:Y:S01]  /*5530*/  MUFU.EX2 R82, R82 ;  /* 0x0000005200527308 */ /* 0x000e220000000800 */
        /* <DEDUP_REMOVED lines=16> */
[----:B0-----:R-:W-:-:S01]  /*5640*/  FFMA.FTZ R8, R7, R8, R82 ;  /* 0x0000000807087223 */ /* 0x001fc20000010052 */
[--C-:B------:R-:W-:Y:S01]  /*5650*/  FFMA.FTZ R47, R50, UR6, -R72.reuse ;  /* 0x00000006322f7c23 */ /* 0x100fe20008010848 */
[----:B------:R-:W-:-:S01]  /*5660*/  FFMA.FTZ R50, R51, UR6, -R72 ;  /* 0x0000000633327c23 */ /* 0x000fc20008010848 */
[--C-:B------:R-:W-:Y:S01]  /*5670*/  FFMA.FTZ R51, R54, UR6, -R72.reuse ;  /* 0x0000000636337c23 */ /* 0x100fe20008010848 */
[----:B------:R-:W-:-:S01]  /*5680*/  FFMA.FTZ R54, R55, UR6, -R72 ;  /* 0x0000000637367c23 */ /* 0x000fc20008010848 */
[--C-:B------:R-:W-:Y:S01]  /*5690*/  FFMA.FTZ R55, R58, UR6, -R72.reuse ;  /* 0x000000063a377c23 */ /* 0x100fe20008010848 */
[----:B------:R-:W-:-:S01]  /*56a0*/  FFMA.FTZ R66, R66, UR6, -R72 ;  /* 0x0000000642427c23 */ /* 0x000fc20008010848 */
[----:B------:R-:W0:Y:S01]  /*56b0*/  MUFU.EX2 R11, R11 ;  /* 0x0000000b000b7308 */ /* 0x000e220000000800 */
[----:B------:R-:W-:-:S01]  /*56c0*/  FFMA.FTZ R70, R70, UR6, -R72 ;  /* 0x0000000646467c23 */ /* 0x000fc20008010848 */
[----:B------:R-:W-:Y:S01]  /*56d0*/  FFMA.FTZ R78, R78, UR6, -R72 ;  /* 0x000000064e4e7c23 */ /* 0x000fe20008010848 */
[----:B------:R-:W-:-:S02]  /*56e0*/  WARPGROUP.DEPBAR.LE gsb0, 0x0 ;  /* 0x00008000000079c5 */ /* 0x000fc40000010000 */
[----:B------:R-:W-:-:S03]  /*56f0*/  WARPGROUP.ARRIVE ;  /* 0x00000000000079c5 */ /* 0x000fc60000000000 */
[----:B------:R-:W2:Y:S01]  /*5700*/  MUFU.EX2 R12, R12 ;  /* 0x0000000c000c7308 */ /* 0x000ea20000000800 */
[----:B-1----:R-:W-:-:S02]  /*5710*/  FFMA.FTZ R9, R6, R9, R81 ;  /* 0x0000000906097223 */ /* 0x002fc40000010051 */
[----:B------:R-:W-:Y:S01]  /*5720*/  QGMMA.64x96x32.F32.E4M3.E4M3 R88, R140, gdesc[UR8], R88, gsb0 ;  /* 0x016000088c587df3 */ /* 0x000fe20008000858 */
[----:B------:R-:W-:-:S04]  /*5730*/  UIADD3 UR10, UR14, 0x6, URZ ;  /* 0x000000060e0a7890 */ /* 0x000fc8000fffe03f */
[----:B------:R-:W1:Y:S01]  /*5740*/  MUFU.EX2 R10, R10 ;  /* 0x0000000a000a7308 */ /* 0x000e620000000800 */
[----:B0-----:R-:W-:-:S01]  /*5750*/  FADD.FTZ R85, R11, R8 ;  /* 0x000000080b557221 */ /* 0x001fc20000010000 */
[----:B------:R-:W-:-:S06]  /*5760*/  UMOV UR11, 0x40000040 ;  /* 0x40000040000b7882 */ /* 0x000fcc0000000000 */
[----:B------:R-:W0:Y:S01]  /*5770*/  MUFU.EX2 R13, R13 ;  /* 0x0000000d000d7308 */ /* 0x000e220000000800 */
[----:B--2---:R-:W-:-:S07]  /*5780*/  FADD.FTZ R8, R12, R9 ;  /* 0x000000090c087221 */ /* 0x004fce0000010000 */
[----:B------:R-:W2:Y:S01]  /*5790*/  MUFU.EX2 R15, R15 ;  /* 0x0000000f000f7308 */ /* 0x000ea20000000800 */
[----:B-1----:R-:W-:-:S07]  /*57a0*/  FADD.FTZ R76, R10, R85 ;  /* 0x000000550a4c7221 */ /* 0x002fce0000010000 */
[----:B------:R-:W1:Y:S01]  /*57b0*/  MUFU.EX2 R20, R20 ;  /* 0x0000001400147308 */ /* 0x000e620000000800 */
[----:B0-----:R-:W-:-:S07]  /*57c0*/  FADD.FTZ R9, R13, R8 ;  /* 0x000000080d097221 */ /* 0x001fce0000010000 */
        /* <DEDUP_REMOVED lines=9> */
[----:B-1----:R-:W-:-:S01]  /*5860*/  FADD.FTZ R85, R25, R58 ;  /* 0x0000003a19557221 */ /* 0x002fc20000010000 */
[--C-:B------:R-:W-:Y:S01]  /*5870*/  FFMA.FTZ R58, R59, UR6, -R72.reuse ;  /* 0x000000063b3a7c23 */ /* 0x100fe20008010848 */
[----:B------:R-:W-:-:S05]  /*5880*/  FFMA.FTZ R59, R62, UR6, -R72 ;  /* 0x000000063e3b7c23 */ /* 0x000fca0008010848 */
        /* <DEDUP_REMOVED lines=9> */
[----:B--2---:R-:W-:-:S01]  /*5920*/  FADD.FTZ R8, R30, R9 ;  /* 0x000000091e087221 */ /* 0x004fc20000010000 */
[----:B------:R-:W-:Y:S02]  /*5930*/  WARPGROUP.DEPBAR.LE gsb0, 0x0 ;  /* 0x00008000000079c5 */ /* 0x000fe40000010000 */
[----:B------:R-:W-:-:S04]  /*5940*/  WARPGROUP.ARRIVE ;  /* 0x00000000000079c5 */ /* 0x000fc80000000000 */
[----:B------:R-:W2:Y:S01]  /*5950*/  MUFU.EX2 R33, R33 ;  /* 0x0000002100217308 */ /* 0x000ea20000000800 */
[----:B-1----:R-:W-:-:S01]  /*5960*/  FADD.FTZ R62, R28, R85 ;  /* 0x000000551c3e7221 */ /* 0x002fc20000010000 */
[----:B------:R-:W-:Y:S06]  /*5970*/  QGMMA.64x96x32.F32.E4M3.E4M3 R88, R144, gdesc[UR8], R88, gsb0 ;  /* 0x0160000890587df3 */ /* 0x000fec0008000858 */
[----:B------:R-:W1:Y:S01]  /*5980*/  MUFU.EX2 R34, R34 ;  /* 0x0000002200227308 */ /* 0x000e620000000800 */
[----:B0-----:R-:W-:-:S07]  /*5990*/  FADD.FTZ R9, R31, R8 ;  /* 0x000000081f097221 */ /* 0x001fce0000010000 */
[----:B------:R-:W0:Y:S01]  /*59a0*/  MUFU.EX2 R32, R32 ;  /* 0x0000002000207308 */ /* 0x000e220000000800 */
[----:B--2---:R-:W-:-:S01]  /*59b0*/  FADD.FTZ R85, R33, R62 ;  /* 0x0000003e21557221 */ /* 0x004fc20000010000 */
[--C-:B------:R-:W-:Y:S01]  /*59c0*/  FFMA.FTZ R62, R63, UR6, -R72.reuse ;  /* 0x000000063f3e7c23 */ /* 0x100fe20008010848 */
[----:B------:R-:W-:-:S05]  /*59d0*/  FFMA.FTZ R63, R65, UR6, -R72 ;  /* 0x00000006413f7c23 */ /* 0x000fca0008010848 */
        /* <DEDUP_REMOVED lines=20> */
[----:B------:R-:W-:-:S06]  /*5b20*/  FFMA.FTZ R65, R69, UR6, -R72 ;  /* 0x0000000645417c23 */ /* 0x000fcc0008010848 */
[----:B------:R-:W1:Y:S01]  /*5b30*/  MUFU.EX2 R46, R46 ;  /* 0x0000002e002e7308 */ /* 0x000e620000000800 */
[----:B0-----:R-:W-:-:S07]  /*5b40*/  FADD.FTZ R9, R43, R8 ;  /* 0x000000082b097221 */ /* 0x001fce0000010000 */
[----:B------:R-:W0:Y:S01]  /*5b50*/  MUFU.EX2 R44, R44 ;  /* 0x0000002c002c7308 */ /* 0x000e220000000800 */
[----:B--2---:R-:W-:-:S01]  /*5b60*/  FADD.FTZ R85, R45, R76 ;  /* 0x0000004c2d557221 */ /* 0x004fc20000010000 */
[----:B------:R-:W-:-:S06]  /*5b70*/  WARPGROUP.DEPBAR.LE gsb0, 0x0 ;  /* 0x00008000000079c5 */ /* 0x000fcc0000010000 */
        /* <DEDUP_REMOVED lines=12> */
[----:B------:R-:W-:-:S06]  /*5c40*/  FFMA.FTZ R69, R73, UR6, -R72 ;  /* 0x0000000649457c23 */ /* 0x000fcc0008010848 */
        /* <DEDUP_REMOVED lines=28> */
[----:B------:R-:W-:-:S05]  /*5e10*/  @!P1 VIADD R8, R5, 0x19c40 ;  /* 0x00019c4005089836 */ /* 0x000fca0000000000 */
[----:B------:R-:W-:Y:S01]  /*5e20*/  @!P1 PRMT R8, RZ, 0x654, R8 ;  /* 0x00000654ff089816 */ /* 0x000fe20000000008 */
[----:B------:R-:W1:Y:S01]  /*5e30*/  MUFU.EX2 R4, R4 ;  /* 0x0000000400047308 */ /* 0x000e620000000800 */
[----:B0-----:R-:W-:-:S02]  /*5e40*/  FADD.FTZ R73, R83, R84 ;  /* 0x0000005453497221 */ /* 0x001fc40000010000 */
[----:B------:R0:W-:Y:S05]  /*5e50*/  @!P1 SYNCS.ARRIVE.TRANS64.RED.A1T0 RZ, [R8+URZ], RZ ;  /* 0x000000ff08ff99a7 */ /* 0x0001ea000810043f */
[----:B------:R-:W3:Y:S01]  /*5e60*/  MUFU.EX2 R65, R65 ;  /* 0x0000004100417308 */ /* 0x000ee20000000800 */
[----:B--2---:R-:W-:-:S07]  /*5e70*/  FADD.FTZ R84, R66, R9 ;  /* 0x0000000942547221 */ /* 0x004fce0000010000 */
[----:B------:R-:W2:Y:S01]  /*5e80*/  MUFU.EX2 R67, R67 ;  /* 0x0000004300437308 */ /* 0x000ea20000000800 */
[----:B-1----:R-:W-:-:S07]  /*5e90*/  FADD.FTZ R80, R4, R73 ;  /* 0x0000004904507221 */ /* 0x002fce0000010000 */
[----:B------:R-:W0:Y:S01]  /*5ea0*/  MUFU.EX2 R70, R70 ;  /* 0x0000004600467308 */ /* 0x000e220000000800 */
[----:B---3--:R-:W-:-:S07]  /*5eb0*/  FADD.FTZ R9, R65, R84 ;  /* 0x0000005441097221 */ /* 0x008fce0000010000 */
[----:B------:R-:W-:Y:S01]  /*5ec0*/  MUFU.EX2 R64, R64 ;  /* 0x0000004000407308 */ /* 0x000fe20000000800 */
[----:B--2---:R-:W-:-:S07]  /*5ed0*/  FADD.FTZ R73, R67, R80 ;  /* 0x0000005043497221 */ /* 0x004fce0000010000 */
[----:B------:R-:W1:Y:S01]  /*5ee0*/  MUFU.EX2 R69, R69 ;  /* 0x0000004500457308 */ /* 0x000e620000000800 */
[----:B0-----:R-:W-:-:S07]  /*5ef0*/  FADD.FTZ R8, R70, R9 ;  /* 0x0000000946087221 */ /* 0x001fce0000010000 */
[----:B------:R-:W-:Y:S08]  /*5f00*/  MUFU.EX2 R71, R71 ;  /* 0x0000004700477308 */ /* 0x000ff00000000800 */
[----:B------:R-:W0:Y:S01]  /*5f10*/  MUFU.EX2 R76, R76 ;  /* 0x0000004c004c7308 */ /* 0x000e220000000800 */
[----:B-1----:R-:W-:-:S07]  /*5f20*/  FADD.FTZ R9, R69, R8 ;  /* 0x0000000845097221 */ /* 0x002fce0000010000 */
[----:B------:R-:W1:Y:S08]  /*5f30*/  MUFU.EX2 R68, R68 ;  /* 0x0000004400447308 */ /* 0x000e700000000800 */
[----:B------:R2:W3:Y:S01]  /*5f40*/  MUFU.EX2 R5, R78 ;  /* 0x0000004e00057308 */ /* 0x0004e20000000800 */
[----:B0-----:R-:W-:-:S07]  /*5f50*/  FADD.FTZ R8, R76, R9 ;  /* 0x000000094c087221 */ /* 0x001fce0000010000 */
[----:B------:R-:W0:Y:S01]  /*5f60*/  MUFU.EX2 R77, R77 ;  /* 0x0000004d004d7308 */ /* 0x000e220000000800 */
[----:B--2---:R-:W-:-:S04]  /*5f70*/  FADD.FTZ R78, R64, R73 ;  /* 0x00000049404e7221 */ /* 0x004fc80000010000 */
[----:B------:R-:W-:-:S03]  /*5f80*/  FADD.FTZ R73, R71, R78 ;  /* 0x0000004e47497221 */ /* 0x000fc60000010000 */
[----:B------:R-:W2:Y:S01]  /*5f90*/  MUFU.EX2 R72, R72 ;  /* 0x0000004800487308 */ /* 0x000ea20000000800 */
[----:B-1----:R-:W-:-:S01]  /*5fa0*/  FADD.FTZ R78, R68, R73 ;  /* 0x00000049444e7221 */ /* 0x002fc20000010000 */
[----:B---3--:R-:W-:-:S03]  /*5fb0*/  FADD.FTZ R9, R5, R8 ;  /* 0x0000000805097221 */ /* 0x008fc60000010000 */
[----:B0-----:R-:W-:Y:S01]  /*5fc0*/  FADD.FTZ R8, R77, R78 ;  /* 0x0000004e4d087221 */ /* 0x001fe20000010000 */
[----:B--2---:R-:W-:-:S01]  /*5fd0*/  FADD.FTZ R9, R72, R9 ;  /* 0x0000000948097221 */ /* 0x004fc20000010000 */
[----:B------:R-:W-:Y:S06]  /*5fe0*/  @!P0 BRA `(.L_x_141) ;  /* 0x0000000000048947 */ /* 0x000fec0003800000 */
[----:B------:R-:W-:Y:S01]  /*5ff0*/  BPT.TRAP 0x1 ;  /* 0x000000040000795c */ /* 0x000fe20000300000 */
.L_x_141:
[----:B------:R-:W-:Y:S01]  /*6000*/  R2UR UR10, R3 ;  /* 0x00000000030a72ca */ /* 0x000fe200000e0000 */
[----:B------:R-:W-:Y:S01]  /*6010*/  UIADD3 UR7, UR15, 0x19c60, URZ ;  /* 0x00019c600f077890 */ /* 0x000fe2000fffe03f */
[----:B------:R-:W-:Y:S01]  /*6020*/  ISETP.LT.AND P1, PT, RZ, UR43, PT ;  /* 0x0000002bff007c0c */ /* 0x000fe2000bf21270 */
[----:B------:R-:W-:Y:S01]  /*6030*/  UMOV UR18, UR37 ;  /* 0x0000002500127c82 */ /* 0x000fe20008000000 */
[----:B------:R-:W-:Y:S01]  /*6040*/  F2FP.SATFINITE.E4M3.F32.PACK_AB_MERGE_C R10, R15, R10, RZ ;  /* 0x0000000a0f0a723e */ /* 0x000fe200048070ff */
[----:B------:R-:W-:Y:S01]  /*6050*/  UMOV UR19, UR36 ;  /* 0x0000002400137c82 */ /* 0x000fe20008000000 */
[----:B------:R-:W-:Y:S01]  /*6060*/  F2FP.SATFINITE.E4M3.F32.PACK_AB_MERGE_C R13, R20, R13, RZ ;  /* 0x0000000d140d723e */ /* 0x000fe200048070ff */
[-C--:B------:R-:W-:Y:S01]  /*6070*/  FMUL.FTZ R88, R88, R7.reuse ;  /* 0x0000000758587220 */ /* 0x080fe20000410000 */
[----:B------:R-:W-:Y:S01]  /*6080*/  F2FP.SATFINITE.E4M3.F32.PACK_AB_MERGE_C R24, R29, R24, RZ ;  /* 0x000000181d18723e */ /* 0x000fe200048070ff */
[----:B------:R-:W-:Y:S01]  /*6090*/  FMUL.FTZ R89, R89, R7 ;  /* 0x0000000759597220 */ /* 0x000fe20000410000 */
[----:B------:R-:W-:Y:S01]  /*60a0*/  F2FP.SATFINITE.E4M3.F32.PACK_AB_MERGE_C R27, R30, R27, RZ ;  /* 0x0000001b1e1b723e */ /* 0x000fe200048070ff */
[----:B------:R-:W-:Y:S01]  /*60b0*/  FMUL.FTZ R92, R92, R7 ;  /* 0x000000075c5c7220 */ /* 0x000fe20000410000 */
[----:B------:R-:W-:Y:S01]  /*60c0*/  F2FP.SATFINITE.E4M3.F32.PACK_AB_MERGE_C R32, R37, R32, RZ ;  /* 0x000000202520723e */ /* 0x000fe200048070ff */
[----:B------:R-:W-:Y:S01]  /*60d0*/  UPRMT UR7, UR10, 0x654, UR7 ;  /* 0x000006540a077896 */ /* 0x000fe20008000007 */
[----:B------:R-:W-:Y:S01]  /*60e0*/  F2FP.SATFINITE.E4M3.F32.PACK_AB_MERGE_C R35, R38, R35, RZ ;  /* 0x000000232623723e */ /* 0x000fe200048070ff */
[----:B------:R-:W-:Y:S01]  /*60f0*/  UIADD3 UR10, UR43, -0x1, URZ ;  /* 0xffffffff2b0a7890 */ /* 0x000fe2000fffe03f */
[----:B------:R-:W-:Y:S01]  /*6100*/  F2FP.SATFINITE.E4M3.F32.PACK_AB_MERGE_C R40, R45, R40, RZ ;  /* 0x000000282d28723e */ /* 0x000fe200048070ff */
[----:B------:R-:W-:Y:S01]  /*6110*/  FMUL.FTZ R93, R93, R7 ;  /* 0x000000075d5d7220 */ /* 0x000fe20000410000 */
[----:B------:R-:W-:Y:S01]  /*6120*/  F2FP.SATFINITE.E4M3.F32.PACK_AB_MERGE_C R43, R46, R43, RZ ;  /* 0x0000002b2e2b723e */ /* 0x000fe200048070ff */
[-C--:B------:R-:W-:Y:S01]  /*6130*/  FMUL.FTZ R96, R96, R7.reuse ;  /* 0x0000000760607220 */ /* 0x080fe20000410000 */
[----:B------:R-:W-:Y:S01]  /*6140*/  F2FP.SATFINITE.E4M3.F32.PACK_AB_MERGE_C R48, R53, R48, RZ ;  /* 0x000000303530723e */ /* 0x000fe200048070ff */
[----:B------:R-:W-:Y:S01]  /*6150*/  FMUL.FTZ R97, R97, R7 ;  /* 0x0000000761617220 */ /* 0x000fe20000410000 */
[----:B------:R-:W-:Y:S01]  /*6160*/  F2FP.SATFINITE.E4M3.F32.PACK_AB_MERGE_C R51, R54, R51, RZ ;  /* 0x000000333633723e */ /* 0x000fe200048070ff */
[----:B------:R-:W-:Y:S01]  /*6170*/  SYNCS.ARRIVE.TRANS64.RED.A1T0 RZ, [UR7], RZ ;  /* 0x000000ffffff79a7 */ /* 0x000fe20008100407 */
[----:B------:R-:W-:Y:S01]  /*6180*/  F2FP.SATFINITE.E4M3.F32.PACK_AB_MERGE_C R56, R61, R56, RZ ;  /* 0x000000383d38723e */ /* 0x000fe200048070ff */
[----:B------:R-:W-:Y:S01]  /*6190*/  UMOV UR43, UR10 ;  /* 0x0000000a002b7c82 */ /* 0x000fe20008000000 */
        /* <DEDUP_REMOVED lines=66> */
.L_x_132:
[----:B------:R-:W-:Y:S06]  /*65c0*/  BAR.ARV 0x8, 0x1a0 ;  /* 0x0206800000007b1d */ /* 0x000fec0000002000 */
[----:B------:R-:W-:Y:S05]  /*65d0*/  @!P0 BRA `(.L_x_143) ;  /* 0x0000000000048947 */ /* 0x000fea0003800000 */
[----:B------:R-:W-:Y:S01]  /*65e0*/  BPT.TRAP 0x1 ;  /* 0x000000040000795c */ /* 0x000fe20000300000 */
.L_x_143:
[----:B------:R-:W-:Y:S02]  /*65f0*/  IMAD.U32 R0, RZ, RZ, UR37 ;  /* 0x00000025ff007e24 */ /* 0x000fe4000f8e00ff */
[----:B------:R-:W-:-:S03]  /*6600*/  IMAD.U32 R13, RZ, RZ, UR36 ;  /* 0x00000024ff0d7e24 */ /* 0x000fc6000f8e00ff */
[----:B------:R-:W-:Y:S01]  /*6610*/  SHF.L.U32 R0, R0, 0x1f, RZ ;  /* 0x0000001f00007819 */ /* 0x000fe200000006ff */
[----:B------:R-:W-:-:S04]  /*6620*/  IMAD R13, R13, 0x8, R2 ;  /* 0x000000080d0d7824 */ /* 0x000fc800078e0202 */
[----:B------:R0:W1:Y:S01]  /*6630*/  SYNCS.PHASECHK.TRANS64.TRYWAIT P1, [R13+URZ+0x19c50], R0 ;  /* 0x019c50000d0075a7 */ /* 0x000062000802017f */
[----:B------:R-:W-:Y:S05]  /*6640*/  @!P0 BRA `(.L_x_144) ;  /* 0x0000000000048947 */ /* 0x000fea0003800000 */
[----:B------:R-:W-:Y:S01]  /*6650*/  BPT.TRAP 0x1 ;  /* 0x000000040000795c */ /* 0x000fe20000300000 */
.L_x_144:
[----:B------:R-:W-:Y:S01]  /*6660*/  VIADD R2, R2, 0x3000 ;  /* 0x0000300002027836 */ /* 0x000fe20000000000 */
[----:B-1----:R-:W-:Y:S06]  /*6670*/  @P1 BRA `(.L_x_145) ;  /* 0x0000000000081947 */ /* 0x002fec0003800000 */
[----:B------:R-:W1:Y:S02]  /*6680*/  SYNCS.PHASECHK.TRANS64.TRYWAIT P1, [R13+URZ+0x19c50], R0 ;  /* 0x019c50000d0075a7 */ /* 0x000e64000802017f */
[----:B-1----:R-:W-:Y:S05]  /*6690*/  @!P1 BRA `(.L_x_146) ;  /* 0x0000006c00749947 */ /* 0x002fea0003800000 */
.L_x_145:
[----:B------:R-:W-:Y:S05]  /*66a0*/  WARPSYNC.ALL ;  /* 0x0000000000007948 */ /* 0x000fea0003800000 */
[----:B------:R-:W-:Y:S01]  /*66b0*/  ULDC.64 UR8, c[0x0][0x9a0] ;  /* 0x0002680000087ab9 */ /* 0x000fe20000000a00 */
[----:B------:R-:W-:Y:S01]  /*66c0*/  SHF.R.U32.HI R2, RZ, 0x4, R2 ;  /* 0x00000004ff027819 */ /* 0x000fe20000011602 */
[----:B------:R-:W-:Y:S01]  /*66d0*/  UISETP.NE.U32.AND UP0, UPT, UR8, URZ, UPT ;  /* 0x0000003f0800728c */ /* 0x000fe2000bf05070 */
[----:B------:R-:W-:Y:S01]  /*66e0*/  IMAD.U32 R5, RZ, RZ, UR36 ;  /* 0x00000024ff057e24 */ /* 0x000fe2000f8e00ff */
[----:B------:R-:W-:Y:S01]  /*66f0*/  WARPGROUP.ARRIVE ;  /* 0x00000000000079c5 */ /* 0x000fe20000000000 */
[----:B------:R-:W-:Y:S01]  /*6700*/  LOP3.LUT R2, R2, 0x3fff, RZ, 0xc0, !PT ;  /* 0x00003fff02027812 */ /* 0x000fe200078ec0ff */
[----:B------:R-:W-:Y:S01]  /*6710*/  UISETP.NE.AND.EX UP0, UPT, UR9, URZ, UPT, UP0 ;  /* 0x0000003f0900728c */ /* 0x000fe2000bf05300 */
[----:B------:R-:W-:-:S02]  /*6720*/  IMAD.MOV.U32 R12, RZ, RZ, 0x3f800000 ;  /* 0x3f800000ff0c7424 */ /* 0x000fc400078e00ff */
[----:B------:R-:W-:-:S03]  /*6730*/  LOP3.LUT R2, R2, 0x10000, RZ, 0xfc, !PT ;  /* 0x0001000002027812 */ /* 0x000fc600078efcff */
[----:B------:R-:W-:Y:S02]  /*6740*/  PLOP3.LUT P1, PT, PT, PT, UP0, 0x80, 0x0 ;  /* 0x000000000000781c */ /* 0x000fe40003f2f008 */
[----:B------:R-:W-:Y:S02]  /*6750*/  IMAD R4, R5, 0x300, R2 ;  /* 0x0000030005047824 */ /* 0x000fe400078e0202 */
[----:B------:R-:W-:Y:S01]  /*6760*/  IMAD.MOV.U32 R5, RZ, RZ, 0x40000040 ;  /* 0x40000040ff057424 */ /* 0x000fe200078e00ff */
[----:B------:R-:W-:Y:S01]  /*6770*/  @UP0 ULDC.64 UR10, c[0x0][0x9c8] ;  /* 0x00027200000a0ab9 */ /* 0x000fe20000000a00 */
[----:B------:R-:W-:Y:S02]  /*6780*/  @UP0 USHF.R.S32.HI UR14, URZ, 0x1f, UR41 ;  /* 0x0000001f3f0e0899 */ /* 0x000fe40008011429 */
[----:B------:R-:W-:Y:S02]  /*6790*/  @UP0 UIMAD UR7, UR39, UR10, URZ ;  /* 0x0000000a270702a4 */ /* 0x000fe4000f8e023f */
[----:B------:R-:W-:Y:S01]  /*67a0*/  @UP0 UIMAD.WIDE.U32 UR4, UR40, UR10, URZ ;  /* 0x0000000a280402a5 */ /* 0x000fe2000f8e003f */
[----:B------:R-:W-:Y:S01]  /*67b0*/  R2UR UR10, R4 ;  /* 0x00000000040a72ca */ /* 0x000fe200000e0000 */
[----:B------:R-:W-:Y:S01]  /*67c0*/  @UP0 UIMAD UR7, UR40, UR11, UR7 ;  /* 0x0000000b280702a4 */ /* 0x000fe2000f8e0207 */
[----:B------:R-:W-:Y:S01]  /*67d0*/  R2UR UR11, R5 ;  /* 0x00000000050b72ca */ /* 0x000fe200000e0000 */
[----:B------:R-:W-:-:S02]  /*67e0*/  @UP0 ULDC.64 UR12, c[0x0][0x9d0] ;  /* 0x00027400000c0ab9 */ /* 0x000fc40000000a00 */
[----:B------:R-:W-:Y:S02]  /*67f0*/  @UP0 UIADD3 UR5, UR5, UR7, URZ ;  /* 0x0000000705050290 */ /* 0x000fe4000fffe03f */
[----:B------:R-:W-:Y:S02]  /*6800*/  @UP0 UIMAD UR7, UR14, UR12, URZ ;  /* 0x0000000c0e0702a4 */ /* 0x000fe4000f8e023f */
[----:B------:R-:W-:Y:S02]  /*6810*/  @UP0 UIMAD.WIDE.U32 UR4, UR41, UR12, UR4 ;  /* 0x0000000c290402a5 */ /* 0x000fe4000f8e0004 */
[----:B------:R-:W-:-:S04]  /*6820*/  @UP0 UIMAD UR7, UR41, UR13, UR7 ;  /* 0x0000000d290702a4 */ /* 0x000fc8000f8e0207 */
[----:B------:R-:W-:Y:S01]  /*6830*/  QGMMA.64x96x32.F32.E4M3.E4M3 R88, R148, gdesc[UR8], R88, gsb0 ;  /* 0x0160000894587df3 */ /* 0x000fe20008000858 */
[----:B------:R-:W-:Y:S02]  /*6840*/  @UP0 UIADD3 UR5, UR5, UR7, URZ ;  /* 0x0000000705050290 */ /* 0x000fe4000fffe03f */
[----:B------:R-:W-:-:S04]  /*6850*/  @UP0 ULEA UR7, UP1, UR4, UR8, 0x2 ;  /* 0x0000000804070291 */ /* 0x000fc8000f82103f */
[----:B------:R-:W-:-:S03]  /*6860*/  @UP0 ULEA.HI.X UR5, UR4, UR9, UR5, 0x2, UP1 ;  /* 0x0000000904050291 */ /* 0x000fc600088f1405 */
[----:B------:R-:W-:Y:S02]  /*6870*/  @UP0 UMOV UR4, UR7 ;  /* 0x0000000700040c82 */ /* 0x000fe40008000000 */
[----:B------:R-:W-:Y:S02]  /*6880*/  IMAD.U32 R10, RZ, RZ, UR4 ;  /* 0x00000004ff0a7e24 */ /* 0x000fe4000f8e00ff */
[----:B------:R-:W-:-:S05]  /*6890*/  IMAD.U32 R11, RZ, RZ, UR5 ;  /* 0x00000005ff0b7e24 */ /* 0x000fca000f8e00ff */
[----:B------:R2:W3:Y:S01]  /*68a0*/  @P1 LDG.E R12, desc[UR54][R10.64] ;  /* 0x000000360a0c1981 */ /* 0x0004e2000c1e1900 */
[----:B------:R-:W-:Y:S02]  /*68b0*/  VIADD R6, R4, 0x2 ;  /* 0x0000000204067836 */ /* 0x000fe40000000000 */
[----:B------:R-:W-:-:S03]  /*68c0*/  IMAD.MOV.U32 R7, RZ, RZ, 0x40000040 ;  /* 0x40000040ff077424 */ /* 0x000fc600078e00ff */
[----:B------:R-:W-:Y:S02]  /*68d0*/  R2UR UR10, R6 ;  /* 0x00000000060a72ca */ /* 0x000fe400000e0000 */
[----:B------:R-:W-:Y:S01]  /*68e0*/  R2UR UR11, R7 ;  /* 0x00000000070b72ca */ /* 0x000fe200000e0000 */
[----:B------:R-:W-:Y:S02]  /*68f0*/  VIADD R6, R4, 0x4 ;  /* 0x0000000404067836 */ /* 0x000fe40000000000 */
[----:B------:R-:W-:Y:S01]  /*6900*/  IMAD.MOV.U32 R7, RZ, RZ, 0x40000040 ;  /* 0x40000040ff077424 */ /* 0x000fe200078e00ff */
[----:B------:R-:W-:Y:S02]  /*6910*/  WARPGROUP.DEPBAR.LE gsb0, 0x0 ;  /* 0x00008000000079c5 */ /* 0x000fe40000010000 */
[----:B------:R-:W-:-:S07]  /*6920*/  WARPGROUP.ARRIVE ;  /* 0x00000000000079c5 */ /* 0x000fce0000000000 */
[----:B------:R-:W-:Y:S01]  /*6930*/  QGMMA.64x96x32.F32.E4M3.E4M3 R88, R136, gdesc[UR8], R88, gsb0 ;  /* 0x0160000888587df3 */ /* 0x000fe20008000858 */
[----:B------:R-:W-:Y:S02]  /*6940*/  R2UR UR10, R6 ;  /* 0x00000000060a72ca */ /* 0x000fe400000e0000 */
[----:B------:R-:W-:Y:S01]  /*6950*/  R2UR UR11, R7 ;  /* 0x00000000070b72ca */ /* 0x000fe200000e0000 */
[----:B------:R-:W-:Y:S01]  /*6960*/  VIADD R4, R4, 0x6 ;  /* 0x0000000604047836 */ /* 0x000fe20000000000 */
[----:B------:R-:W4:Y:S01]  /*6970*/  SHFL.BFLY PT, R7, R8, 0x2, 0x1f ;  /* 0x0c401f0008077f89 */ /* 0x000f2200000e0000 */
[----:B------:R-:W-:-:S03]  /*6980*/  IMAD.MOV.U32 R5, RZ, RZ, 0x40000040 ;  /* 0x40000040ff057424 */ /* 0x000fc600078e00ff */
[----:B------:R-:W5:Y:S01]  /*6990*/  SHFL.BFLY PT, R2, R9, 0x2, 0x1f ;  /* 0x0c401f0009027f89 */ /* 0x000f6200000e0000 */
[----:B------:R-:W-:Y:S02]  /*69a0*/  WARPGROUP.DEPBAR.LE gsb0, 0x0 ;  /* 0x00008000000079c5 */ /* 0x000fe40000010000 */
[----:B------:R-:W-:-:S06]  /*69b0*/  WARPGROUP.ARRIVE ;  /* 0x00000000000079c5 */ /* 0x000fcc0000000000 */
[----:B------:R-:W-:Y:S01]  /*69c0*/  QGMMA.64x96x32.F32.E4M3.E4M3 R88, R140, gdesc[UR8], R88, gsb0 ;  /* 0x016000088c587df3 */ /* 0x000fe20008000858 */
[----:B------:R-:W-:Y:S02]  /*69d0*/  R2UR UR10, R4 ;  /* 0x00000000040a72ca */ /* 0x000fe400000e0000 */
[----:B------:R-:W-:Y:S01]  /*69e0*/  R2UR UR11, R5 ;  /* 0x00000000050b72ca */ /* 0x000fe200000e0000 */
[----:B----4-:R-:W-:-:S01]  /*69f0*/  FADD.FTZ R7, R7, R8 ;  /* 0x0000000807077221 */ /* 0x010fc20000010000 */
[----:B-----5:R-:W-:-:S04]  /*6a00*/  FADD.FTZ R2, R2, R9 ;  /* 0x0000000902027221 */ /* 0x020fc80000010000 */
[----:B01----:R-:W0:Y:S04]  /*6a10*/  SHFL.BFLY PT, R0, R7, 0x1, 0x1f ;  /* 0x0c201f0007007f89 */ /* 0x003e2800000e0000 */
[----:B------:R-:W2:Y:S01]  /*6a20*/  SHFL.BFLY PT, R5, R2, 0x1, 0x1f ;  /* 0x0c201f0002057f89 */ /* 0x000ea200000e0000 */
[----:B0-----:R-:W-:-:S01]  /*6a30*/  FADD.FTZ R4, R7, R0 ;  /* 0x0000000007047221 */ /* 0x001fc20000010000 */
        /* <DEDUP_REMOVED lines=10> */
[----:B------:R0:W-:Y:S01]  /*6ae0*/  @P1 MUFU.RCP R5, R4 ;  /* 0x0000000400051308 */ /* 0x0001e20000001000 */
[----:B------:R-:W-:Y:S01]  /*6af0*/  FSETP.NE.FTZ.AND P1, PT, R10, RZ, PT ;  /* 0x000000ff0a00720b */ /* 0x000fe20003f35000 */
[----:B------:R-:W-:-:S06]  /*6b00*/  IMAD.MOV.U32 R9, RZ, RZ, RZ ;  /* 0x000000ffff097224 */ /* 0x000fcc00078e00ff */
[----:B------:R-:W1:Y:S08]  /*6b10*/  @P2 MUFU.LG2 R6, R6 ;  /* 0x0000000600062308 */ /* 0x000e700000000c00 */
[----:B------:R-:W2:Y:S08]  /*6b20*/  @P3 MUFU.LG2 R8, R8 ;  /* 0x0000000800083308 */ /* 0x000eb00000000c00 */
[----:B------:R-:W4:Y:S01]  /*6b30*/  @P1 MUFU.RCP R9, R10 ;  /* 0x0000000a00091308 */ /* 0x000f220000001000 */
[----:B------:R-:W-:-:S02]  /*6b40*/  IMAD.U32 R7, RZ, RZ, UR6 ;  /* 0x00000006ff077e24 */ /* 0x000fc4000f8e00ff */
[----:B------:R-:W-:Y:S02]  /*6b50*/  IMAD.U32 R14, RZ, RZ, UR6 ;  /* 0x00000006ff0e7e24 */ /* 0x000fe4000f8e00ff */
[----:B0-----:R-:W-:Y:S01]  /*6b60*/  @P2 FMUL.FTZ R4, R7, 0.69314718246459960938 ;  /* 0x3f31721807042820 */ /* 0x001fe20000410000 */
[----:B-1----:R-:W-:Y:S01]  /*6b70*/  @P2 FMUL.FTZ R7, R6, 0.69314718246459960938 ;  /* 0x3f31721806072820 */ /* 0x002fe20000410000 */
        /* <DEDUP_REMOVED lines=11> */
.L_x_147:
[----:B------:R-:W-:Y:S01]  /*6c30*/  VIADD R4, R13, 0x19c60 ;  /* 0x00019c600d047836 */ /* 0x000fe20000000000 */
[----:B------:R-:W-:Y:S01]  /*6c40*/  UIADD3 UR36, UR36, 0x1, URZ ;  /* 0x0000000124247890 */ /* 0x000fe2000fffe03f */
[-C--:B------:R-:W-:Y:S01]  /*6c50*/  FMUL.FTZ R62, R88, R5.reuse ;  /* 0x00000005583e7220 */ /* 0x080fe20000410000 */
[-C--:B------:R-:W-:Y:S01]  /*6c60*/  FMUL.FTZ R58, R89, R5.reuse ;  /* 0x00000005593a7220 */ /* 0x080fe20000410000 */
[-C--:B------:R-:W-:Y:S01]  /*6c70*/  FMUL.FTZ R61, R92, R5.reuse ;  /* 0x000000055c3d7220 */ /* 0x080fe20000410000 */
[----:B------:R-:W-:Y:S01]  /*6c80*/  PRMT R3, R3, 0x654, R4 ;  /* 0x0000065403037816 */ /* 0x000fe20000000004 */
[----:B------:R-:W-:Y:S01]  /*6c90*/  UISETP.NE.AND UP0, UPT, UR36, 0x2, UPT ;  /* 0x000000022400788c */ /* 0x000fe2000bf05270 */
[-C--:B------:R-:W-:Y:S01]  /*6ca0*/  FMUL.FTZ R57, R93, R5.reuse ;  /* 0x000000055d397220 */ /* 0x080fe20000410000 */
[-C--:B------:R-:W-:Y:S01]  /*6cb0*/  FMUL.FTZ R4, R96, R5.reuse ;  /* 0x0000000560047220 */ /* 0x080fe20000410000 */
[----:B------:R0:W-:Y:S01]  /*6cc0*/  SYNCS.ARRIVE.TRANS64.RED.A1T0 RZ, [R3+URZ], RZ ;  /* 0x000000ff03ff79a7 */ /* 0x0001e2000810043f */
        /* <DEDUP_REMOVED lines=19> */
[----:B------:R-:W-:Y:S01]  /*6e00*/  USEL UR4, URZ, 0x1, UP0 ;  /* 0x000000013f047887 */ /* 0x000fe20008000000 */
        /* <DEDUP_REMOVED lines=19> */
[----:B------:R-:W-:Y:S01]  /*6f40*/  PLOP3.LUT P0, PT, PT, PT, PT, 0x8, 0x0 ;  /* 0x000000000000781c */ /* 0x000fe20003f0e170 */
[-C--:B------:R-:W-:Y:S01]  /*6f50*/  FMUL.FTZ R15, R127, R6.reuse ;  /* 0x000000067f0f7220 */ /* 0x080fe20000410000 */
[-C--:B------:R-:W-:Y:S01]  /*6f60*/  FMUL.FTZ R12, R130, R6.reuse ;  /* 0x00000006820c7220 */ /* 0x080fe20000410000 */
[-C--:B------:R-:W-:Y:S01]  /*6f70*/  FMUL.FTZ R8, R131, R6.reuse ;  /* 0x0000000683087220 */ /* 0x080fe20000410000 */
[-C--:B------:R-:W-:Y:S01]  /*6f80*/  FMUL.FTZ R11, R134, R6.reuse ;  /* 0x00000006860b7220 */ /* 0x080fe20000410000 */
[----:B------:R-:W-:Y:S01]  /*6f90*/  FMUL.FTZ R135, R135, R6 ;  /* 0x0000000687877220 */ /* 0x000fe20000410000 */
[----:B------:R-:W-:-:S02]  /*6fa0*/  UIADD3 UR38, UR38, 0x1, URZ ;  /* 0x0000000126267890 */ /* 0x000fc4000fffe03f */
[----:B------:R-:W-:Y:S02]  /*6fb0*/  USEL UR36, UR36, URZ, UP0 ;  /* 0x0000003f24247287 */ /* 0x000fe40008000000 */
[----:B0-----:R-:W-:-:S12]  /*6fc0*/  ULOP3.LUT UR37, UR37, UR4, URZ, 0x3c, !UPT ;  /* 0x0000000425257292 */ /* 0x001fd8000f8e3c3f */
.L_x_125:
[----:B------:R-:W0:Y:S01]  /*6fd0*/  S2R R6, SR_CgaCtaId ;  /* 0x0000000000067919 */ /* 0x000e220000008800 */
[----:B------:R-:W-:Y:S01]  /*6fe0*/  MOV R3, 0x400 ;  /* 0x0000040000037802 */ /* 0x000fe20000000f00 */
[----:B------:R-:W-:Y:S01]  /*6ff0*/  BSSY B0, `(.L_x_148) ;  /* 0x00001cb000007945 */ /* 0x000fe20003800000 */
[----:B------:R-:W-:Y:S02]  /*7000*/  BAR.SYNC.DEFER_BLOCKING 0x5, 0x200 ;  /* 0x0148000000007b1d */ /* 0x000fe40000010000 */
[----:B0-----:R-:W-:-:S05]  /*7010*/  LEA R3, R6, R3, 0x18 ;  /* 0x0000000306037211 */ /* 0x001fca00078ec0ff */
[----:B------:R-:W0:Y:S02]  /*7020*/  LDS.128 R36, [R3+0x19cd0] ;  /* 0x019cd00003247984 */ /* 0x000e240000000c00 */
[----:B0-----:R-:W-:Y:S01]  /*7030*/  R2UR UR5, R38 ;  /* 0x00000000260572ca */ /* 0x001fe200000e0000 */
[----:B------:R-:W-:Y:S06]  /*7040*/  BAR.ARV 0x4, 0x200 ;  /* 0x0108000000007b1d */ /* 0x000fec0000002000 */
[----:B------:R-:W-:Y:S08]  /*7050*/  @P0 BRA `(.L_x_149) ;  /* 0x0000001400100947 */ /* 0x000ff00003800000 */
[----:B------:R-:W0:Y:S01]  /*7060*/  S2R R63, SR_TID.X ;  /* 0x00000000003f7919 */ /* 0x000e220000002100 */
[----:B------:R-:W-:Y:S01]  /*7070*/  ULDC.64 UR6, c[0x4][0x38] ;  /* 0x01000e0000067ab9 */ /* 0x000fe20000000a00 */
[----:B0-----:R-:W-:-:S05]  /*7080*/  IMAD.SHL.U32 R6, R63, 0x4, RZ ;  /* 0x000000043f067824 */ /* 0x001fca00078e00ff */
[----:B------:R-:W-:-:S04]  /*7090*/  LOP3.LUT R6, R6, 0xc, RZ, 0xc0, !PT ;  /* 0x0000000c06067812 */ /* 0x000fc800078ec0ff */
[----:B------:R-:W-:-:S05]  /*70a0*/  IADD3 R6, P0, R6, UR6, RZ ;  /* 0x0000000606067c10 */ /* 0x000fca000ff1e0ff */
[----:B------:R-:W-:Y:S01]  /*70b0*/  IMAD.X R7, RZ, RZ, UR7, P0 ;  /* 0x00000007ff077e24 */ /* 0x000fe200080e06ff */
[----:B------:R-:W0:Y:S01]  /*70c0*/  S2R R36, SR_SWINHI ;  /* 0x0000000000247919 */ /* 0x000e220000002f00 */
[----:B------:R-:W-:Y:S01]  /*70d0*/  F2FP.BF16.F32.PACK_AB R56, R5, R56 ;  /* 0x000000380538723e */ /* 0x000fe200000010ff */
[----:B------:R-:W-:Y:S02]  /*70e0*/  ULDC.64 UR6, c[0x0][0xbd8] ;  /* 0x0002f60000067ab9 */ /* 0x000fe40000000a00 */
[----:B------:R1:W2:Y:S01]  /*70f0*/  LDG.E.CONSTANT R6, desc[UR54][R6.64] ;  /* 0x0000003606067981 */ /* 0x0002a2000c1e9900 */
[----:B------:R-:W-:Y:S01]  /*7100*/  LOP3.LUT P0, R5, R63, 0x3, RZ, 0xc0, !PT ;  /* 0x000000033f057812 */ /* 0x000fe2000780c0ff */
[----:B------:R-:W-:Y:S01]  /*7110*/  ULEA UR4, UP1, UR40, UR6, 0x2 ;  /* 0x0000000628047291 */ /* 0x000fe2000f82103f */
[----:B------:R-:W-:Y:S01]  /*7120*/  F2FP.BF16.F32.PACK_AB R4, R55, R4 ;  /* 0x000000043704723e */ /* 0x000fe200000010ff */
[----:B------:R-:W-:Y:S01]  /*7130*/  UISETP.NE.U32.AND UP0, UPT, UR6, URZ, UPT ;  /* 0x0000003f0600728c */ /* 0x000fe2000bf05070 */
[----:B------:R-:W-:Y:S01]  /*7140*/  F2FP.BF16.F32.PACK_AB R51, R51, R52 ;  /* 0x000000343333723e */ /* 0x000fe200000010ff */
[----:B------:R-:W-:Y:S01]  /*7150*/  ULEA.HI.X UR6, UR40, UR7, UR39, 0x2, UP1 ;  /* 0x0000000728067291 */ /* 0x000fe200088f1427 */
[----:B------:R-:W-:Y:S01]  /*7160*/  ISETP.EQ.OR P0, PT, R5, 0x3, !P0 ;  /* 0x000000030500780c */ /* 0x000fe20004702670 */
[----:B------:R-:W-:Y:S01]  /*7170*/  UISETP.NE.AND.EX UP0, UPT, UR7, URZ, UPT, UP0 ;  /* 0x0000003f0700728c */ /* 0x000fe2000bf05300 */
[----:B------:R-:W-:-:S02]  /*7180*/  F2FP.BF16.F32.PACK_AB R32, R31, R32 ;  /* 0x000000201f20723e */ /* 0x000fc400000010ff */
[----:B------:R-:W-:Y:S02]  /*7190*/  F2FP.BF16.F32.PACK_AB R25, R25, R26 ;  /* 0x0000001a1919723e */ /* 0x000fe400000010ff */
[----:B------:R-:W-:Y:S02]  /*71a0*/  SEL R31, R4, R51, P0 ;  /* 0x00000033041f7207 */ /* 0x000fe40000000000 */
[----:B------:R-:W-:Y:S02]  /*71b0*/  SEL R26, R51, R4, P0 ;  /* 0x00000004331a7207 */ /* 0x000fe40000000000 */
[----:B------:R-:W-:Y:S02]  /*71c0*/  F2FP.BF16.F32.PACK_AB R11, R11, R12 ;  /* 0x0000000c0b0b723e */ /* 0x000fe400000010ff */
[----:B------:R-:W-:Y:S02]  /*71d0*/  F2FP.BF16.F32.PACK_AB R53, R53, R54 ;  /* 0x000000363535723e */ /* 0x000fe400000010ff */
[----:B------:R-:W-:-:S02]  /*71e0*/  F2FP.BF16.F32.PACK_AB R50, R49, R50 ;  /* 0x000000323132723e */ /* 0x000fc400000010ff */
[----:B------:R-:W-:Y:S02]  /*71f0*/  F2FP.BF16.F32.PACK_AB R10, R9, R10 ;  /* 0x0000000a090a723e */ /* 0x000fe400000010ff */
[----:B------:R-:W-:Y:S02]  /*7200*/  F2FP.BF16.F32.PACK_AB R12, R135, R8 ;  /* 0x00000008870c723e */ /* 0x000fe400000010ff */
[----:B------:R-:W-:Y:S02]  /*7210*/  F2FP.BF16.F32.PACK_AB R35, R35, R40 ;  /* 0x000000282323723e */ /* 0x000fe400000010ff */
[----:B------:R-:W-:Y:S02]  /*7220*/  MOV R4, R3 ;  /* 0x0000000300047202 */ /* 0x000fe40000000f00 */
[----:B0-----:R-:W-:Y:S02]  /*7230*/  MOV R5, R36 ;  /* 0x0000002400057202 */ /* 0x001fe40000000f00 */
[----:B------:R-:W-:-:S02]  /*7240*/  SEL R49, R53, R50, P0 ;  /* 0x0000003235317207 */ /* 0x000fc40000000000 */
[----:B------:R-:W-:Y:S01]  /*7250*/  F2FP.BF16.F32.PACK_AB R47, R47, R48 ;  /* 0x000000302f2f723e */ /* 0x000fe200000010ff */
[----:B------:R-:W-:Y:S01]  /*7260*/  IMAD.WIDE R8, R154, 0x2, R4 ;  /* 0x000000029a087825 */ /* 0x000fe200078e0204 */
[----:B------:R-:W-:Y:S02]  /*7270*/  F2FP.BF16.F32.PACK_AB R44, R43, R44 ;  /* 0x0000002c2b2c723e */ /* 0x000fe400000010ff */
[----:B------:R-:W-:Y:S02]  /*7280*/  F2FP.BF16.F32.PACK_AB R27, R27, R28 ;  /* 0x0000001c1b1b723e */ /* 0x000fe400000010ff */
[----:B------:R-:W-:Y:S02]  /*7290*/  F2FP.BF16.F32.PACK_AB R24, R21, R24 ;  /* 0x000000181518723e */ /* 0x000fe400000010ff */
[----:B------:R-:W-:Y:S02]  /*72a0*/  SEL R50, R50, R53, P0 ;  /* 0x0000003532327207 */ /* 0x000fe40000000000 */
[----:B------:R-:W-:-:S02]  /*72b0*/  F2FP.BF16.F32.PACK_AB R13, R13, R14 ;  /* 0x0000000e0d0d723e */ /* 0x000fc400000010ff */
[----:B------:R-:W-:Y:S02]  /*72c0*/  SEL R53, R11, R12, P0 ;  /* 0x0000000c0b357207 */ /* 0x000fe40000000000 */
[----:B------:R-:W-:Y:S02]  /*72d0*/  SEL R52, R12, R11, P0 ;  /* 0x0000000b0c347207 */ /* 0x000fe40000000000 */
[C---:B-1----:R-:W-:Y:S02]  /*72e0*/  LOP3.LUT R7, R8.reuse, 0x180, RZ, 0xc0, !PT ;  /* 0x0000018008077812 */ /* 0x042fe400078ec0ff */
[----:B------:R-:W-:Y:S02]  /*72f0*/  F2FP.BF16.F32.PACK_AB R59, R59, R60 ;  /* 0x0000003c3b3b723e */ /* 0x000fe400000010ff */
[----:B------:R-:W-:Y:S02]  /*7300*/  SEL R43, R35, R32, P0 ;  /* 0x00000020232b7207 */ /* 0x000fe40000000000 */
[----:B------:R-:W-:-:S02]  /*7310*/  IADD3 R12, P5, R8, 0x20, RZ ;  /* 0x00000020080c7810 */ /* 0x000fc40007fbe0ff */
        /* <DEDUP_REMOVED lines=8> */
[----:B------:R-:W-:Y:S02]  /*73a0*/  SEL R34, R10, R13, P0 ;  /* 0x0000000d0a227207 */ /* 0x000fe40000000000 */
[----:B------:R-:W-:Y:S02]  /*73b0*/  SHF.R.U64 R7, R7, 0x3, RZ ;  /* 0x0000000307077819 */ /* 0x000fe400000012ff */
[----:B------:R-:W-:Y:S02]  /*73c0*/  SEL R47, R59, R56, P0 ;  /* 0x000000383b2f7207 */ /* 0x000fe40000000000 */
[----:B------:R-:W-:-:S02]  /*73d0*/  LOP3.LUT R10, R12, 0x180, RZ, 0xc0, !PT ;  /* 0x000001800c0a7812 */ /* 0x000fc400078ec0ff */
[----:B------:R-:W-:Y:S02]  /*73e0*/  F2FP.BF16.F32.PACK_AB R58, R57, R58 ;  /* 0x0000003a393a723e */ /* 0x000fe400000010ff */
[----:B------:R-:W-:Y:S02]  /*73f0*/  SEL R56, R56, R59, P0 ;  /* 0x0000003b38387207 */ /* 0x000fe40000000000 */
[C---:B------:R-:W-:Y:S02]  /*7400*/  IADD3 R14, P4, R8.reuse, 0x3000, RZ ;  /* 0x00003000080e7810 */ /* 0x040fe40007f9e0ff */
[C---:B------:R-:W-:Y:S02]  /*7410*/  IADD3 R55, P3, R8.reuse, 0x3020, RZ ;  /* 0x0000302008377810 */ /* 0x040fe40007f7e0ff */
[C---:B------:R-:W-:Y:S01]  /*7420*/  IADD3 R57, P2, R8.reuse, 0x6000, RZ ;  /* 0x0000600008397810 */ /* 0x040fe20007f5e0ff */
[----:B------:R-:W-:Y:S01]  /*7430*/  IMAD.X R21, RZ, RZ, R9, P4 ;  /* 0x000000ffff157224 */ /* 0x000fe200020e0609 */
[----:B------:R-:W-:-:S02]  /*7440*/  IADD3 R59, P1, R8, 0x6020, RZ ;  /* 0x00006020083b7810 */ /* 0x000fc40007f3e0ff */
[----:B------:R-:W-:Y:S01]  /*7450*/  LOP3.LUT R8, R7, R8, RZ, 0x3c, !PT ;  /* 0x0000000807087212 */ /* 0x000fe200078e3cff */
[--C-:B------:R-:W-:Y:S01]  /*7460*/  IMAD.X R13, RZ, RZ, R9.reuse, P2 ;  /* 0x000000ffff0d7224 */ /* 0x100fe200010e0609 */
[----:B------:R-:W-:Y:S01]  /*7470*/  SHF.R.U64 R7, R10, 0x3, RZ ;  /* 0x000000030a077819 */ /* 0x000fe200000012ff */
[----:B------:R-:W-:Y:S01]  /*7480*/  IMAD.X R11, RZ, RZ, R9, P1 ;  /* 0x000000ffff0b7224 */ /* 0x000fe200008e0609 */
[----:B------:R-:W-:Y:S02]  /*7490*/  F2FP.BF16.F32.PACK_AB R45, R45, R46 ;  /* 0x0000002e2d2d723e */ /* 0x000fe400000010ff */
[----:B------:R-:W-:Y:S02]  /*74a0*/  LOP3.LUT R24, R7, R12, RZ, 0x3c, !PT ;  /* 0x0000000c07187212 */ /* 0x000fe400078e3cff */
[----:B------:R-:W-:Y:S02]  /*74b0*/  LOP3.LUT R7, R14, 0x180, RZ, 0xc0, !PT ;  /* 0x000001800e077812 */ /* 0x000fe400078ec0ff */
[----:B------:R-:W-:-:S02]  /*74c0*/  F2FP.BF16.F32.PACK_AB R30, R29, R30 ;  /* 0x0000001e1d1e723e */ /* 0x000fc400000010ff */
[----:B------:R-:W-:Y:S02]  /*74d0*/  F2FP.BF16.F32.PACK_AB R61, R61, R62 ;  /* 0x0000003e3d3d723e */ /* 0x000fe400000010ff */
[----:B------:R-:W-:Y:S01]  /*74e0*/  F2FP.BF16.F32.PACK_AB R20, R15, R20 ;  /* 0x000000140f14723e */ /* 0x000fe200000010ff */
[----:B------:R-:W-:Y:S01]  /*74f0*/  IMAD.X R15, RZ, RZ, R9, P3 ;  /* 0x000000ffff0f7224 */ /* 0x000fe200018e0609 */
[----:B------:R-:W-:Y:S02]  /*7500*/  SEL R51, R45, R42, P0 ;  /* 0x0000002a2d337207 */ /* 0x000fe40000000000 */
[----:B------:R-:W-:Y:S02]  /*7510*/  SEL R42, R42, R45, P0 ;  /* 0x0000002d2a2a7207 */ /* 0x000fe40000000000 */
[----:B------:R-:W-:Y:S02]  /*7520*/  SHF.R.U64 R7, R7, 0x3, RZ ;  /* 0x0000000307077819 */ /* 0x000fe400000012ff */
[----:B------:R-:W-:-:S02]  /*7530*/  SEL R45, R33, R30, P0 ;  /* 0x0000001e212d7207 */ /* 0x000fc40000000000 */
[----:B------:R-:W-:Y:S02]  /*7540*/  LOP3.LUT R10, R55, 0x180, RZ, 0xc0, !PT ;  /* 0x00000180370a7812 */ /* 0x000fe400078ec0ff */
[----:B------:R-:W-:Y:S02]  /*7550*/  LOP3.LUT R36, R59, 0x180, RZ, 0xc0, !PT ;  /* 0x000001803b247812 */ /* 0x000fe400078ec0ff */
[----:B------:R-:W-:Y:S02]  /*7560*/  SEL R30, R30, R33, P0 ;  /* 0x000000211e1e7207 */ /* 0x000fe40000000000 */
[----:B------:R-:W-:Y:S02]  /*7570*/  SEL R29, R61, R58, P0 ;  /* 0x0000003a3d1d7207 */ /* 0x000fe40000000000 */
[----:B------:R-:W-:Y:S02]  /*7580*/  SEL R33, R25, R20, P0 ;  /* 0x0000001419217207 */ /* 0x000fe40000000000 */
[----:B------:R-:W-:Y:S01]  /*7590*/  SEL R40, R20, R25, P0 ;  /* 0x0000001914287207 */ /* 0x000fe20000000000 */
[----:B------:R-:W-:Y:S01]  /*75a0*/  IMAD.X R25, RZ, RZ, R9, P5 ;  /* 0x000000ffff197224 */ /* 0x000fe200028e0609 */
[----:B------:R-:W-:-:S02]  /*75b0*/  SEL R58, R58, R61, P0 ;  /* 0x0000003d3a3a7207 */ /* 0x000fc40000000000 */
[----:B------:R-:W-:Y:S02]  /*75c0*/  LOP3.LUT R20, R7, R14, RZ, 0x3c, !PT ;  /* 0x0000000e07147212 */ /* 0x000fe400078e3cff */
[----:B------:R-:W-:Y:S02]  /*75d0*/  SHF.R.U64 R10, R10, 0x3, RZ ;  /* 0x000000030a0a7819 */ /* 0x000fe400000012ff */
[----:B------:R-:W-:Y:S02]  /*75e0*/  SHF.R.U64 R36, R36, 0x3, RZ ;  /* 0x0000000324247819 */ /* 0x000fe400000012ff */
[----:B------:R-:W-:Y:S02]  /*75f0*/  LOP3.LUT R14, R10, R55, RZ, 0x3c, !PT ;  /* 0x000000370a0e7212 */ /* 0x000fe400078e3cff */
[----:B------:R-:W-:Y:S02]  /*7600*/  LOP3.LUT R10, R36, R59, RZ, 0x3c, !PT ;  /* 0x0000003b240a7212 */ /* 0x000fe400078e3cff */
[----:B------:R-:W-:-:S02]  /*7610*/  MOV R59, R20 ;  /* 0x00000014003b7202 */ /* 0x000fc40000000f00 */
[----:B------:R-:W-:Y:S02]  /*7620*/  LOP3.LUT R12, R57, 0x180, RZ, 0xc0, !PT ;  /* 0x00000180390c7812 */ /* 0x000fe400078ec0ff */
[----:B------:R-:W-:Y:S02]  /*7630*/  MOV R61, R8 ;  /* 0x00000008003d7202 */ /* 0x000fe40000000f00 */
[----:B------:R-:W-:Y:S02]  /*7640*/  SHF.R.U64 R12, R12, 0x3, RZ ;  /* 0x000000030c0c7819 */ /* 0x000fe400000012ff */
[----:B------:R-:W-:Y:S02]  /*7650*/  MOV R54, R10 ;  /* 0x0000000a00367202 */ /* 0x000fe40000000f00 */
[----:B------:R-:W-:Y:S02]  /*7660*/  LOP3.LUT R12, R12, R57, RZ, 0x3c, !PT ;  /* 0x000000390c0c7212 */ /* 0x000fe400078e3cff */
[----:B------:R-:W-:-:S02]  /*7670*/  MOV R57, R14 ;  /* 0x0000000e00397202 */ /* 0x000fc40000000f00 */
[----:B------:R-:W-:Y:S02]  /*7680*/  MOV R55, R12 ;  /* 0x0000000c00377202 */ /* 0x000fe40000000f00 */
[----:B------:R-:W-:Y:S02]  /*7690*/  MOV R60, R24 ;  /* 0x00000018003c7202 */ /* 0x000fe40000000f00 */
[----:B------:R-:W-:Y:S02]  /*76a0*/  PLOP3.LUT P1, PT, PT, PT, UP0, 0x80, 0x0 ;  /* 0x000000000000781c */ /* 0x000fe40003f2f008 */
[----:B--2---:R-:W-:Y:S01]  /*76b0*/  LOP3.LUT R7, R6, 0x2, RZ, 0x3c, !PT ;  /* 0x0000000206077812 */ /* 0x004fe200078e3cff */
[----:B------:R-:W-:Y:S04]  /*76c0*/  SHFL.IDX PT, R29, R29, R6, 0x1c1f ;  /* 0x001c1f061d1d7589 */ /* 0x000fe800000e0000 */
[----:B------:R-:W0:Y:S04]  /*76d0*/  SHFL.IDX PT, R58, R58, R7, 0x1c1f ;  /* 0x001c1f073a3a7589 */ /* 0x000e2800000e0000 */
[----:B------:R-:W-:Y:S04]  /*76e0*/  SHFL.IDX PT, R47, R47, R6, 0x1c1f ;  /* 0x001c1f062f2f7589 */ /* 0x000fe800000e0000 */
[----:B------:R-:W1:Y:S04]  /*76f0*/  SHFL.IDX PT, R56, R56, R7, 0x1c1f ;  /* 0x001c1f0738387589 */ /* 0x000e6800000e0000 */
[----:B------:R-:W-:Y:S04]  /*7700*/  SHFL.IDX PT, R31, R31, R6, 0x1c1f ;  /* 0x001c1f061f1f7589 */ /* 0x000fe800000e0000 */
[----:B------:R-:W2:Y:S04]  /*7710*/  SHFL.IDX PT, R26, R26, R7, 0x1c1f ;  /* 0x001c1f071a1a7589 */ /* 0x000ea800000e0000 */
[----:B------:R-:W-:Y:S04]  /*7720*/  SHFL.IDX PT, R49, R49, R6, 0x1c1f ;  /* 0x001c1f0631317589 */ /* 0x000fe800000e0000 */
[----:B------:R-:W3:Y:S01]  /*7730*/  SHFL.IDX PT, R50, R50, R7, 0x1c1f ;  /* 0x001c1f0732327589 */ /* 0x000ee200000e0000 */
[----:B0-----:R-:W-:-:S02]  /*7740*/  SEL R8, R29, R58, P0 ;  /* 0x0000003a1d087207 */ /* 0x001fc40000000000 */
[----:B------:R-:W-:Y:S01]  /*7750*/  SEL R10, R58, R29, P0 ;  /* 0x0000001d3a0a7207 */ /* 0x000fe20000000000 */
[----:B------:R-:W-:Y:S04]  /*7760*/  SHFL.IDX PT, R27, R27, R6, 0x1c1f ;  /* 0x001c1f061b1b7589 */ /* 0x000fe800000e0000 */
[----:B------:R-:W0:Y:S01]  /*7770*/  SHFL.IDX PT, R36, R34, R7, 0x1c1f ;  /* 0x001c1f0722247589 */ /* 0x000e2200000e0000 */
[----:B-1----:R-:W-:Y:S02]  /*7780*/  SEL R9, R47, R56, P0 ;  /* 0x000000382f097207 */ /* 0x002fe40000000000 */
[----:B------:R-:W-:Y:S01]  /*7790*/  SEL R11, R56, R47, P0 ;  /* 0x0000002f380b7207 */ /* 0x000fe20000000000 */
[----:B------:R-:W-:Y:S04]  /*77a0*/  SHFL.IDX PT, R41, R41, R6, 0x1c1f ;  /* 0x001c1f0629297589 */ /* 0x000fe800000e0000 */
[----:B------:R-:W-:Y:S01]  /*77b0*/  SHFL.IDX PT, R43, R43, R6, 0x1c1f ;  /* 0x001c1f062b2b7589 */ /* 0x000fe200000e0000 */
[----:B--2---:R-:W-:-:S02]  /*77c0*/  SEL R12, R31, R26, P0 ;  /* 0x0000001a1f0c7207 */ /* 0x004fc40000000000 */
[----:B------:R-:W-:Y:S01]  /*77d0*/  SEL R14, R26, R31, P0 ;  /* 0x0000001f1a0e7207 */ /* 0x000fe20000000000 */
[----:B------:R-:W-:Y:S04]  /*77e0*/  SHFL.IDX PT, R51, R51, R6, 0x1c1f ;  /* 0x001c1f0633337589 */ /* 0x000fe800000e0000 */
[----:B------:R-:W1:Y:S01]  /*77f0*/  SHFL.IDX PT, R44, R44, R7, 0x1c1f ;  /* 0x001c1f072c2c7589 */ /* 0x000e6200000e0000 */
[----:B---3--:R-:W-:Y:S02]  /*7800*/  SEL R13, R49, R50, P0 ;  /* 0x00000032310d7207 */ /* 0x008fe40000000000 */
[----:B------:R-:W-:Y:S01]  /*7810*/  SEL R15, R50, R49, P0 ;  /* 0x00000031320f7207 */ /* 0x000fe20000000000 */
[----:B------:R-:W2:Y:S04]  /*7820*/  SHFL.IDX PT, R32, R32, R7, 0x1c1f ;  /* 0x001c1f0720207589 */ /* 0x000ea800000e0000 */
[----:B------:R0:W3:Y:S04]  /*7830*/  SHFL.IDX PT, R38, R42, R7, 0x1c1f ;  /* 0x001c1f072a267589 */ /* 0x0000e800000e0000 */
[----:B------:R-:W-:Y:S04]  /*7840*/  SHFL.IDX PT, R35, R35, R6, 0x1c1f ;  /* 0x001c1f0623237589 */ /* 0x000fe800000e0000 */
[----:B------:R-:W-:Y:S01]  /*7850*/  SHFL.IDX PT, R45, R45, R6, 0x1c1f ;  /* 0x001c1f062d2d7589 */ /* 0x000fe200000e0000 */
[----:B0-----:R-:W-:-:S03]  /*7860*/  SEL R42, R36, R27, P0 ;  /* 0x0000001b242a7207 */ /* 0x001fc60000000000 */
[----:B------:R2:W0:Y:S04]  /*7870*/  SHFL.IDX PT, R20, R28, R7, 0x1c1f ;  /* 0x001c1f071c147589 */ /* 0x00042800000e0000 */
[----:B------:R4:W0:Y:S01]  /*7880*/  SHFL.IDX PT, R46, R30, R7, 0x1c1f ;  /* 0x001c1f071e2e7589 */ /* 0x00082200000e0000 */
[----:B-1----:R-:W-:Y:S02]  /*7890*/  SEL R24, R41, R44, P0 ;  /* 0x0000002c29187207 */ /* 0x002fe40000000000 */
[----:B------:R-:W-:Y:S01]  /*78a0*/  SEL R26, R44, R41, P0 ;  /* 0x000000292c1a7207 */ /* 0x000fe20000000000 */
[----:B------:R-:W-:Y:S01]  /*78b0*/  SHFL.IDX PT, R21, R33, R6, 0x1c1f ;  /* 0x001c1f0621157589 */ /* 0x000fe200000e0000 */
[----:B--2---:R-:W-:-:S03]  /*78c0*/  SEL R28, R43, R32, P0 ;  /* 0x000000202b1c7207 */ /* 0x004fc60000000000 */
[----:B------:R1:W2:Y:S01]  /*78d0*/  SHFL.IDX PT, R48, R40, R7, 0x1c1f ;  /* 0x001c1f0728307589 */ /* 0x0002a200000e0000 */
[----:B---3--:R-:W-:Y:S02]  /*78e0*/  SEL R25, R51, R38, P0 ;  /* 0x0000002633197207 */ /* 0x008fe40000000000 */
[----:B----4-:R-:W-:Y:S01]  /*78f0*/  SEL R30, R32, R43, P0 ;  /* 0x0000002b201e7207 */ /* 0x010fe20000000000 */
[----:B------:R3:W-:Y:S04]  /*7900*/  SHFL.IDX PT, R53, R53, R6, 0x1c1f ;  /* 0x001c1f0635357589 */ /* 0x0007e800000e0000 */
[----:B------:R4:W2:Y:S01]  /*7910*/  SHFL.IDX PT, R52, R52, R7, 0x1c1f ;  /* 0x001c1f0734347589 */ /* 0x0008a200000e0000 */
[----:B-1----:R-:W-:Y:S01]  /*7920*/  SEL R40, R27, R36, P0 ;  /* 0x000000241b287207 */ /* 0x002fe20000000000 */
[----:B------:R-:W-:Y:S01]  /*7930*/  BAR.SYNC.DEFER_BLOCKING 0x1, 0x180 ;  /* 0x0046000000007b1d */ /* 0x000fe20000010000 */
[----:B------:R-:W-:Y:S01]  /*7940*/  SEL R27, R38, R51, P0 ;  /* 0x00000033261b7207 */ /* 0x000fe20000000000 */
[----:B---3--:R-:W-:Y:S01]  /*7950*/  IMAD.U32 R6, RZ, RZ, UR4 ;  /* 0x00000004ff067e24 */ /* 0x008fe2000f8e00ff */
[----:B0-----:R-:W-:-:S02]  /*7960*/  SEL R32, R35, R20, P0 ;  /* 0x0000001423207207 */ /* 0x001fc40000000000 */
[----:B------:R-:W-:Y:S01]  /*7970*/  SEL R34, R20, R35, P0 ;  /* 0x0000002314227207 */ /* 0x000fe20000000000 */
[----:B----4-:R-:W-:Y:S01]  /*7980*/  IMAD.U32 R7, RZ, RZ, UR6 ;  /* 0x00000006ff077e24 */ /* 0x010fe2000f8e00ff */
[----:B------:R-:W-:Y:S01]  /*7990*/  SEL R29, R45, R46, P0 ;  /* 0x0000002e2d1d7207 */ /* 0x000fe20000000000 */
[----:B------:R-:W-:Y:S01]  /*79a0*/  ULDC.64 UR6, c[0x0][0xbe0] ;  /* 0x0002f80000067ab9 */ /* 0x000fe20000000a00 */
[----:B------:R-:W-:Y:S02]  /*79b0*/  SEL R31, R46, R45, P0 ;  /* 0x0000002d2e1f7207 */ /* 0x000fe40000000000 */
[----:B--2---:R-:W-:Y:S02]  /*79c0*/  SEL R33, R21, R48, P0 ;  /* 0x0000003015217207 */ /* 0x004fe40000000000 */
[----:B------:R-:W-:Y:S02]  /*79d0*/  SEL R35, R48, R21, P0 ;  /* 0x0000001530237207 */ /* 0x000fe40000000000 */
[----:B------:R-:W-:-:S02]  /*79e0*/  SEL R41, R53, R52, P0 ;  /* 0x0000003435297207 */ /* 0x000fc40000000000 */
[----:B------:R-:W-:Y:S01]  /*79f0*/  SEL R43, R52, R53, P0 ;  /* 0x00000035342b7207 */ /* 0x000fe20000000000 */
[----:B------:R0:W-:Y:S04]  /*7a00*/  STSM.16.M88.4 [R61], R8 ;  /* 0x000000083d007844 */ /* 0x0001e80000000200 */
[----:B------:R1:W-:Y:S04]  /*7a10*/  STSM.16.M88.4 [R60], R12 ;  /* 0x0000000c3c007844 */ /* 0x0003e80000000200 */
[----:B------:R1:W-:Y:S04]  /*7a20*/  STSM.16.M88.4 [R59], R24 ;  /* 0x000000183b007844 */ /* 0x0003e80000000200 */
[----:B------:R1:W-:Y:S04]  /*7a30*/  STSM.16.M88.4 [R57], R28 ;  /* 0x0000001c39007844 */ /* 0x0003e80000000200 */
[----:B------:R1:W-:Y:S04]  /*7a40*/  STSM.16.M88.4 [R55], R32 ;  /* 0x0000002037007844 */ /* 0x0003e80000000200 */
[----:B------:R1:W-:Y:S01]  /*7a50*/  STSM.16.M88.4 [R54], R40 ;  /* 0x0000002836007844 */ /* 0x0003e20000000200 */
[----:B------:R-:W-:Y:S01]  /*7a60*/  UISETP.NE.U32.AND UP1, UPT, UR6, URZ, UPT ;  /* 0x0000003f0600728c */ /* 0x000fe2000bf25070 */
[----:B------:R-:W-:Y:S03]  /*7a70*/  BAR.SYNC.DEFER_BLOCKING 0x1, 0x180 ;  /* 0x0046000000007b1d */ /* 0x000fe60000010000 */
[----:B------:R-:W-:-:S05]  /*7a80*/  UISETP.NE.AND.EX UP1, UPT, UR7, URZ, UPT, UP1 ;  /* 0x0000003f0700728c */ /* 0x000fca000bf25310 */
[----:B------:R-:W2:Y:S01]  /*7a90*/  LDC R36, c[0x0][0xa88] ;  /* 0x0002a200ff247b82 */ /* 0x000ea20000000800 */
[----:B------:R-:W-:-:S05]  /*7aa0*/  PLOP3.LUT P0, PT, PT, PT, UP1, 0x80, 0x0 ;  /* 0x000000000000781c */ /* 0x000fca0003f0f018 */
[----:B------:R-:W-:Y:S02]  /*7ab0*/  @UP1 ULDC.64 UR6, c[0x0][0xbe0] ;  /* 0x0002f80000061ab9 */ /* 0x000fe40000000a00 */
[----:B------:R-:W-:-:S06]  /*7ac0*/  @UP1 UIMAD.WIDE UR6, UR40, 0x4, UR6 ;  /* 0x00000004280618a5 */ /* 0x000fcc000f8e0206 */
[----:B0-----:R-:W-:Y:S02]  /*7ad0*/  IMAD.U32 R10, RZ, RZ, UR6 ;  /* 0x00000006ff0a7e24 */ /* 0x001fe4000f8e00ff */
[----:B------:R-:W-:Y:S01]  /*7ae0*/  IMAD.U32 R11, RZ, RZ, UR7 ;  /* 0x00000007ff0b7e24 */ /* 0x000fe2000f8e00ff */
[----:B------:R-:W3:Y:S01]  /*7af0*/  @P1 LDG.E R8, desc[UR54][R6.64] ;  /* 0x0000003606081981 */ /* 0x000ee2000c1e1900 */
[----:B------:R-:W-:Y:S01]  /*7b00*/  IMAD R9, R18, 0x20, R16 ;  /* 0x0000002012097824 */ /* 0x000fe200078e0210 */
[----:B------:R-:W-:-:S03]  /*7b10*/  UMOV UR4, URZ ;  /* 0x0000003f00047c82 */ /* 0x000fc60008000000 */
[----:B------:R-:W-:Y:S01]  /*7b20*/  IMAD.WIDE R4, R9, 0x2, R4 ;  /* 0x0000000209047825 */ /* 0x000fe200078e0204 */
[----:B--2---:R1:W5:Y:S02]  /*7b30*/  @P0 LDG.E R36, desc[UR54][R10.64] ;  /* 0x000000360a240981 */ /* 0x004364000c1e1900 */
[----:B------:R-:W-:Y:S02]  /*7b40*/  IADD3 R9, P6, R4, 0x1800, RZ ;  /* 0x0000180004097810 */ /* 0x000fe40007fde0ff */
[----:B---3--:R-:W-:Y:S01]  /*7b50*/  @P1 R2UR UR4, R8 ;  /* 0x00000000080412ca */ /* 0x008fe200000e0000 */
[----:B-1----:R-:W-:-:S14]  /*7b60*/  @P0 BRA `(.L_x_150) ;  /* 0x0000000000100947 */ /* 0x002fdc0003800000 */
[----:B------:R-:W-:Y:S05]  /*7b70*/  @!P1 BRA `(.L_x_150) ;  /* 0x00000000000c9947 */ /* 0x000fea0003800000 */
[----:B------:R-:W2:Y:S04]  /*7b80*/  LDG.E R11, desc[UR54][R6.64] ;  /* 0x00000036060b7981 */ /* 0x000ea8000c1e1900 */
[----:B-----5:R-:W2:Y:S02]  /*7b90*/  LDG.E R36, desc[UR54][R6.64+0x4] ;  /* 0x0000043606247981 */ /* 0x020ea4000c1e1900 */
[----:B--2---:R-:W-:-:S07]  /*7ba0*/  IMAD.IADD R36, R36, 0x1, -R11 ;  /* 0x0000000124247824 */ /* 0x004fce00078e0a0b */
.L_x_150:
[----:B------:R-:W-:Y:S01]  /*7bb0*/  LOP3.LUT R6, R9, 0x180, RZ, 0xc0, !PT ;  /* 0x0000018009067812 */ /* 0x000fe200078ec0ff */
[----:B------:R-:W-:Y:S01]  /*7bc0*/  USHF.R.S32.HI UR11, URZ, 0x1f, UR42 ;  /* 0x0000001f3f0b7899 */ /* 0x000fe2000801142a */
[----:B------:R-:W-:Y:S01]  /*7bd0*/  IMAD R11, R17, 0xc0, R153 ;  /* 0x000000c0110b7824 */ /* 0x000fe200078e0299 */
[----:B------:R-:W-:Y:S01]  /*7be0*/  ULDC.64 UR12, c[0x0][0xb70] ;  /* 0x0002dc00000c7ab9 */ /* 0x000fe20000000a00 */
[----:B------:R-:W-:Y:S01]  /*7bf0*/  USHF.R.S32.HI UR9, URZ, 0x1f, UR4 ;  /* 0x0000001f3f097899 */ /* 0x000fe20008011404 */
[----:B------:R-:W-:Y:S01]  /*7c00*/  SHF.R.U64 R6, R6, 0x3, RZ ;  /* 0x0000000306067819 */ /* 0x000fe200000012ff */
[----:B------:R-:W-:Y:S01]  /*7c10*/  UIMAD UR10, UR11, UR12, URZ ;  /* 0x0000000c0b0a72a4 */ /* 0x000fe2000f8e023f */
[----:B------:R-:W-:Y:S01]  /*7c20*/  SHF.R.S32.HI R7, RZ, 0x1f, R11 ;  /* 0x0000001fff077819 */ /* 0x000fe2000001140b */
[----:B------:R-:W-:Y:S01]  /*7c30*/  UMOV UR8, UR4 ;  /* 0x0000000400087c82 */ /* 0x000fe20008000000 */
[----:B------:R-:W-:Y:S01]  /*7c40*/  USEL UR39, UR39, URZ, !UP0 ;  /* 0x0000003f27277287 */ /* 0x000fe2000c000000 */
[----:B------:R-:W-:Y:S01]  /*7c50*/  LOP3.LUT R6, R6, R9, RZ, 0x3c, !PT ;  /* 0x0000000906067212 */ /* 0x000fe200078e3cff */
[----:B------:R-:W-:Y:S01]  /*7c60*/  UIMAD.WIDE.U32 UR6, UR42, UR12, UR8 ;  /* 0x0000000c2a0672a5 */ /* 0x000fe2000f8e0008 */
[----:B------:R-:W-:Y:S01]  /*7c70*/  IADD3 R9, P4, R4, 0x4800, RZ ;  /* 0x0000480004097810 */ /* 0x000fe20007f9e0ff */
[----:B------:R-:W-:Y:S01]  /*7c80*/  UIMAD UR10, UR42, UR13, UR10 ;  /* 0x0000000d2a0a72a4 */ /* 0x000fe2000f8e020a */
[----:B------:R-:W-:Y:S01]  /*7c90*/  LOP3.LUT P0, RZ, R22, 0x3, RZ, 0xc0, !PT ;  /* 0x0000000316ff7812 */ /* 0x000fe2000780c0ff */
[----:B------:R-:W-:Y:S01]  /*7ca0*/  USEL UR40, UR40, URZ, !UP0 ;  /* 0x0000003f28287287 */ /* 0x000fe2000c000000 */
[----:B------:R-:W-:Y:S01]  /*7cb0*/  LOP3.LUT R8, R9, 0x180, RZ, 0xc0, !PT ;  /* 0x0000018009087812 */ /* 0x000fe200078ec0ff */
[----:B------:R-:W-:Y:S01]  /*7cc0*/  ULDC.64 UR12, c[0x0][0xb78] ;  /* 0x0002de00000c7ab9 */ /* 0x000fe20000000a00 */
[----:B------:R-:W-:Y:S01]  /*7cd0*/  UIADD3 UR7, UR7, UR10, URZ ;  /* 0x0000000a07077290 */ /* 0x000fe2000fffe03f */
[----:B------:R-:W-:Y:S01]  /*7ce0*/  IADD3 R29, P5, R4, 0x3000, RZ ;  /* 0x00003000041d7810 */ /* 0x000fe20007fbe0ff */
[----:B------:R-:W-:Y:S01]  /*7cf0*/  UIMAD UR8, UR39, UR12, URZ ;  /* 0x0000000c270872a4 */ /* 0x000fe2000f8e023f */
[----:B------:R-:W-:Y:S01]  /*7d00*/  SHF.R.U64 R8, R8, 0x3, RZ ;  /* 0x0000000308087819 */ /* 0x000fe200000012ff */
[----:B------:R-:W-:Y:S01]  /*7d10*/  UIMAD.WIDE.U32 UR6, UR40, UR12, UR6 ;  /* 0x0000000c280672a5 */ /* 0x000fe2000f8e0006 */
[----:B------:R-:W-:Y:S01]  /*7d20*/  IADD3 R33, P3, R4, 0x6000, RZ ;  /* 0x0000600004217810 */ /* 0x000fe20007f7e0ff */
[----:B------:R-:W-:Y:S01]  /*7d30*/  UIMAD UR8, UR40, UR13, UR8 ;  /* 0x0000000d280872a4 */ /* 0x000fe2000f8e0208 */
[----:B------:R-:W-:-:S02]  /*7d40*/  LOP3.LUT R8, R8, R9, RZ, 0x3c, !PT ;  /* 0x0000000908087212 */ /* 0x000fc400078e3cff */
[----:B------:R-:W-:Y:S01]  /*7d50*/  ULDC.64 UR12, c[0x0][0xb40] ;  /* 0x0002d000000c7ab9 */ /* 0x000fe20000000a00 */
[----:B------:R-:W-:Y:S02]  /*7d60*/  IADD3 R9, P1, R11, UR6, RZ ;  /* 0x000000060b097c10 */ /* 0x000fe4000ff3e0ff */
[----:B------:R-:W-:Y:S01]  /*7d70*/  IMAD.U32 R10, RZ, RZ, UR8 ;  /* 0x00000008ff0a7e24 */ /* 0x000fe2000f8e00ff */
[----:B------:R-:W-:Y:S02]  /*7d80*/  LOP3.LUT R25, R4, 0x180, RZ, 0xc0, !PT ;  /* 0x0000018004197812 */ /* 0x000fe400078ec0ff */
[----:B------:R-:W-:Y:S02]  /*7d90*/  LEA R40, P2, R9, UR12, 0x2 ;  /* 0x0000000c09287c11 */ /* 0x000fe4000f8410ff */
[----:B------:R-:W-:Y:S01]  /*7da0*/  IADD3.X R10, R7, UR7, R10, P1, !PT ;  /* 0x00000007070a7c10 */ /* 0x000fe20008ffe40a */
[C---:B------:R-:W-:Y:S01]  /*7db0*/  VIADD R7, R11.reuse, 0x8 ;  /* 0x000000080b077836 */ /* 0x040fe20000000000 */
[----:B-----5:R-:W-:-:S02]  /*7dc0*/  ISETP.GE.OR P1, PT, R11, R36, P0 ;  /* 0x000000240b00720c */ /* 0x020fc40000726670 */
[----:B------:R-:W-:Y:S01]  /*7dd0*/  LEA.HI.X R41, R9, UR13, R10, 0x2, P2 ;  /* 0x0000000d09297c11 */ /* 0x000fe200090f140a */
[----:B------:R-:W-:Y:S01]  /*7de0*/  ULDC.64 UR12, c[0x0][0xaa0] ;  /* 0x0002a800000c7ab9 */ /* 0x000fe20000000a00 */
[----:B------:R-:W-:Y:S01]  /*7df0*/  IADD3 R11, P2, R4, 0x7800, RZ ;  /* 0x00007800040b7810 */ /* 0x000fe20007f5e0ff */
[--C-:B------:R-:W-:Y:S01]  /*7e00*/  IMAD.MOV.U32 R20, RZ, RZ, R16.reuse ;  /* 0x000000ffff147224 */ /* 0x100fe200078e0010 */
[----:B------:R-:W-:Y:S01]  /*7e10*/  LOP3.LUT R28, R29, 0x180, RZ, 0xc0, !PT ;  /* 0x000001801d1c7812 */ /* 0x000fe200078ec0ff */
[--C-:B------:R-:W-:Y:S01]  /*7e20*/  IMAD.X R9, RZ, RZ, R5.reuse, P4 ;  /* 0x000000ffff097224 */ /* 0x100fe200020e0605 */
[----:B------:R-:W-:Y:S02]  /*7e30*/  LOP3.LUT R32, R33, 0x180, RZ, 0xc0, !PT ;  /* 0x0000018021207812 */ /* 0x000fe400078ec0ff */
[----:B------:R-:W-:Y:S02]  /*7e40*/  SHF.R.U64 R25, R25, 0x3, RZ ;  /* 0x0000000319197819 */ /* 0x000fe400000012ff */
[----:B------:R-:W-:Y:S01]  /*7e50*/  ISETP.GE.OR P0, PT, R7, R36, P0 ;  /* 0x000000240700720c */ /* 0x000fe20000706670 */
[----:B------:R-:W-:Y:S01]  /*7e60*/  UIMAD UR6, UR9, UR12, URZ ;  /* 0x0000000c090672a4 */ /* 0x000fe2000f8e023f */
[----:B------:R-:W-:Y:S01]  /*7e70*/  LOP3.LUT R10, R11, 0x180, RZ, 0xc0, !PT ;  /* 0x000001800b0a7812 */ /* 0x000fe200078ec0ff */
[----:B------:R-:W-:Y:S01]  /*7e80*/  IMAD.U32 R19, RZ, RZ, UR12 ;  /* 0x0000000cff137e24 */ /* 0x000fe2000f8e00ff */
[----:B------:R-:W-:Y:S01]  /*7e90*/  SHF.R.U64 R28, R28, 0x3, RZ ;  /* 0x000000031c1c7819 */ /* 0x000fe200000012ff */
[--C-:B------:R-:W-:Y:S01]  /*7ea0*/  IMAD.X R7, RZ, RZ, R5.reuse, P6 ;  /* 0x000000ffff077224 */ /* 0x100fe200030e0605 */
[----:B------:R-:W-:Y:S01]  /*7eb0*/  SHF.R.U64 R32, R32, 0x3, RZ ;  /* 0x0000000320207819 */ /* 0x000fe200000012ff */
[--C-:B------:R-:W-:Y:S01]  /*7ec0*/  IMAD.X R13, RZ, RZ, R5.reuse, P2 ;  /* 0x000000ffff0d7224 */ /* 0x100fe200010e0605 */
[----:B------:R-:W-:Y:S01]  /*7ed0*/  LOP3.LUT R24, R25, R4, RZ, 0x3c, !PT ;  /* 0x0000000419187212 */ /* 0x000fe200078e3cff */
[----:B------:R-:W-:Y:S01]  /*7ee0*/  IMAD.MOV.U32 R25, RZ, RZ, R5 ;  /* 0x000000ffff197224 */ /* 0x000fe200078e0005 */
[----:B------:R-:W-:Y:S01]  /*7ef0*/  SHF.R.U64 R4, R10, 0x3, RZ ;  /* 0x000000030a047819 */ /* 0x000fe200000012ff */
[----:B------:R-:W-:Y:S01]  /*7f00*/  @!P1 STG.E desc[UR54][R40.64], R0 ;  /* 0x0000000028009986 */ /* 0x000fe2000c101936 */
[----:B------:R-:W-:-:S02]  /*7f10*/  SHF.R.S32.HI R21, RZ, 0x1f, R16 ;  /* 0x0000001fff157819 */ /* 0x000fc40000011410 */
[----:B------:R-:W-:Y:S01]  /*7f20*/  LOP3.LUT R28, R28, R29, RZ, 0x3c, !PT ;  /* 0x0000001d1c1c7212 */ /* 0x000fe200078e3cff */
[--C-:B------:R-:W-:Y:S01]  /*7f30*/  IMAD.X R29, RZ, RZ, R5.reuse, P5 ;  /* 0x000000ffff1d7224 */ /* 0x100fe200028e0605 */
[----:B------:R-:W-:Y:S01]  /*7f40*/  LOP3.LUT R32, R32, R33, RZ, 0x3c, !PT ;  /* 0x0000002120207212 */ /* 0x000fe200078e3cff */
[----:B------:R-:W-:Y:S01]  /*7f50*/  IMAD.X R33, RZ, RZ, R5, P3 ;  /* 0x000000ffff217224 */ /* 0x000fe200018e0605 */
[----:B------:R-:W-:Y:S01]  /*7f60*/  LOP3.LUT R12, R4, R11, RZ, 0x3c, !PT ;  /* 0x0000000b040c7212 */ /* 0x000fe200078e3cff */
[----:B------:R-:W-:Y:S02]  /*7f70*/  UIMAD UR6, UR4, UR13, UR6 ;  /* 0x0000000d040672a4 */ /* 0x000fe4000f8e0206 */
[----:B------:R-:W-:Y:S01]  /*7f80*/  IMAD.WIDE.U32 R20, R19, UR4, R20 ;  /* 0x0000000413147c25 */ /* 0x000fe2000f8e0014 */
[----:B------:R0:W-:Y:S04]  /*7f90*/  @!P0 STG.E desc[UR54][R40.64+0x20], R2 ;  /* 0x0000200228008986 */ /* 0x0001e8000c101936 */
[----:B------:R-:W5:Y:S01]  /*7fa0*/  LD.E.128 R24, desc[UR54][R24.64] ;  /* 0x0000003618187980 */ /* 0x000f62000c101d00 */
[----:B------:R-:W-:Y:S01]  /*7fb0*/  VIADD R21, R21, UR6 ;  /* 0x0000000615157c36 */ /* 0x000fe20008000000 */
[----:B------:R-:W-:-:S02]  /*7fc0*/  ULDC.64 UR6, c[0x0][0xae0] ;  /* 0x0002b80000067ab9 */ /* 0x000fc40000000a00 */
[----:B------:R-:W5:Y:S04]  /*7fd0*/  LD.E.128 R4, desc[UR54][R6.64] ;  /* 0x0000003606047980 */ /* 0x000f68000c101d00 */
[----:B------:R-:W5:Y:S04]  /*7fe0*/  LD.E.128 R28, desc[UR54][R28.64] ;  /* 0x000000361c1c7980 */ /* 0x000f68000c101d00 */
[----:B------:R-:W5:Y:S04]  /*7ff0*/  LD.E.128 R8, desc[UR54][R8.64] ;  /* 0x0000003608087980 */ /* 0x000f68000c101d00 */
[----:B------:R-:W5:Y:S04]  /*8000*/  LD.E.128 R32, desc[UR54][R32.64] ;  /* 0x0000003620207980 */ /* 0x000f68000c101d00 */
[----:B------:R-:W5:Y:S01]  /*8010*/  LD.E.128 R12, desc[UR54][R12.64] ;  /* 0x000000360c0c7980 */ /* 0x000f62000c101d00 */
[----:B------:R-:W-:-:S02]  /*8020*/  UIMAD UR4, UR11, UR6, URZ ;  /* 0x000000060b0472a4 */ /* 0x000fc4000f8e023f */
[----:B0-----:R-:W-:Y:S01]  /*8030*/  IMAD.U32 R41, RZ, RZ, UR6 ;  /* 0x00000006ff297e24 */ /* 0x001fe2000f8e00ff */
[----:B------:R-:W-:Y:S01]  /*8040*/  BSSY B1, `(.L_x_151) ;  /* 0x000002d000017945 */ /* 0x000fe20003800000 */
[----:B------:R-:W-:Y:S01]  /*8050*/  @!PT LDS RZ, [RZ] ;  /* 0x00000000fffff984 */ /* 0x000fe20000000800 */
[----:B------:R-:W-:Y:S01]  /*8060*/  @!PT LDS RZ, [RZ] ;  /* 0x00000000fffff984 */ /* 0x000fe20000000800 */
[----:B------:R-:W-:Y:S01]  /*8070*/  @!PT LDS RZ, [RZ] ;  /* 0x00000000fffff984 */ /* 0x000fe20000000800 */
[----:B------:R-:W-:Y:S01]  /*8080*/  @!PT LDS RZ, [RZ] ;  /* 0x00000000fffff984 */ /* 0x000fe20000000800 */
[----:B------:R0:W-:Y:S06]  /*8090*/  MEMBAR.ALL.CTA ;  /* 0x0000000000007992 */ /* 0x0001ec0000008000 */
[----:B0-----:R-:W0:Y:S01]  /*80a0*/  FENCE.VIEW.ASYNC.S ;  /* 0x00000000000073c6 */ /* 0x001e220000000000 */
[----:B------:R-:W-:Y:S01]  /*80b0*/  IMAD R36, R17, -0xc0, R36 ;  /* 0xffffff4011247824 */ /* 0x000fe200078e0224 */
[----:B------:R-:W-:Y:S01]  /*80c0*/  UIMAD UR4, UR42, UR7, UR4 ;  /* 0x000000072a0472a4 */ /* 0x000fe2000f8e0204 */
[----:B------:R-:W-:-:S02]  /*80d0*/  VIADD R0, R3, 0x19c20 ;  /* 0x00019c2003007836 */ /* 0x000fc40000000000 */
[----:B------:R-:W-:Y:S01]  /*80e0*/  IMAD.WIDE.U32 R2, R41, UR42, R20 ;  /* 0x0000002a29027c25 */ /* 0x000fe2000f8e0014 */
[CC--:B------:R-:W-:Y:S01]  /*80f0*/  ISETP.GE.AND P0, PT, R18.reuse, R36.reuse, PT ;  /* 0x000000241200720c */ /* 0x0c0fe20003f06270 */
[----:B------:R-:W-:Y:S01]  /*8100*/  ULDC.64 UR6, c[0x0][0xae8] ;  /* 0x0002ba0000067ab9 */ /* 0x000fe20000000a00 */
[----:B------:R-:W-:Y:S01]  /*8110*/  PRMT R0, RZ, 0x654, R0 ;  /* 0x00000654ff007816 */ /* 0x000fe20000000000 */
[----:B------:R-:W-:Y:S01]  /*8120*/  VIADD R3, R3, UR4 ;  /* 0x0000000403037c36 */ /* 0x000fe20008000000 */
[----:B------:R-:W-:Y:S01]  /*8130*/  UIMAD UR4, UR39, UR6, URZ ;  /* 0x00000006270472a4 */ /* 0x000fe2000f8e023f */
[----:B------:R-:W-:Y:S02]  /*8140*/  VIADD R19, R18, 0x60 ;  /* 0x0000006012137836 */ /* 0x000fe40000000000 */
[----:B------:R-:W-:Y:S01]  /*8150*/  IMAD.U32 R41, RZ, RZ, UR6 ;  /* 0x00000006ff297e24 */ /* 0x000fe2000f8e00ff */
[----:B------:R-:W-:Y:S02]  /*8160*/  UIMAD UR4, UR40, UR7, UR4 ;  /* 0x00000007280472a4 */ /* 0x000fe4000f8e0204 */
[----:B------:R-:W-:Y:S01]  /*8170*/  ISETP.GE.AND P3, PT, R19, R36, PT ;  /* 0x000000241300720c */ /* 0x000fe20003f66270 */
[----:B------:R-:W-:Y:S01]  /*8180*/  IMAD.WIDE.U32 R40, R41, UR40, R2 ;  /* 0x0000002829287c25 */ /* 0x000fe2000f8e0002 */
[----:B------:R-:W-:-:S03]  /*8190*/  SHF.R.S32.HI R19, RZ, 0x1f, R18 ;  /* 0x0000001fff137819 */ /* 0x000fc60000011412 */
[----:B------:R-:W-:Y:S02]  /*81a0*/  VIADD R45, R41, UR4 ;  /* 0x00000004292d7c36 */ /* 0x000fe40008000000 */
[----:B------:R-:W-:Y:S01]  /*81b0*/  IMAD.WIDE R20, R17, 0xc0, R18 ;  /* 0x000000c011147825 */ /* 0x000fe200078e0212 */
[----:B0-----:R0:W-:Y:S01]  /*81c0*/  SYNCS.ARRIVE.TRANS64.RED.A1T0 RZ, [R0+URZ], RZ ;  /* 0x000000ff00ff79a7 */ /* 0x0011e2000810043f */
[----:B------:R-:W-:Y:S05]  /*81d0*/  @P0 BRA `(.L_x_152) ;  /* 0x00000000004c0947 */ /* 0x000fea0003800000 */
[----:B------:R-:W-:Y:S01]  /*81e0*/  ULDC.64 UR6, c[0x0][0xad8] ;  /* 0x0002b60000067ab9 */ /* 0x000fe20000000a00 */
[C---:B0-----:R-:W-:Y:S01]  /*81f0*/  VIADD R0, R16.reuse, 0x20 ;  /* 0x0000002010007836 */ /* 0x041fe20000000000 */
[----:B------:R-:W-:Y:S01]  /*8200*/  ULDC UR4, c[0x0][0xa8c] ;  /* 0x0002a30000047ab9 */ /* 0x000fe20000000800 */
[C---:B------:R-:W-:Y:S01]  /*8210*/  VIADD R36, R16.reuse, 0x40 ;  /* 0x0000004010247836 */ /* 0x040fe20000000000 */
[----:B------:R-:W-:Y:S01]  /*8220*/  ISETP.GE.AND P0, PT, R16, UR4, PT ;  /* 0x0000000410007c0c */ /* 0x000fe2000bf06270 */
[----:B------:R-:W-:Y:S01]  /*8230*/  IMAD R17, R21, UR6, RZ ;  /* 0x0000000615117c24 */ /* 0x000fe2000f8e02ff */
[----:B------:R-:W-:Y:S01]  /*8240*/  ISETP.GE.AND P1, PT, R0, UR4, PT ;  /* 0x0000000400007c0c */ /* 0x000fe2000bf26270 */
[----:B------:R-:W-:Y:S01]  /*8250*/  IMAD.MOV.U32 R2, RZ, RZ, R40 ;  /* 0x000000ffff027224 */ /* 0x000fe200078e0028 */
[----:B------:R-:W-:Y:S01]  /*8260*/  ISETP.GE.AND P2, PT, R36, UR4, PT ;  /* 0x0000000424007c0c */ /* 0x000fe2000bf46270 */
[----:B------:R-:W-:Y:S02]  /*8270*/  IMAD.MOV.U32 R3, RZ, RZ, R45 ;  /* 0x000000ffff037224 */ /* 0x000fe400078e002d */
[----:B------:R-:W-:-:S02]  /*8280*/  IMAD R17, R20, UR7, R17 ;  /* 0x0000000714117c24 */ /* 0x000fc4000f8e0211 */
[----:B------:R-:W-:Y:S01]  /*8290*/  IMAD.WIDE.U32 R2, R20, UR6, R2 ;  /* 0x0000000614027c25 */ /* 0x000fe2000f8e0002 */
[----:B------:R-:W-:-:S03]  /*82a0*/  ULDC.64 UR6, c[0x0][0xa80] ;  /* 0x0002a00000067ab9 */ /* 0x000fc60000000a00 */
[----:B------:R-:W-:Y:S01]  /*82b0*/  IMAD.IADD R3, R3, 0x1, R17 ;  /* 0x0000000103037824 */ /* 0x000fe200078e0211 */
[----:B------:R-:W-:-:S04]  /*82c0*/  LEA R42, P4, R2, UR6, 0x1 ;  /* 0x00000006022a7c11 */ /* 0x000fc8000f8808ff */
[----:B------:R-:W-:-:S05]  /*82d0*/  LEA.HI.X R43, R2, UR7, R3, 0x1, P4 ;  /* 0x00000007022b7c11 */ /* 0x000fca000a0f0c03 */
[----:B-----5:R1:W-:Y:S04]  /*82e0*/  @!P0 STG.E.128 desc[UR54][R42.64], R24 ;  /* 0x000000182a008986 */ /* 0x0203e8000c101d36 */
[----:B------:R1:W-:Y:S04]  /*82f0*/  @!P1 STG.E.128 desc[UR54][R42.64+0x40], R28 ;  /* 0x0000401c2a009986 */ /* 0x0003e8000c101d36 */
[----:B------:R1:W-:Y:S02]  /*8300*/  @!P2 STG.E.128 desc[UR54][R42.64+0x80], R32 ;  /* 0x000080202a00a986 */ /* 0x0003e4000c101d36 */
.L_x_152:
[----:B------:R-:W-:Y:S05]  /*8310*/  BSYNC B1 ;  /* 0x0000000000017941 */ /* 0x000fea0003800000 */
.L_x_151:
[----:B------:R-:W-:Y:S05]  /*8320*/  @P3 BRA `(.L_x_153) ;  /* 0x00000008005c3947 */ /* 0x000fea0003800000 */
[----:B------:R-:W-:Y:S01]  /*8330*/  IADD3 R17, P0, R20, 0x60, RZ ;  /* 0x0000006014117810 */ /* 0x000fe20007f1e0ff */
[----:B------:R-:W-:Y:S01]  /*8340*/  ULDC.64 UR6, c[0x0][0xad8] ;  /* 0x0002b60000067ab9 */ /* 0x000fe20000000a00 */
[----:B------:R-:W-:Y:S01]  /*8350*/  IMAD.MOV.U32 R2, RZ, RZ, R40 ;  /* 0x000000ffff027224 */ /* 0x000fe200078e0028 */
[----:B------:R-:W-:Y:S01]  /*8360*/  ULDC UR4, c[0x0][0xa8c] ;  /* 0x0002a30000047ab9 */ /* 0x000fe20000000800 */
[----:B------:R-:W-:Y:S01]  /*8370*/  IMAD.MOV.U32 R3, RZ, RZ, R45 ;  /* 0x000000ffff037224 */ /* 0x000fe200078e002d */
[C---:B------:R-:W-:Y:S01]  /*8380*/  ISETP.GE.AND P1, PT, R16.reuse, UR4, PT ;  /* 0x0000000410007c0c */ /* 0x040fe2000bf26270 */
[----:B------:R-:W-:Y:S02]  /*8390*/  IMAD.X R20, RZ, RZ, R21, P0 ;  /* 0x000000ffff147224 */ /* 0x000fe400000e0615 */
[----:B0-----:R-:W-:Y:S02]  /*83a0*/  VIADD R0, R16, 0x20 ;  /* 0x0000002010007836 */ /* 0x001fe40000000000 */
[----:B------:R-:W-:-:S02]  /*83b0*/  IMAD R20, R20, UR6, RZ ;  /* 0x0000000614147c24 */ /* 0x000fc4000f8e02ff */
[----:B------:R-:W-:Y:S01]  /*83c0*/  IMAD.WIDE.U32 R2, R17, UR6, R2 ;  /* 0x0000000611027c25 */ /* 0x000fe2000f8e0002 */
[----:B------:R-:W-:-:S03]  /*83d0*/  ISETP.GE.AND P2, PT, R0, UR4, PT ;  /* 0x0000000400007c0c */ /* 0x000fc6000bf46270 */
[----:B------:R-:W-:Y:S01]  /*83e0*/  IMAD R17, R17, UR7, R20 ;  /* 0x0000000711117c24 */ /* 0x000fe2000f8e0214 */
[----:B------:R-:W-:Y:S01]  /*83f0*/  ULDC.64 UR6, c[0x0][0xa80] ;  /* 0x0002a00000067ab9 */ /* 0x000fe20000000a00 */
[----:B------:R-:W-:Y:S01]  /*8400*/  VIADD R0, R16, 0x40 ;  /* 0x0000004010007836 */ /* 0x000fe20000000000 */
[----:B------:R-:W-:Y:S01]  /*8410*/  LEA R20, P0, R2, UR6, 0x1 ;  /* 0x0000000602147c11 */ /* 0x000fe2000f8008ff */
[----:B------:R-:W-:-:S05]  /*8420*/  IMAD.IADD R3, R3, 0x1, R17 ;  /* 0x0000000103037824 */ /* 0x000fca00078e0211 */
[----:B------:R-:W-:Y:S02]  /*8430*/  LEA.HI.X R21, R2, UR7, R3, 0x1, P0 ;  /* 0x0000000702157c11 */ /* 0x000fe400080f0c03 */
[----:B------:R-:W-:-:S03]  /*8440*/  ISETP.GE.AND P0, PT, R0, UR4, PT ;  /* 0x0000000400007c0c */ /* 0x000fc6000bf06270 */
[----:B-----5:R2:W-:Y:S04]  /*8450*/  @!P1 STG.E.128 desc[UR54][R20.64], R4 ;  /* 0x0000000414009986 */ /* 0x0205e8000c101d36 */
[----:B------:R2:W-:Y:S06]  /*8460*/  @!P2 STG.E.128 desc[UR54][R20.64+0x40], R8 ;  /* 0x000040081400a986 */ /* 0x0005ec000c101d36 */
[----:B------:R-:W-:Y:S05]  /*8470*/  @P0 BRA `(.L_x_153) ;  /* 0x0000000800080947 */ /* 0x000fea0003800000 */
[----:B------:R3:W-:Y:S01]  /*8480*/  STG.E.128 desc[UR54][R20.64+0x80], R12 ;  /* 0x0000800c14007986 */ /* 0x0007e2000c101d36 */
[----:B------:R-:W-:Y:S05]  /*8490*/  BRA `(.L_x_153) ;  /* 0x0000000800007947 */ /* 0x000fea0003800000 */
.L_x_149:
[----:B------:R-:W-:Y:S01]  /*84a0*/  ULDC.64 UR6, c[0x0][0xbd8] ;  /* 0x0002f60000067ab9 */ /* 0x000fe20000000a00 */
[----:B------:R-:W-:Y:S01]  /*84b0*/  IMAD.MOV.U32 R7, RZ, RZ, RZ ;  /* 0x000000ffff077224 */ /* 0x000fe200078e00ff */
[----:B------:R-:W-:Y:S02]  /*84c0*/  UISETP.NE.U32.AND UP0, UPT, UR6, URZ, UPT ;  /* 0x0000003f0600728c */ /* 0x000fe4000bf05070 */
[----:B------:R-:W-:Y:S02]  /*84d0*/  ULEA UR6, UP1, UR40, UR6, 0x2 ;  /* 0x0000000628067291 */ /* 0x000fe4000f82103f */
[----:B------:R-:W-:Y:S02]  /*84e0*/  UISETP.NE.AND.EX UP0, UPT, UR7, URZ, UPT, UP0 ;  /* 0x0000003f0700728c */ /* 0x000fe4000bf05300 */
[----:B------:R-:W-:Y:S02]  /*84f0*/  ULEA.HI.X UR7, UR40, UR7, UR39, 0x2, UP1 ;  /* 0x0000000728077291 */ /* 0x000fe400088f1427 */
[----:B------:R-:W-:Y:S01]  /*8500*/  IMAD.U32 R2, RZ, RZ, UR6 ;  /* 0x00000006ff027e24 */ /* 0x000fe2000f8e00ff */
[----:B------:R-:W0:Y:S01]  /*8510*/  LDC R0, c[0x0][0xa88] ;  /* 0x0002a200ff007b82 */ /* 0x000e220000000800 */
[----:B------:R-:W-:-:S02]  /*8520*/  PLOP3.LUT P1, PT, PT, PT, UP0, 0x80, 0x0 ;  /* 0x000000000000781c */ /* 0x000fc40003f2f008 */
[----:B------:R-:W-:Y:S01]  /*8530*/  IMAD.U32 R3, RZ, RZ, UR7 ;  /* 0x00000007ff037e24 */ /* 0x000fe2000f8e00ff */
[----:B------:R-:W-:Y:S02]  /*8540*/  ULDC.64 UR6, c[0x0][0xbe0] ;  /* 0x0002f80000067ab9 */ /* 0x000fe40000000a00 */
[----:B------:R-:W-:-:S04]  /*8550*/  UISETP.NE.U32.AND UP1, UPT, UR6, URZ, UPT ;  /* 0x0000003f0600728c */ /* 0x000fc8000bf25070 */
[----:B------:R-:W-:-:S04]  /*8560*/  UISETP.NE.AND.EX UP1, UPT, UR7, URZ, UPT, UP1 ;  /* 0x0000003f0700728c */ /* 0x000fc8000bf25310 */
[----:B------:R1:W5:Y:S02]  /*8570*/  @P1 LDG.E R7, desc[UR54][R2.64] ;  /* 0x0000003602071981 */ /* 0x000364000c1e1900 */
[----:B------:R-:W-:-:S05]  /*8580*/  PLOP3.LUT P2, PT, PT, PT, UP1, 0x80, 0x0 ;  /* 0x000000000000781c */ /* 0x000fca0003f4f018 */
[----:B------:R-:W-:Y:S02]  /*8590*/  @UP1 ULDC.64 UR6, c[0x0][0xbe0] ;  /* 0x0002f80000061ab9 */ /* 0x000fe40000000a00 */
[----:B------:R-:W-:-:S06]  /*85a0*/  @UP1 UIMAD.WIDE UR6, UR40, 0x4, UR6 ;  /* 0x00000004280618a5 */ /* 0x000fcc000f8e0206 */
[----:B------:R-:W-:Y:S02]  /*85b0*/  IMAD.U32 R4, RZ, RZ, UR6 ;  /* 0x00000006ff047e24 */ /* 0x000fe4000f8e00ff */
[----:B------:R-:W-:-:S05]  /*85c0*/  IMAD.U32 R5, RZ, RZ, UR7 ;  /* 0x00000007ff057e24 */ /* 0x000fca000f8e00ff */
[----:B0-----:R1:W5:Y:S01]  /*85d0*/  @P2 LDG.E R0, desc[UR54][R4.64] ;  /* 0x0000003604002981 */ /* 0x001362000c1e1900 */
[----:B------:R-:W-:Y:S01]  /*85e0*/  ISETP.GT.AND P0, PT, R155, 0xbf, PT ;  /* 0x000000bf9b00780c */ /* 0x000fe20003f04270 */
[----:B------:R-:W-:-:S12]  /*85f0*/  @P2 BRA `(.L_x_154) ;  /* 0x0000000000102947 */ /* 0x000fd80003800000 */
[----:B------:R-:W-:Y:S05]  /*8600*/  @!P1 BRA `(.L_x_154) ;  /* 0x00000000000c9947 */ /* 0x000fea0003800000 */
[----:B-1----:R-:W2:Y:S04]  /*8610*/  LDG.E R5, desc[UR54][R2.64] ;  /* 0x0000003602057981 */ /* 0x002ea8000c1e1900 */
[----:B-----5:R-:W2:Y:S02]  /*8620*/  LDG.E R0, desc[UR54][R2.64+0x4] ;  /* 0x0000043602007981 */ /* 0x020ea4000c1e1900 */
[----:B--2---:R-:W-:-:S07]  /*8630*/  IMAD.IADD R0, R0, 0x1, -R5 ;  /* 0x0000000100007824 */ /* 0x004fce00078e0a05 */
.L_x_154:
[----:B------:R-:W-:Y:S01]  /*8640*/  USHF.R.S32.HI UR7, URZ, 0x1f, UR42 ;  /* 0x0000001f3f077899 */ /* 0x000fe2000801142a */
[----:B------:R-:W-:Y:S01]  /*8650*/  BSSY B1, `(.L_x_155) ;  /* 0x000001e000017945 */ /* 0x000fe20003800000 */
[----:B------:R-:W-:Y:S01]  /*8660*/  USEL UR40, UR40, URZ, !UP0 ;  /* 0x0000003f28287287 */ /* 0x000fe2000c000000 */
[----:B------:R-:W-:Y:S01]  /*8670*/  SHF.R.S32.HI R9, RZ, 0x1f, R16 ;  /* 0x0000001fff097819 */ /* 0x000fe20000011410 */
[----:B------:R-:W-:Y:S01]  /*8680*/  USEL UR39, UR39, URZ, !UP0 ;  /* 0x0000003f27277287 */ /* 0x000fe2000c000000 */
[----:B-----5:R-:W-:Y:S01]  /*8690*/  SHF.R.S32.HI R6, RZ, 0x1f, R7 ;  /* 0x0000001fff067819 */ /* 0x020fe20000011407 */
[----:B------:R-:W-:Y:S10]  /*86a0*/  @P0 BRA `(.L_x_156) ;  /* 0x0000000000600947 */ /* 0x000ff40003800000 */
[----:B-1----:R-:W0:Y:S02]  /*86b0*/  S2R R2, SR_TID.X ;  /* 0x0000000000027919 */ /* 0x002e240000002100 */
[----:B0-----:R-:W-:-:S04]  /*86c0*/  IMAD R2, R17, 0xc0, R2 ;  /* 0x000000c011027824 */ /* 0x001fc800078e0202 */
[----:B------:R-:W-:-:S05]  /*86d0*/  VIADD R3, R2, 0xffffff80 ;  /* 0xffffff8002037836 */ /* 0x000fca0000000000 */
[----:B------:R-:W-:-:S13]  /*86e0*/  ISETP.GE.AND P0, PT, R3, R0, PT ;  /* 0x000000000300720c */ /* 0x000fda0003f06270 */
[----:B------:R-:W-:Y:S05]  /*86f0*/  @P0 BRA `(.L_x_156) ;  /* 0x00000000004c0947 */ /* 0x000fea0003800000 */
[C---:B------:R-:W-:Y:S01]  /*8700*/  IADD3 R2, P0, R3.reuse, R7, RZ ;  /* 0x0000000703027210 */ /* 0x040fe20007f1e0ff */
[----:B------:R-:W-:Y:S02]  /*8710*/  ULDC.64 UR8, c[0x0][0xb70] ;  /* 0x0002dc0000087ab9 */ /* 0x000fe40000000a00 */
[----:B------:R-:W-:Y:S01]  /*8720*/  UIMAD UR4, UR7, UR8, URZ ;  /* 0x00000008070472a4 */ /* 0x000fe2000f8e023f */
[----:B------:R-:W-:Y:S01]  /*8730*/  LEA.HI.X.SX32 R3, R3, R6, 0x1, P0 ;  /* 0x0000000603037211 */ /* 0x000fe200000f0eff */
[----:B------:R-:W-:Y:S02]  /*8740*/  IMAD.U32 R5, RZ, RZ, UR8 ;  /* 0x00000008ff057e24 */ /* 0x000fe4000f8e00ff */
[----:B------:R-:W-:Y:S02]  /*8750*/  UIMAD UR4, UR42, UR9, UR4 ;  /* 0x000000092a0472a4 */ /* 0x000fe4000f8e0204 */
[----:B------:R-:W-:Y:S01]  /*8760*/  IMAD.WIDE.U32 R2, R5, UR42, R2 ;  /* 0x0000002a05027c25 */ /* 0x000fe2000f8e0002 */
[----:B------:R-:W-:-:S02]  /*8770*/  ULDC.64 UR8, c[0x0][0xb78] ;  /* 0x0002de0000087ab9 */ /* 0x000fc40000000a00 */
[----:B------:R-:W-:Y:S01]  /*8780*/  UIMAD UR6, UR39, UR8, URZ ;  /* 0x00000008270672a4 */ /* 0x000fe2000f8e023f */
[----:B------:R-:W-:Y:S02]  /*8790*/  VIADD R3, R3, UR4 ;  /* 0x0000000403037c36 */ /* 0x000fe40008000000 */
[----:B------:R-:W-:Y:S01]  /*87a0*/  IMAD.U32 R5, RZ, RZ, UR8 ;  /* 0x00000008ff057e24 */ /* 0x000fe2000f8e00ff */
[----:B------:R-:W-:-:S03]  /*87b0*/  UIMAD UR6, UR40, UR9, UR6 ;  /* 0x00000009280672a4 */ /* 0x000fc6000f8e0206 */
[----:B------:R-:W-:Y:S01]  /*87c0*/  IMAD.WIDE.U32 R2, R5, UR40, R2 ;  /* 0x0000002805027c25 */ /* 0x000fe2000f8e0002 */
[----:B------:R-:W-:-:S03]  /*87d0*/  ULDC.64 UR8, c[0x0][0xb40] ;  /* 0x0002d00000087ab9 */ /* 0x000fc60000000a00 */
[----:B------:R-:W-:Y:S01]  /*87e0*/  VIADD R3, R3, UR6 ;  /* 0x0000000603037c36 */ /* 0x000fe20008000000 */
[----:B------:R-:W-:-:S04]  /*87f0*/  LEA R4, P0, R2, UR8, 0x2 ;  /* 0x0000000802047c11 */ /* 0x000fc8000f8010ff */
[----:B------:R-:W-:Y:S01]  /*8800*/  LEA.HI.X R5, R2, UR9, R3, 0x2, P0 ;  /* 0x0000000902057c11 */ /* 0x000fe200080f1403 */
[----:B------:R-:W-:-:S05]  /*8810*/  IMAD.MOV.U32 R3, RZ, RZ, -0x800000 ;  /* 0xff800000ff037424 */ /* 0x000fca00078e00ff */
[----:B------:R0:W-:Y:S03]  /*8820*/  STG.E desc[UR54][R4.64], R3 ;  /* 0x0000000304007986 */ /* 0x0001e6000c101936 */
.L_x_156:
[----:B------:R-:W-:Y:S05]  /*8830*/  BSYNC B1 ;  /* 0x0000000000017941 */ /* 0x000fea0003800000 */
.L_x_155:
[----:B------:R-:W-:Y:S01]  /*8840*/  ULDC.64 UR8, c[0x0][0xaa0] ;  /* 0x0002a80000087ab9 */ /* 0x000fe20000000a00 */
[----:B-1----:R-:W-:Y:S01]  /*8850*/  IMAD.MOV.U32 R2, RZ, RZ, R16 ;  /* 0x000000ffff027224 */ /* 0x002fe200078e0010 */
[----:B------:R-:W-:Y:S01]  /*8860*/  BSSY B1, `(.L_x_157) ;  /* 0x000002d000017945 */ /* 0x000fe20003800000 */
[----:B0-----:R-:W-:Y:S02]  /*8870*/  IMAD.MOV.U32 R3, RZ, RZ, R9 ;  /* 0x000000ffff037224 */ /* 0x001fe400078e0009 */
[----:B------:R-:W-:Y:S02]  /*8880*/  IMAD R4, R6, UR8, RZ ;  /* 0x0000000806047c24 */ /* 0x000fe4000f8e02ff */
[----:B------:R-:W-:-:S04]  /*8890*/  IMAD.WIDE.U32 R2, R7, UR8, R2 ;  /* 0x0000000807027c25 */ /* 0x000fc8000f8e0002 */
[----:B------:R-:W-:Y:S01]  /*88a0*/  IMAD R7, R7, UR9, R4 ;  /* 0x0000000907077c24 */ /* 0x000fe2000f8e0204 */
[----:B------:R-:W-:Y:S01]  /*88b0*/  ULDC.64 UR8, c[0x0][0xae0] ;  /* 0x0002b80000087ab9 */ /* 0x000fe20000000a00 */
[--C-:B------:R-:W-:Y:S01]  /*88c0*/  IMAD.MOV.U32 R6, RZ, RZ, R18.reuse ;  /* 0x000000ffff067224 */ /* 0x100fe200078e0012 */
[----:B------:R-:W-:Y:S01]  /*88d0*/  UIMAD UR4, UR7, UR8, URZ ;  /* 0x00000008070472a4 */ /* 0x000fe2000f8e023f */
[----:B------:R-:W-:Y:S01]  /*88e0*/  IMAD.IADD R3, R3, 0x1, R7 ;  /* 0x0000000103037824 */ /* 0x000fe200078e0207 */
[----:B------:R-:W-:Y:S01]  /*88f0*/  SHF.R.S32.HI R7, RZ, 0x1f, R18 ;  /* 0x0000001fff077819 */ /* 0x000fe20000011412 */
[----:B------:R-:W-:Y:S01]  /*8900*/  IMAD.U32 R5, RZ, RZ, UR8 ;  /* 0x00000008ff057e24 */ /* 0x000fe2000f8e00ff */
[----:B------:R-:W-:Y:S01]  /*8910*/  UIMAD UR4, UR42, UR9, UR4 ;  /* 0x000000092a0472a4 */ /* 0x000fe2000f8e0204 */
[----:B------:R-:W-:Y:S02]  /*8920*/  ULDC.64 UR6, c[0x0][0xae8] ;  /* 0x0002ba0000067ab9 */ /* 0x000fe40000000a00 */
[----:B------:R-:W-:-:S04]  /*8930*/  IMAD.WIDE.U32 R2, R5, UR42, R2 ;  /* 0x0000002a05027c25 */ /* 0x000fc8000f8e0002 */
[----:B------:R-:W-:Y:S02]  /*8940*/  IMAD R5, R17, -0xc0, R0 ;  /* 0xffffff4011057824 */ /* 0x000fe400078e0200 */
[----:B------:R-:W-:Y:S01]  /*8950*/  VIADD R3, R3, UR4 ;  /* 0x0000000403037c36 */ /* 0x000fe20008000000 */
[----:B------:R-:W-:Y:S01]  /*8960*/  UIMAD UR4, UR39, UR6, URZ ;  /* 0x00000006270472a4 */ /* 0x000fe2000f8e023f */
[C---:B------:R-:W-:Y:S01]  /*8970*/  VIADD R0, R18.reuse, 0x60 ;  /* 0x0000006012007836 */ /* 0x040fe20000000000 */
[-C--:B------:R-:W-:Y:S01]  /*8980*/  ISETP.GE.AND P0, PT, R18, R5.reuse, PT ;  /* 0x000000051200720c */ /* 0x080fe20003f06270 */
[----:B------:R-:W-:Y:S01]  /*8990*/  IMAD.U32 R9, RZ, RZ, UR6 ;  /* 0x00000006ff097e24 */ /* 0x000fe2000f8e00ff */
[----:B------:R-:W-:Y:S01]  /*89a0*/  UIMAD UR4, UR40, UR7, UR4 ;  /* 0x00000007280472a4 */ /* 0x000fe2000f8e0204 */
[----:B------:R-:W-:Y:S01]  /*89b0*/  IMAD.WIDE R6, R17, 0xc0, R6 ;  /* 0x000000c011067825 */ /* 0x000fe200078e0206 */
[----:B------:R-:W-:-:S03]  /*89c0*/  ISETP.GE.AND P1, PT, R0, R5, PT ;  /* 0x000000050000720c */ /* 0x000fc60003f26270 */
[----:B------:R-:W-:-:S04]  /*89d0*/  IMAD.WIDE.U32 R4, R9, UR40, R2 ;  /* 0x0000002809047c25 */ /* 0x000fc8000f8e0002 */
[----:B------:R-:W-:Y:S02]  /*89e0*/  VIADD R11, R5, UR4 ;  /* 0x00000004050b7c36 */ /* 0x000fe40008000000 */
[----:B------:R-:W-:Y:S05]  /*89f0*/  @P0 BRA `(.L_x_158) ;  /* 0x00000000004c0947 */ /* 0x000fea0003800000 */
[----:B------:R-:W-:Y:S01]  /*8a00*/  ULDC.64 UR6, c[0x0][0xad8] ;  /* 0x0002b60000067ab9 */ /* 0x000fe20000000a00 */
[C---:B------:R-:W-:Y:S01]  /*8a10*/  VIADD R0, R16.reuse, 0x20 ;  /* 0x0000002010007836 */ /* 0x040fe20000000000 */
        /* <DEDUP_REMOVED lines=14> */
[----:B------:R0:W-:Y:S04]  /*8b00*/  @!P2 STG.E.128 desc[UR54][R8.64], RZ ;  /* 0x000000ff0800a986 */ /* 0x0001e8000c101d36 */
[----:B------:R0:W-:Y:S04]  /*8b10*/  @!P3 STG.E.128 desc[UR54][R8.64+0x40], RZ ;  /* 0x000040ff0800b986 */ /* 0x0001e8000c101d36 */
[----:B------:R0:W-:Y:S02]  /*8b20*/  @!P4 STG.E.128 desc[UR54][R8.64+0x80], RZ ;  /* 0x000080ff0800c986 */ /* 0x0001e4000c101d36 */
.L_x_158:
[----:B------:R-:W-:Y:S05]  /*8b30*/  BSYNC B1 ;  /* 0x0000000000017941 */ /* 0x000fea0003800000 */
.L_x_157:
[----:B------:R-:W-:Y:S05]  /*8b40*/  @P1 BRA `(.L_x_153) ;  /* 0x0000000000541947 */ /* 0x000fea0003800000 */
[----:B------:R-:W-:Y:S01]  /*8b50*/  IADD3 R5, P0, R6, 0x60, RZ ;  /* 0x0000006006057810 */ /* 0x000fe20007f1e0ff */
[C---:B------:R-:W-:Y:S01]  /*8b60*/  VIADD R0, R16.reuse, 0x20 ;  /* 0x0000002010007836 */ /* 0x040fe20000000000 */
[----:B------:R-:W-:Y:S01]  /*8b70*/  ULDC UR4, c[0x0][0xa8c] ;  /* 0x0002a30000047ab9 */ /* 0x000fe20000000800 */
[----:B------:R-:W-:Y:S01]  /*8b80*/  ULDC.64 UR6, c[0x0][0xad8] ;  /* 0x0002b60000067ab9 */ /* 0x000fe20000000a00 */
[----:B------:R-:W-:Y:S01]  /*8b90*/  IMAD.MOV.U32 R2, RZ, RZ, R4 ;  /* 0x000000ffff027224 */ /* 0x000fe200078e0004 */
[----:B------:R-:W-:Y:S01]  /*8ba0*/  ISETP.GE.AND P1, PT, R16, UR4, PT ;  /* 0x0000000410007c0c */ /* 0x000fe2000bf26270 */
[----:B------:R-:W-:Y:S01]  /*8bb0*/  IMAD.X R6, RZ, RZ, R7, P0 ;  /* 0x000000ffff067224 */ /* 0x000fe200000e0607 */
[----:B------:R-:W-:Y:S01]  /*8bc0*/  ISETP.GE.AND P2, PT, R0, UR4, PT ;  /* 0x0000000400007c0c */ /* 0x000fe2000bf46270 */
[----:B------:R-:W-:Y:S02]  /*8bd0*/  IMAD.MOV.U32 R3, RZ, RZ, R11 ;  /* 0x000000ffff037224 */ /* 0x000fe400078e000b */
[----:B------:R-:W-:-:S02]  /*8be0*/  IMAD R6, R6, UR6, RZ ;  /* 0x0000000606067c24 */ /* 0x000fc4000f8e02ff */
[----:B------:R-:W-:Y:S02]  /*8bf0*/  VIADD R0, R16, 0x40 ;  /* 0x0000004010007836 */ /* 0x000fe40000000000 */
[----:B------:R-:W-:-:S03]  /*8c00*/  IMAD.WIDE.U32 R2, R5, UR6, R2 ;  /* 0x0000000605027c25 */ /* 0x000fc6000f8e0002 */
[----:B------:R-:W-:Y:S01]  /*8c10*/  ISETP.GE.AND P3, PT, R0, UR4, PT ;  /* 0x0000000400007c0c */ /* 0x000fe2000bf66270 */
[----:B------:R-:W-:Y:S01]  /*8c20*/  IMAD R5, R5, UR7, R6 ;  /* 0x0000000705057c24 */ /* 0x000fe2000f8e0206 */
[----:B------:R-:W-:Y:S02]  /*8c30*/  ULDC.64 UR6, c[0x0][0xa80] ;  /* 0x0002a00000067ab9 */ /* 0x000fe40000000a00 */
[----:B------:R-:W-:Y:S01]  /*8c40*/  LEA R4, P0, R2, UR6, 0x1 ;  /* 0x0000000602047c11 */ /* 0x000fe2000f8008ff */
[----:B------:R-:W-:-:S05]  /*8c50*/  IMAD.IADD R3, R3, 0x1, R5 ;  /* 0x0000000103037824 */ /* 0x000fca00078e0205 */
[----:B------:R-:W-:-:S05]  /*8c60*/  LEA.HI.X R5, R2, UR7, R3, 0x1, P0 ;  /* 0x0000000702057c11 */ /* 0x000fca00080f0c03 */
[----:B------:R4:W-:Y:S04]  /*8c70*/  @!P1 STG.E.128 desc[UR54][R4.64], RZ ;  /* 0x000000ff04009986 */ /* 0x0009e8000c101d36 */
[----:B------:R4:W-:Y:S04]  /*8c80*/  @!P2 STG.E.128 desc[UR54][R4.64+0x40], RZ ;  /* 0x000040ff0400a986 */ /* 0x0009e8000c101d36 */
[----:B------:R4:W-:Y:S02]  /*8c90*/  @!P3 STG.E.128 desc[UR54][R4.64+0x80], RZ ;  /* 0x000080ff0400b986 */ /* 0x0009e4000c101d36 */
.L_x_153:
[----:B------:R-:W-:Y:S05]  /*8ca0*/  BSYNC B0 ;  /* 0x0000000000007941 */ /* 0x000fea0003800000 */
.L_x_148:
[----:B------:R-:W-:Y:S02]  /*8cb0*/  ULDC UR4, c[0x0][0xc14] ;  /* 0x0003050000047ab9 */ /* 0x000fe40000000800 */
[----:B------:R-:W-:-:S13]  /*8cc0*/  ISETP.GE.AND P0, PT, R39, UR4, PT ;  /* 0x0000000427007c0c */ /* 0x000fda000bf06270 */
[----:B------:R-:W-:Y:S05]  /*8cd0*/  @!P0 BRA `(.L_x_159) ;  /* 0xffffff8000248947 */ /* 0x000fea000383ffff */
[----:B------:R-:W-:Y:S05]  /*8ce0*/  EXIT ;  /* 0x000000000000794d */ /* 0x000fea0003800000 */
.L_x_122:
[----:B------:R-:W-:-:S08]  /*8cf0*/  NOP ;  /* 0x0000000000007918 */ /* 0x000fd00000000000 */
[----:B------:R-:W0:-:S00]  /*8d00*/  USETMAXREG.DEALLOC.CTAPOOL 0x20 ;  /* 0x00000020000079c8 */ /* 0x000e0000080e0500 */
[----:B0-----:R-:W-:Y:S01]  /*8d10*/  LOP3.LUT R2, R0, 0x3, RZ, 0xc0, !PT ;  /* 0x0000000300027812 */ /* 0x001fe200078ec0ff */
[----:B------:R-:W-:-:S05]  /*8d20*/  IMAD.MOV.U32 R4, RZ, RZ, RZ ;  /* 0x000000ffff047224 */ /* 0x000fca00078e00ff */
[----:B------:R-:W0:Y:S02]  /*8d30*/  SHFL.IDX PT, R2, R2, RZ, 0x1f ;  /* 0x00001fff02027589 */ /* 0x000e2400000e0000 */
[----:B0-----:R-:W-:-:S04]  /*8d40*/  ISETP.NE.AND P0, PT, R2, RZ, PT ;  /* 0x000000ff0200720c */ /* 0x001fc80003f05270 */
[----:B------:R-:W-:-:S05]  /*8d50*/  P2R R2, PR, RZ, 0x1 ;  /* 0x00000001ff027803 */ /* 0x000fca0000000000 */
[----:B------:R0:W-:Y:S04]  /*8d60*/  STL [R1], R2 ;  /* 0x0000000201007387 */ /* 0x0001e80000100800 */
[----:B------:R-:W-:Y:S05]  /*8d70*/  @!P0 BRA `(.L_x_160) ;  /* 0x0000000000248947 */ /* 0x000fea0003800000 */
[----:B------:R-:W1:Y:S08]  /*8d80*/  S2UR UR5, SR_CgaCtaId ;  /* 0x00000000000579c3 */ /* 0x000e700000008800 */
[----:B------:R-:W-:Y:S06]  /*8d90*/  BAR.SYNC.DEFER_BLOCKING 0x5, 0x200 ;  /* 0x0148000000007b1d */ /* 0x000fec0000010000 */
[----:B------:R-:W-:-:S02]  /*8da0*/  UMOV UR4, 0x400 ;  /* 0x0000040000047882 */ /* 0x000fc40000000000 */
[----:B-1----:R-:W-:-:S09]  /*8db0*/  ULEA UR4, UR5, UR4, 0x18 ;  /* 0x0000000405047291 */ /* 0x002fd2000f8ec03f */
[----:B------:R-:W1:Y:S02]  /*8dc0*/  LDS.128 R24, [UR4+0x19cd0] ;  /* 0x019cd004ff187984 */ /* 0x000e640008000c00 */
[----:B-1----:R-:W-:Y:S02]  /*8dd0*/  R2UR UR51, R27 ;  /* 0x000000001b3372ca */ /* 0x002fe400000e0000 */
[----:B------:R-:W-:Y:S01]  /*8de0*/  R2UR UR38, R26 ;  /* 0x000000001a2672ca */ /* 0x000fe200000e0000 */
[----:B------:R-:W-:Y:S06]  /*8df0*/  BAR.ARV 0x4, 0x200 ;  /* 0x0108000000007b1d */ /* 0x000fec0000002000 */
[----:B------:R-:W-:Y:S08]  /*8e00*/  BRA `(.L_x_161) ;  /* 0x0000000800187947 */ /* 0x000ff00003800000 */
.L_x_160:
[----:B0-----:R-:W0:Y:S01]  /*8e10*/  S2R R2, SR_TID.X ;  /* 0x0000000000027919 */ /* 0x001e220000002100 */
[----:B------:R-:W-:Y:S01]  /*8e20*/  ULDC UR4, c[0x0][0xc14] ;  /* 0x0003050000047ab9 */ /* 0x000fe20000000800 */
[----:B------:R-:W1:Y:S01]  /*8e30*/  LDC R9, c[0x0][0xc10] ;  /* 0x00030400ff097b82 */ /* 0x000e620000000800 */
[----:B0-----:R-:W-:-:S04]  /*8e40*/  LOP3.LUT R5, R2, 0x1f, RZ, 0xc0, !PT ;  /* 0x0000001f02057812 */ /* 0x001fc800078ec0ff */
[----:B------:R-:W-:-:S04]  /*8e50*/  ISETP.NE.AND P0, PT, R5, 0x1f, PT ;  /* 0x0000001f0500780c */ /* 0x000fc80003f05270 */
[----:B------:R-:W-:-:S13]  /*8e60*/  ISETP.GE.OR P1, PT, R5, UR4, !P0 ;  /* 0x0000000405007c0c */ /* 0x000fda000c726670 */
[----:B------:R-:W0:Y:S02]  /*8e70*/  @!P1 LDC.64 R2, c[0x0][0xc58] ;  /* 0x00031600ff029b82 */ /* 0x000e240000000a00 */
[----:B0-----:R-:W-:-:S05]  /*8e80*/  @!P1 IMAD.WIDE.U32 R2, R5, 0x4, R2 ;  /* 0x0000000405029825 */ /* 0x001fca00078e0002 */
[----:B------:R-:W2:Y:S01]  /*8e90*/  @!P1 LDG.E R4, desc[UR54][R2.64] ;  /* 0x0000003602049981 */ /* 0x000ea2000c1e1900 */
[C---:B------:R-:W-:Y:S01]  /*8ea0*/  ISETP.NE.AND P1, PT, R5.reuse, RZ, PT ;  /* 0x000000ff0500720c */ /* 0x040fe20003f25270 */
[----:B------:R-:W-:Y:S01]  /*8eb0*/  UMOV UR51, URZ ;  /* 0x0000003f00337c82 */ /* 0x000fe20008000000 */
[C---:B------:R-:W-:Y:S01]  /*8ec0*/  ISETP.GE.U32.AND P2, PT, R5.reuse, 0x2, PT ;  /* 0x000000020500780c */ /* 0x040fe20003f46070 */
[----:B------:R-:W-:Y:S01]  /*8ed0*/  IMAD.MOV.U32 R24, RZ, RZ, RZ ;  /* 0x000000ffff187224 */ /* 0x000fe200078e00ff */
[C---:B------:R-:W-:Y:S02]  /*8ee0*/  ISETP.GE.U32.AND P3, PT, R5.reuse, 0x4, PT ;  /* 0x000000040500780c */ /* 0x040fe40003f66070 */
[C---:B------:R-:W-:Y:S02]  /*8ef0*/  ISETP.GE.U32.AND P4, PT, R5.reuse, 0x8, PT ;  /* 0x000000080500780c */ /* 0x040fe40003f86070 */
[----:B------:R-:W-:Y:S01]  /*8f00*/  ISETP.GE.U32.AND P5, PT, R5, 0x10, PT ;  /* 0x000000100500780c */ /* 0x000fe20003fa6070 */
[----:B--2---:R-:W0:Y:S02]  /*8f10*/  SHFL.UP PT, R6, R4, 0x1, RZ ;  /* 0x0420000004067989 */ /* 0x004e2400000e00ff */
[----:B0-----:R-:W-:-:S05]  /*8f20*/  SEL R7, R6, RZ, P1 ;  /* 0x000000ff06077207 */ /* 0x001fca0000800000 */
[----:B------:R-:W-:-:S05]  /*8f30*/  IMAD.IADD R7, R4, 0x1, R7 ;  /* 0x0000000104077824 */ /* 0x000fca00078e0207 */
[----:B------:R-:W0:Y:S02]  /*8f40*/  SHFL.UP PT, R6, R7, 0x2, RZ ;  /* 0x0440000007067989 */ /* 0x000e2400000e00ff */
        /* <DEDUP_REMOVED lines=10> */
[----:B------:R-:W-:Y:S02]  /*8ff0*/  IMAD.IADD R8, R2, 0x1, R7 ;  /* 0x0000000102087824 */ /* 0x000fe400078e0207 */
[----:B------:R-:W0:Y:S03]  /*9000*/  S2R R7, SR_CTAID.X ;  /* 0x0000000000077919 */ /* 0x000e260000002500 */
[----:B------:R-:W1:Y:S02]  /*9010*/  SHFL.IDX PT, R6, R8, 0x1f, 0x1f ;  /* 0x03e01f0008067f89 */ /* 0x000e6400000e0000 */
[----:B-1----:R-:W-:-:S04]  /*9020*/  IMAD R6, R6, R9, RZ ;  /* 0x0000000906067224 */ /* 0x002fc800078e02ff */
[----:B------:R-:W-:Y:S01]  /*9030*/  IMAD.MOV.U32 R3, RZ, RZ, R6 ;  /* 0x000000ffff037224 */ /* 0x000fe200078e0006 */
[----:B0-----:R-:W-:-:S13]  /*9040*/  ISETP.GT.AND P6, PT, R6, R7, PT ;  /* 0x000000070600720c */ /* 0x001fda0003fc4270 */
[----:B------:R-:W-:Y:S05]  /*9050*/  @P6 BRA `(.L_x_162) ;  /* 0x0000000000a06947 */ /* 0x000fea0003800000 */
[----:B------:R-:W-:Y:S01]  /*9060*/  IMAD.MOV.U32 R6, RZ, RZ, R3 ;  /* 0x000000ffff067224 */ /* 0x000fe200078e0003 */
[----:B------:R-:W-:Y:S01]  /*9070*/  UMOV UR51, URZ ;  /* 0x0000003f00337c82 */ /* 0x000fe20008000000 */
[----:B------:R-:W-:Y:S01]  /*9080*/  ULDC UR6, c[0x0][0xc14] ;  /* 0x0003050000067ab9 */ /* 0x000fe20000000800 */
[----:B------:R-:W-:-:S05]  /*9090*/  ULDC UR5, c[0x0][0xc14] ;  /* 0x0003050000057ab9 */ /* 0x000fca0000000800 */
.L_x_166:
[----:B------:R-:W-:-:S03]  /*90a0*/  UIADD3 UR4, UR51, 0x1f, URZ ;  /* 0x0000001f33047890 */ /* 0x000fc6000fffe03f */
[----:B------:R-:W-:Y:S01]  /*90b0*/  UMOV UR51, UR5 ;  /* 0x0000000500337c82 */ /* 0x000fe20008000000 */
[----:B------:R-:W-:-:S06]  /*90c0*/  UISETP.GE.AND UP0, UPT, UR4, UR6, UPT ;  /* 0x000000060400728c */ /* 0x000fcc000bf06270 */
[----:B------:R-:W-:-:S13]  /*90d0*/  PLOP3.LUT P6, PT, PT, PT, UP0, 0x40, 0x0 ;  /* 0x000000000000781c */ /* 0x000fda0003fce808 */
[----:B------:R-:W-:Y:S05]  /*90e0*/  @!P6 BRA `(.L_x_163) ;  /* 0x000000040034e947 */ /* 0x000fea0003800000 */
[----:B------:R-:W-:Y:S01]  /*90f0*/  UMOV UR51, UR4 ;  /* 0x0000000400337c82 */ /* 0x000fe20008000000 */
[----:B------:R-:W-:Y:S01]  /*9100*/  BSSY B0, `(.L_x_164) ;  /* 0x0000008000007945 */ /* 0x000fe20003800000 */
[----:B------:R-:W-:Y:S02]  /*9110*/  VIADD R9, R5, UR51 ;  /* 0x0000003305097c36 */ /* 0x000fe40008000000 */
[----:B------:R-:W-:-:S03]  /*9120*/  IMAD.MOV.U32 R4, RZ, RZ, RZ ;  /* 0x000000ffff047224 */ /* 0x000fc600078e00ff */
[----:B------:R-:W-:-:S13]  /*9130*/  ISETP.GE.OR P6, PT, R9, UR6, !P0 ;  /* 0x0000000609007c0c */ /* 0x000fda000c7c6670 */
[----:B------:R-:W-:Y:S05]  /*9140*/  @P6 BRA `(.L_x_165) ;  /* 0x00000000000c6947 */ /* 0x000fea0003800000 */
[----:B------:R-:W0:Y:S02]  /*9150*/  LDC.64 R2, c[0x0][0xc58] ;  /* 0x00031600ff027b82 */ /* 0x000e240000000a00 */
[----:B0-----:R-:W-:-:S05]  /*9160*/  IMAD.WIDE R2, R9, 0x4, R2 ;  /* 0x0000000409027825 */ /* 0x001fca00078e0202 */
[----:B------:R0:W5:Y:S02]  /*9170*/  LDG.E R4, desc[UR54][R2.64] ;  /* 0x0000003602047981 */ /* 0x000164000c1e1900 */
.L_x_165:
[----:B------:R-:W-:Y:S05]  /*9180*/  BSYNC B0 ;  /* 0x0000000000007941 */ /* 0x000fea0003800000 */
.L_x_164:
[----:B0----5:R-:W0:Y:S02]  /*9190*/  SHFL.UP PT, R2, R4, 0x1, RZ ;  /* 0x0420000004027989 */ /* 0x021e2400000e00ff */
        /* <DEDUP_REMOVED lines=14> */
[----:B------:R-:W0:Y:S03]  /*9280*/  LDC R9, c[0x0][0xc10] ;  /* 0x00030400ff097b82 */ /* 0x000e260000000800 */
[----:B------:R-:W0:Y:S02]  /*9290*/  SHFL.IDX PT, R12, R8, 0x1f, 0x1f ;  /* 0x03e01f00080c7f89 */ /* 0x000e2400000e0000 */
[----:B0-----:R-:W-:-:S04]  /*92a0*/  IMAD R3, R12, R9, RZ ;  /* 0x000000090c037224 */ /* 0x001fc800078e02ff */
[----:B------:R-:W-:-:S05]  /*92b0*/  IMAD.IADD R6, R3, 0x1, R6 ;  /* 0x0000000103067824 */ /* 0x000fca00078e0206 */
[----:B------:R-:W-:-:S13]  /*92c0*/  ISETP.GT.AND P6, PT, R6, R7, PT ;  /* 0x000000070600720c */ /* 0x000fda0003fc4270 */
[----:B------:R-:W-:Y:S05]  /*92d0*/  @!P6 BRA `(.L_x_166) ;  /* 0xfffffffc0070e947 */ /* 0x000fea000383ffff */
.L_x_162:
[----:B------:R-:W-:-:S04]  /*92e0*/  IMAD.IADD R11, R6, 0x1, -R3 ;  /* 0x00000001060b7824 */ /* 0x000fc800078e0a03 */
[----:B------:R-:W-:-:S05]  /*92f0*/  IMAD R2, R8, R9, R11 ;  /* 0x0000000908027224 */ /* 0x000fca00078e020b */
[----:B------:R-:W-:-:S13]  /*9300*/  ISETP.GT.AND P0, PT, R2, R7, PT ;  /* 0x000000070200720c */ /* 0x000fda0003f04270 */
[----:B------:R-:W-:Y:S02]  /*9310*/  VOTEU.ANY UR5, UPT, !P0 ;  /* 0x0000000000057886 */ /* 0x000fe400040e0100 */
[----:B------:R-:W-:Y:S02]  /*9320*/  UPOPC UR4, UR5 ;  /* 0x00000005000472bf */ /* 0x000fe40008000000 */
[----:B------:R-:W-:-:S04]  /*9330*/  ISETP.NE.AND P0, PT, RZ, UR5, PT ;  /* 0x00000005ff007c0c */ /* 0x000fc8000bf05270 */
[----:B------:R-:W-:-:S05]  /*9340*/  IMAD.U32 R13, RZ, RZ, UR4 ;  /* 0x00000004ff0d7e24 */ /* 0x000fca000f8e00ff */
[----:B------:R-:W0:Y:S02]  /*9350*/  SHFL.IDX PT, R4, R4, R13, 0x1f ;  /* 0x00001f0d04047589 */ /* 0x000e2400000e0000 */
[----:B0-----:R-:W-:-:S04]  /*9360*/  IABS R6, R4 ;  /* 0x0000000400067213 */ /* 0x001fc80000000000 */
[----:B------:R-:W0:Y:S08]  /*9370*/  I2F.RP R10, R6 ;  /* 0x00000006000a7306 */ /* 0x000e300000209400 */
[----:B0-----:R-:W0:Y:S02]  /*9380*/  MUFU.RCP R10, R10 ;  /* 0x0000000a000a7308 */ /* 0x001e240000001000 */
[----:B0-----:R-:W-:-:S06]  /*9390*/  VIADD R2, R10, 0xffffffe ;  /* 0x0ffffffe0a027836 */ /* 0x001fcc0000000000 */
[----:B------:R0:W1:Y:S01]  /*93a0*/  F2I.FTZ.U32.TRUNC.NTZ R3, R2 ;  /* 0x0000000200037305 */ /* 0x000062000021f000 */
[----:B------:R-:W-:Y:S05]  /*93b0*/  @!P0 BRA `(.L_x_167) ;  /* 0x00000000000c8947 */ /* 0x000fea0003800000 */
[----:B------:R-:W-:-:S06]  /*93c0*/  UIADD3 UR5, UR4, -0x1, URZ ;  /* 0xffffffff04057890 */ /* 0x000fcc000fffe03f */
[----:B------:R-:W-:-:S05]  /*93d0*/  IMAD.U32 R13, RZ, RZ, UR5 ;  /* 0x00000005ff0d7e24 */ /* 0x000fca000f8e00ff */
[----:B------:R2:W3:Y:S02]  /*93e0*/  SHFL.IDX PT, R24, R8, R13, 0x1f ;  /* 0x00001f0d08187589 */ /* 0x0004e400000e0000 */
.L_x_167:
[----:B01----:R-:W-:Y:S01]  /*93f0*/  IMAD.MOV R2, RZ, RZ, -R3 ;  /* 0x000000ffff027224 */ /* 0x003fe200078e0a03 */
[----:B------:R-:W-:Y:S01]  /*9400*/  UIADD3 UR51, UR4, UR51, URZ ;  /* 0x0000003304337290 */ /* 0x000fe2000fffe03f */
[----:B---3--:R-:W-:Y:S02]  /*9410*/  IMAD R24, R24, R9, R11 ;  /* 0x0000000918187224 */ /* 0x008fe400078e020b */
[----:B------:R-:W-:Y:S01]  /*9420*/  IMAD.MOV.U32 R11, RZ, RZ, R2 ;  /* 0x000000ffff0b7224 */ /* 0x000fe200078e0002 */
[----:B------:R-:W-:Y:S01]  /*9430*/  IABS R2, R4 ;  /* 0x0000000400027213 */ /* 0x000fe20000000000 */
[----:B------:R-:W-:Y:S02]  /*9440*/  IMAD.IADD R9, R7, 0x1, -R24 ;  /* 0x0000000107097824 */ /* 0x000fe400078e0a18 */
[----:B------:R-:W-:Y:S02]  /*9450*/  IMAD R7, R11, R6, RZ ;  /* 0x000000060b077224 */ /* 0x000fe400078e02ff */
[----:B------:R-:W-:Y:S01]  /*9460*/  IMAD.MOV R10, RZ, RZ, -R2 ;  /* 0x000000ffff0a7224 */ /* 0x000fe200078e0a02 */
[----:B--2---:R-:W-:Y:S01]  /*9470*/  IABS R8, R9 ;  /* 0x0000000900087213 */ /* 0x004fe20000000000 */
[----:B------:R-:W-:-:S04]  /*9480*/  IMAD.MOV.U32 R2, RZ, RZ, RZ ;  /* 0x000000ffff027224 */ /* 0x000fc800078e00ff */
[----:B------:R-:W-:-:S04]  /*9490*/  IMAD.HI.U32 R2, R3, R7, R2 ;  /* 0x0000000703027227 */ /* 0x000fc800078e0002 */
[----:B------:R-:W-:Y:S02]  /*94a0*/  IMAD.MOV.U32 R3, RZ, RZ, R8 ;  /* 0x000000ffff037224 */ /* 0x000fe400078e0008 */
[----:B------:R-:W-:Y:S02]  /*94b0*/  IMAD.MOV.U32 R7, RZ, RZ, R10 ;  /* 0x000000ffff077224 */ /* 0x000fe400078e000a */
[----:B------:R-:W-:-:S04]  /*94c0*/  IMAD.HI.U32 R2, R2, R3, RZ ;  /* 0x0000000302027227 */ /* 0x000fc800078e00ff */
[----:B------:R-:W-:-:S05]  /*94d0*/  IMAD R3, R2, R7, R3 ;  /* 0x0000000702037224 */ /* 0x000fca00078e0203 */
[----:B------:R-:W-:-:S13]  /*94e0*/  ISETP.GT.U32.AND P1, PT, R6, R3, PT ;  /* 0x000000030600720c */ /* 0x000fda0003f24070 */
[----:B------:R-:W-:Y:S02]  /*94f0*/  @!P1 IMAD.IADD R3, R3, 0x1, -R6 ;  /* 0x0000000103039824 */ /* 0x000fe400078e0a06 */
[----:B------:R-:W-:Y:S01]  /*9500*/  @!P1 VIADD R2, R2, 0x1 ;  /* 0x0000000102029836 */ /* 0x000fe20000000000 */
[----:B------:R-:W-:Y:S02]  /*9510*/  ISETP.NE.AND P1, PT, R4, RZ, PT ;  /* 0x000000ff0400720c */ /* 0x000fe40003f25270 */
[----:B------:R-:W-:Y:S02]  /*9520*/  ISETP.GE.U32.AND P0, PT, R3, R6, PT ;  /* 0x000000060300720c */ /* 0x000fe40003f06070 */
[----:B------:R-:W-:-:S04]  /*9530*/  LOP3.LUT R3, R9, R4, RZ, 0x3c, !PT ;  /* 0x0000000409037212 */ /* 0x000fc800078e3cff */
[----:B------:R-:W-:-:S07]  /*9540*/  ISETP.GE.AND P2, PT, R3, RZ, PT ;  /* 0x000000ff0300720c */ /* 0x000fce0003f46270 */
[----:B------:R-:W-:-:S06]  /*9550*/  @P0 VIADD R2, R2, 0x1 ;  /* 0x0000000102020836 */ /* 0x000fcc0000000000 */
[----:B------:R-:W-:Y:S01]  /*9560*/  @!P2 IMAD.MOV R2, RZ, RZ, -R2 ;  /* 0x000000ffff02a224 */ /* 0x000fe200078e0a02 */
[----:B------:R-:W-:-:S04]  /*9570*/  @!P1 LOP3.LUT R2, RZ, R4, RZ, 0x33, !PT ;  /* 0x00000004ff029212 */ /* 0x000fc800078e33ff */
[----:B------:R-:W-:Y:S01]  /*9580*/  R2UR UR38, R2 ;  /* 0x00000000022672ca */ /* 0x000fe200000e0000 */
[----:B------:R-:W-:-:S04]  /*9590*/  IMAD.MOV R25, RZ, RZ, -R2 ;  /* 0x000000ffff197224 */ /* 0x000fc800078e0a02 */
[----:B------:R-:W-:Y:S01]  /*95a0*/  IMAD R25, R4, R25, R9 ;  /* 0x0000001904197224 */ /* 0x000fe200078e0209 */
[----:B------:R-:W-:Y:S09]  /*95b0*/  BRA `(.L_x_168) ;  /* 0x00000000000c7947 */ /* 0x000ff20003800000 */
.L_x_163:
[----:B------:R-:W-:Y:S01]  /*95c0*/  IMAD.MOV.U32 R24, RZ, RZ, R7 ;  /* 0x000000ffff187224 */ /* 0x000fe200078e0007 */
[----:B------:R-:W-:Y:S01]  /*95d0*/  UMOV UR38, URZ ;  /* 0x0000003f00267c82 */ /* 0x000fe20008000000 */
[----:B------:R-:W-:-:S07]  /*95e0*/  IMAD.MOV.U32 R25, RZ, RZ, RZ ;  /* 0x000000ffff197224 */ /* 0x000fce00078e00ff */
.L_x_168:
[----:B------:R-:W-:Y:S01]  /*95f0*/  ISETP.NE.AND P0, PT, R5, RZ, PT ;  /* 0x000000ff0500720c */ /* 0x000fe20003f05270 */
[----:B------:R-:W-:Y:S02]  /*9600*/  IMAD.U32 R26, RZ, RZ, UR38 ;  /* 0x00000026ff1a7e24 */ /* 0x000fe4000f8e00ff */
[----:B------:R-:W-:-:S10]  /*9610*/  IMAD.U32 R27, RZ, RZ, UR51 ;  /* 0x00000033ff1b7e24 */ /* 0x000fd4000f8e00ff */
[----:B------:R-:W0:Y:S01]  /*9620*/  @!P0 S2R R3, SR_CgaCtaId ;  /* 0x0000000000038919 */ /* 0x000e220000008800 */
[----:B------:R-:W-:-:S04]  /*9630*/  @!P0 MOV R2, 0x400 ;  /* 0x0000040000028802 */ /* 0x000fc80000000f00 */
[----:B0-----:R-:W-:-:S05]  /*9640*/  @!P0 LEA R2, R3, R2, 0x18 ;  /* 0x0000000203028211 */ /* 0x001fca00078ec0ff */
[----:B------:R1:W-:Y:S01]  /*9650*/  @!P0 STS.128 [R2+0x19cd0], R24 ;  /* 0x019cd01802008388 */ /* 0x0003e20000000c00 */
[----:B------:R-:W-:Y:S06]  /*9660*/  BAR.ARV 0x5, 0x200 ;  /* 0x0148000000007b1d */ /* 0x000fec0000002000 */
.L_x_161:
[----:B------:R-:W-:Y:S01]  /*9670*/  ULDC UR4, c[0x0][0xc14] ;  /* 0x0003050000047ab9 */ /* 0x000fe20000000800 */
[----:B------:R-:W-:Y:S01]  /*9680*/  IMAD.MOV.U32 R18, RZ, RZ, 0x1 ;  /* 0x00000001ff127424 */ /* 0x000fe200078e00ff */
[----:B------:R-:W-:Y:S01]  /*9690*/  UISETP.GE.AND UP0, UPT, UR51, UR4, UPT ;  /* 0x000000043300728c */ /* 0x000fe2000bf06270 */
[----:B------:R-:W-:Y:S02]  /*96a0*/  IMAD.MOV.U32 R29, RZ, RZ, RZ ;  /* 0x000000ffff1d7224 */ /* 0x000fe400078e00ff */
[----:B------:R-:W-:-:S03]  /*96b0*/  IMAD.MOV.U32 R17, RZ, RZ, RZ ;  /* 0x000000ffff117224 */ /* 0x000fc600078e00ff */
[----:B------:R-:W-:-:S13]  /*96c0*/  PLOP3.LUT P0, PT, PT, PT, UP0, 0x80, 0x0 ;  /* 0x000000000000781c */ /* 0x000fda0003f0f008 */
[----:B------:R-:W-:Y:S05]  /*96d0*/  @P0 BRA `(.L_x_169) ;  /* 0x0000003800100947 */ /* 0x000fea0003800000 */
[----:B------:R-:W2:Y:S01]  /*96e0*/  S2R R8, SR_TID.X ;  /* 0x0000000000087919 */ /* 0x000ea20000002100 */
[----:B------:R-:W-:Y:S01]  /*96f0*/  IMAD.SHL.U32 R9, R0, 0x800, RZ ;  /* 0x0000080000097824 */ /* 0x000fe200078e00ff */
[----:B------:R-:W-:Y:S01]  /*9700*/  ULOP3.LUT UR41, UR48, 0x1, URZ, 0xfc, !UPT ;  /* 0x0000000130297892 */ /* 0x000fe2000f8efc3f */
[----:B------:R-:W-:Y:S01]  /*9710*/  IMAD.MOV.U32 R23, RZ, RZ, 0x40 ;  /* 0x00000040ff177424 */ /* 0x000fe200078e00ff */
[----:B------:R-:W3:Y:S01]  /*9720*/  S2R R6, SR_TID.X ;  /* 0x0000000000067919 */ /* 0x000ee20000002100 */
[----:B------:R-:W-:Y:S01]  /*9730*/  IMAD.MOV.U32 R18, RZ, RZ, 0x1 ;  /* 0x00000001ff127424 */ /* 0x000fe200078e00ff */
[----:B------:R-:W-:Y:S01]  /*9740*/  ULOP3.LUT UR50, UR48, 0x2, URZ, 0xfc, !UPT ;  /* 0x0000000230327892 */ /* 0x000fe2000f8efc3f */
[----:B------:R-:W-:Y:S01]  /*9750*/  IMAD.MOV.U32 R17, RZ, RZ, RZ ;  /* 0x000000ffff117224 */ /* 0x000fe200078e00ff */
[----:B------:R-:W-:Y:S01]  /*9760*/  ULDC UR49, c[0x0][0xc] ;  /* 0x0000030000317ab9 */ /* 0x000fe20000000800 */
[----:B------:R-:W-:Y:S01]  /*9770*/  IMAD.MOV.U32 R29, RZ, RZ, RZ ;  /* 0x000000ffff1d7224 */ /* 0x000fe200078e00ff */
[----:B------:R-:W-:Y:S01]  /*9780*/  ULDC.64 UR52, c[0x0][0x198] ;  /* 0x0000660000347ab9 */ /* 0x000fe20000000a00 */
[----:B--2---:R-:W-:Y:S01]  /*9790*/  SHF.R.U32.HI R4, RZ, 0x1, R8 ;  /* 0x00000001ff047819 */ /* 0x004fe20000011608 */
[C---:B01----:R-:W-:Y:S01]  /*97a0*/  IMAD.SHL.U32 R2, R8.reuse, 0x20, RZ ;  /* 0x0000002008027824 */ /* 0x043fe200078e00ff */
[C---:B------:R-:W-:Y:S01]  /*97b0*/  LOP3.LUT P0, RZ, R8.reuse, 0x4, RZ, 0xc0, !PT ;  /* 0x0000000408ff7812 */ /* 0x040fe2000780c0ff */
[----:B------:R-:W-:Y:S01]  /*97c0*/  IMAD.SHL.U32 R0, R8, 0x80, RZ ;  /* 0x0000008008007824 */ /* 0x000fe200078e00ff */
[----:B------:R-:W-:-:S02]  /*97d0*/  LOP3.LUT R5, R4, 0x20, RZ, 0xc0, !PT ;  /* 0x0000002004057812 */ /* 0x000fc400078ec0ff */
[----:B---3--:R-:W-:Y:S02]  /*97e0*/  LOP3.LUT R6, R6, 0x7f, RZ, 0xc0, !PT ;  /* 0x0000007f06067812 */ /* 0x008fe400078ec0ff */
[----:B------:R-:W-:Y:S02]  /*97f0*/  LOP3.LUT R3, R2, 0x80, RZ, 0xc0, !PT ;  /* 0x0000008002037812 */ /* 0x000fe400078ec0ff */
[----:B------:R-:W-:Y:S01]  /*9800*/  LOP3.LUT R7, R5, 0x10, R8, 0xf8, !PT ;  /* 0x0000001005077812 */ /* 0x000fe200078ef808 */
[----:B------:R-:W-:Y:S01]  /*9810*/  IMAD.SHL.U32 R5, R6, 0x10, RZ ;  /* 0x0000001006057824 */ /* 0x000fe200078e00ff */
[----:B------:R-:W-:Y:S01]  /*9820*/  LOP3.LUT R3, R3, 0x10, R4, 0xf8, !PT ;  /* 0x0000001003037812 */ /* 0x000fe200078ef804 */
[C---:B------:R-:W-:Y:S01]  /*9830*/  IMAD.SHL.U32 R6, R8.reuse, 0x4, RZ ;  /* 0x0000000408067824 */ /* 0x040fe200078e00ff */
[----:B------:R-:W-:Y:S01]  /*9840*/  LOP3.LUT R7, R7, 0x380, R0, 0xf8, !PT ;  /* 0x0000038007077812 */ /* 0x000fe200078ef800 */
[----:B------:R-:W-:Y:S01]  /*9850*/  IMAD.SHL.U32 R4, R8, 0x10, RZ ;  /* 0x0000001008047824 */ /* 0x000fe200078e00ff */
[----:B------:R-:W-:-:S02]  /*9860*/  LOP3.LUT R2, R2, 0x360, RZ, 0xc0, !PT ;  /* 0x0000036002027812 */ /* 0x000fc400078ec0ff */
[----:B------:R-:W-:Y:S02]  /*9870*/  LOP3.LUT R0, R0, 0x400, RZ, 0xc0, !PT ;  /* 0x0000040000007812 */ /* 0x000fe400078ec0ff */
[----:B------:R-:W-:Y:S02]  /*9880*/  LOP3.LUT R2, R2, 0x400, R5, 0xf8, !PT ;  /* 0x0000040002027812 */ /* 0x000fe400078ef805 */
[----:B------:R-:W-:Y:S02]  /*9890*/  LOP3.LUT R3, R3, 0x10, R6, 0x78, !PT ;  /* 0x0000001003037812 */ /* 0x000fe400078e7806 */
[----:B------:R-:W-:Y:S02]  /*98a0*/  LOP3.LUT R0, R0, 0x800, R9, 0xf8, !PT ;  /* 0x0000080000007812 */ /* 0x000fe400078ef809 */
[----:B------:R-:W-:Y:S02]  /*98b0*/  LOP3.LUT R7, R7, 0x70, R4, 0x78, !PT ;  /* 0x0000007007077812 */ /* 0x000fe400078e7804 */
[----:B------:R-:W-:-:S02]  /*98c0*/  LOP3.LUT R28, R2, R3, RZ, 0xfc, !PT ;  /* 0x00000003021c7212 */ /* 0x000fc400078efcff */
[----:B------:R-:W-:Y:S02]  /*98d0*/  LOP3.LUT R22, R0, R7, RZ, 0xfc, !PT ;  /* 0x0000000700167212 */ /* 0x000fe400078efcff */
[----:B------:R-:W-:-:S07]  /*98e0*/  SEL R23, R23, 0xffffffc0, !P0 ;  /* 0xffffffc017177807 */ /* 0x000fce0004000000 */
.L_x_231:
[----:B------:R-:W-:Y:S01]  /*98f0*/  ULDC.64 UR4, c[0x0][0xc60] ;  /* 0x0003180000047ab9 */ /* 0x000fe20000000a00 */
[----:B------:R-:W-:Y:S01]  /*9900*/  ULDC.64 UR12, c[0x0][0xa20] ;  /* 0x00028800000c7ab9 */ /* 0x000fe20000000a00 */
[----:B------:R-:W-:Y:S01]  /*9910*/  UIMAD.WIDE UR4, UR51, 0x4, UR4 ;  /* 0x00000004330478a5 */ /* 0x000fe2000f8e0204 */
[----:B------:R-:W-:Y:S01]  /*9920*/  ULDC.64 UR8, c[0x0][0xa00] ;  /* 0x0002800000087ab9 */ /* 0x000fe20000000a00 */
[----:B------:R-:W-:Y:S01]  /*9930*/  ULDC.64 UR10, c[0x0][0xa08] ;  /* 0x00028200000a7ab9 */ /* 0x000fe20000000a00 */
[----:B-----5:R-:W-:Y:S01]  /*9940*/  IMAD.MOV.U32 R26, RZ, RZ, RZ ;  /* 0x000000ffff1a7224 */ /* 0x020fe200078e00ff */
[----:B------:R-:W-:Y:S02]  /*9950*/  ULDC UR43, c[0x0][0x2e0] ;  /* 0x0000b800002b7ab9 */ /* 0x000fe40000000800 */
[----:B------:R-:W-:Y:S02]  /*9960*/  IMAD.U32 R2, RZ, RZ, UR4 ;  /* 0x00000004ff027e24 */ /* 0x000fe4000f8e00ff */
[----:B------:R-:W-:Y:S01]  /*9970*/  IMAD.U32 R3, RZ, RZ, UR5 ;  /* 0x00000005ff037e24 */ /* 0x000fe2000f8e00ff */
[----:B------:R-:W-:-:S04]  /*9980*/  ULDC.64 UR4, c[0x0][0xa28] ;  /* 0x00028a0000047ab9 */ /* 0x000fc80000000a00 */
[----:B------:R-:W2:Y:S01]  /*9990*/  LDG.E R2, desc[UR54][R2.64] ;  /* 0x0000003602027981 */ /* 0x000ea2000c1e1900 */
[----:B------:R-:W-:Y:S01]  /*99a0*/  UISETP.NE.U32.AND UP0, UPT, UR4, URZ, UPT ;  /* 0x0000003f0400728c */ /* 0x000fe2000bf05070 */
[----:B------:R-:W-:Y:S01]  /*99b0*/  ISETP.NE.U32.AND P0, PT, RZ, UR10, PT ;  /* 0x0000000aff007c0c */ /* 0x000fe2000bf05070 */
[----:B------:R-:W-:Y:S02]  /*99c0*/  UISETP.NE.U32.AND UP1, UPT, UR12, URZ, UPT ;  /* 0x0000003f0c00728c */ /* 0x000fe4000bf25070 */
[----:B------:R-:W-:Y:S01]  /*99d0*/  UISETP.NE.AND.EX UP0, UPT, UR5, URZ, UPT, UP0 ;  /* 0x0000003f0500728c */ /* 0x000fe2000bf05300 */
[----:B------:R-:W-:Y:S01]  /*99e0*/  ISETP.NE.AND.EX P0, PT, RZ, UR11, PT, P0 ;  /* 0x0000000bff007c0c */ /* 0x000fe2000bf05300 */
[----:B------:R-:W-:Y:S02]  /*99f0*/  UISETP.NE.AND.EX UP1, UPT, UR13, URZ, UPT, UP1 ;  /* 0x0000003f0d00728c */ /* 0x000fe4000bf25310 */
[----:B------:R-:W-:Y:S02]  /*9a00*/  UISETP.NE.U32.AND UP2, UPT, UR8, URZ, UPT ;  /* 0x0000003f0800728c */ /* 0x000fe4000bf45070 */
[----:B------:R-:W-:-:S02]  /*9a10*/  PLOP3.LUT P1, PT, PT, PT, UP0, 0x80, 0x0 ;  /* 0x000000000000781c */ /* 0x000fc40003f2f008 */
[----:B------:R-:W-:Y:S01]  /*9a20*/  UISETP.NE.AND.EX UP2, UPT, UR9, URZ, UPT, UP2 ;  /* 0x0000003f0900728c */ /* 0x000fe2000bf45320 */
[----:B------:R-:W-:-:S05]  /*9a30*/  PLOP3.LUT P3, PT, PT, PT, UP1, 0x80, 0x0 ;  /* 0x000000000000781c */ /* 0x000fca0003f6f018 */
[----:B------:R-:W-:Y:S02]  /*9a40*/  PLOP3.LUT P2, PT, PT, PT, UP2, 0x80, 0x0 ;  /* 0x000000000000781c */ /* 0x000fe40003f4f028 */
[----:B--2---:R-:W-:-:S13]  /*9a50*/  R2UR UR47, R2 ;  /* 0x00000000022f72ca */ /* 0x004fda00000e0000 */
[----:B------:R-:W-:Y:S02]  /*9a60*/  USHF.R.S32.HI UR14, URZ, 0x1f, UR47 ;  /* 0x0000001f3f0e7899 */ /* 0x000fe4000801142f */
[----:B------:R-:W-:Y:S02]  /*9a70*/  @UP0 ULEA UR4, UP3, UR47, UR4, 0x2 ;  /* 0x000000042f040291 */ /* 0x000fe4000f86103f */
[----:B------:R-:W-:Y:S02]  /*9a80*/  USHF.L.U32 UR45, UR47, 0x2, URZ ;  /* 0x000000022f2d7899 */ /* 0x000fe4000800063f */
[----:B------:R-:W-:Y:S02]  /*9a90*/  @UP0 ULEA.HI.X UR5, UR47, UR5, UR14, 0x2, UP3 ;  /* 0x000000052f050291 */ /* 0x000fe400098f140e */
[----:B------:R-:W-:Y:S01]  /*9aa0*/  UIADD3 UR7, UP0, UR45, UR10, URZ ;  /* 0x0000000a2d077290 */ /* 0x000fe2000ff1e03f */
[----:B------:R-:W-:Y:S01]  /*9ab0*/  IMAD.U32 R2, RZ, RZ, UR4 ;  /* 0x00000004ff027e24 */ /* 0x000fe2000f8e00ff */
[----:B------:R-:W-:-:S02]  /*9ac0*/  USHF.L.U64.HI UR46, UR47, 0x2, UR14 ;  /* 0x000000022f2e7899 */ /* 0x000fc4000801020e */
[----:B------:R-:W-:Y:S01]  /*9ad0*/  IMAD.U32 R3, RZ, RZ, UR5 ;  /* 0x00000005ff037e24 */ /* 0x000fe2000f8e00ff */
[----:B------:R-:W-:Y:S02]  /*9ae0*/  @UP1 UIADD3 UR6, UP3, UR45, UR12, URZ ;  /* 0x0000000c2d061290 */ /* 0x000fe4000ff7e03f */
[----:B------:R-:W-:Y:S02]  /*9af0*/  UIADD3.X UR5, UR46, UR11, URZ, UP0, !UPT ;  /* 0x0000000b2e057290 */ /* 0x000fe400087fe43f */
[----:B01----:R0:W2:Y:S01]  /*9b00*/  @P1 LDG.E R0, desc[UR54][R2.64] ;  /* 0x0000003602001981 */ /* 0x0030a2000c1e1900 */
[----:B------:R-:W-:Y:S01]  /*9b10*/  @UP2 ULEA UR4, UP0, UR47, UR8, 0x2 ;  /* 0x000000082f042291 */ /* 0x000fe2000f80103f */
[----:B------:R-:W-:Y:S02]  /*9b20*/  IMAD.U32 R4, RZ, RZ, UR6 ;  /* 0x00000006ff047e24 */ /* 0x000fe4000f8e00ff */
[----:B0-----:R-:W-:Y:S01]  /*9b30*/  IMAD.U32 R2, RZ, RZ, UR7 ;  /* 0x00000007ff027e24 */ /* 0x001fe2000f8e00ff */
[----:B------:R-:W-:Y:S01]  /*9b40*/  @UP1 UIADD3.X UR7, UR46, UR13, URZ, UP3, !UPT ;  /* 0x0000000d2e071290 */ /* 0x000fe20009ffe43f */
[----:B------:R-:W-:Y:S01]  /*9b50*/  IMAD.U32 R3, RZ, RZ, UR5 ;  /* 0x00000005ff037e24 */ /* 0x000fe2000f8e00ff */
[----:B------:R-:W-:-:S04]  /*9b60*/  @UP2 ULEA.HI.X UR5, UR47, UR9, UR14, 0x2, UP0 ;  /* 0x000000092f052291 */ /* 0x000fc800080f140e */
[----:B------:R-:W-:Y:S01]  /*9b70*/  IMAD.U32 R5, RZ, RZ, UR7 ;  /* 0x00000007ff057e24 */ /* 0x000fe2000f8e00ff */
[----:B------:R-:W3:Y:S04]  /*9b80*/  @P0 LDG.E R6, desc[UR54][R2.64] ;  /* 0x0000003602060981 */ /* 0x000ee8000c1e1900 */
[----:B------:R0:W4:Y:S02]  /*9b90*/  @P3 LDG.E R7, desc[UR54][R4.64] ;  /* 0x0000003604073981 */ /* 0x000124000c1e1900 */
[----:B0-----:R-:W-:Y:S02]  /*9ba0*/  IMAD.U32 R4, RZ, RZ, UR4 ;  /* 0x00000004ff047e24 */ /* 0x001fe4000f8e00ff */
[----:B------:R-:W-:Y:S01]  /*9bb0*/  IMAD.U32 R5, RZ, RZ, UR5 ;  /* 0x00000005ff057e24 */ /* 0x000fe2000f8e00ff */
[----:B------:R-:W-:-:S04]  /*9bc0*/  ULDC.64 UR4, c[0x0][0x3f8] ;  /* 0x0000fe0000047ab9 */ /* 0x000fc80000000a00 */
[----:B------:R0:W5:Y:S01]  /*9bd0*/  @P2 LDG.E R26, desc[UR54][R4.64] ;  /* 0x00000036041a2981 */ /* 0x000162000c1e1900 */
[----:B------:R-:W-:-:S04]  /*9be0*/  UISETP.NE.U32.AND UP0, UPT, UR4, URZ, UPT ;  /* 0x0000003f0400728c */ /* 0x000fc8000bf05070 */
[----:B------:R-:W-:-:S03]  /*9bf0*/  UISETP.NE.AND.EX UP0, UPT, UR5, URZ, UPT, UP0 ;  /* 0x0000003f0500728c */ /* 0x000fc6000bf05300 */
[----:B------:R-:W-:Y:S02]  /*9c00*/  ULDC UR5, c[0x0][0x404] ;  /* 0x0001010000057ab9 */ /* 0x000fe40000000800 */
[----:B------:R-:W-:-:S04]  /*9c10*/  USEL UR5, UR5, 0x1, UP0 ;  /* 0x0000000105057887 */ /* 0x000fc80008000000 */
[----:B------:R-:W-:Y:S01]  /*9c20*/  UIMAD UR43, UR5, UR43, URZ ;  /* 0x0000002b052b72a4 */ /* 0x000fe2000f8e023f */
[----:B------:R-:W-:Y:S01]  /*9c30*/  UMOV UR44, URZ ;  /* 0x0000003f002c7c82 */ /* 0x000fe20008000000 */
[----:B------:R-:W-:Y:S01]  /*9c40*/  UMOV UR4, URZ ;  /* 0x0000003f00047c82 */ /* 0x000fe20008000000 */
[----:B--2---:R-:W-:Y:S02]  /*9c50*/  @P1 R2UR UR44, R0 ;  /* 0x00000000002c12ca */ /* 0x004fe400000e0000 */
[----:B---3--:R-:W-:Y:S02]  /*9c60*/  @P0 R2UR UR4, R6 ;  /* 0x00000000060402ca */ /* 0x008fe400000e0000 */
[----:B----4-:R-:W-:Y:S01]  /*9c70*/  @P3 R2UR UR43, R7 ;  /* 0x00000000072b32ca */ /* 0x010fe200000e0000 */
[----:B0-----:R-:W-:-:S14]  /*9c80*/  @P3 BRA `(.L_x_170) ;  /* 0x0000000000183947 */ /* 0x001fdc0003800000 */
[----:B------:R-:W-:Y:S05]  /*9c90*/  @!P0 BRA `(.L_x_170) ;  /* 0x0000000000148947 */ /* 0x000fea0003800000 */
[----:B------:R-:W2:Y:S04]  /*9ca0*/  LDG.E R4, desc[UR54][R2.64] ;  /* 0x0000003602047981 */ /* 0x000ea8000c1e1900 */
[----:B------:R-:W3:Y:S01]  /*9cb0*/  LDG.E R0, desc[UR54][R2.64+0x4] ;  /* 0x0000043602007981 */ /* 0x000ee2000c1e1900 */
[----:B--2---:R-:W-:Y:S02]  /*9cc0*/  R2UR UR5, R4 ;  /* 0x00000000040572ca */ /* 0x004fe400000e0000 */
[----:B---3--:R-:W-:-:S13]  /*9cd0*/  R2UR UR43, R0 ;  /* 0x00000000002b72ca */ /* 0x008fda00000e0000 */
[----:B------:R-:W-:-:S12]  /*9ce0*/  UIADD3 UR43, -UR5, UR43, URZ ;  /* 0x0000002b052b7290 */ /* 0x000fd8000fffe13f */
.L_x_170:
[----:B------:R-:W-:Y:S01]  /*9cf0*/  UIADD3 UR43, -UR44, UR43, URZ ;  /* 0x0000002b2c2b7290 */ /* 0x000fe2000fffe13f */
[----:B------:R-:W-:Y:S01]  /*9d00*/  BSSY B6, `(.L_x_171) ;  /* 0x0000288000067945 */ /* 0x000fe20003800000 */
[----:B------:R-:W-:Y:S02]  /*9d10*/  UIADD3 UR44, UR4, UR44, URZ ;  /* 0x0000002c042c7290 */ /* 0x000fe4000fffe03f */
[----:B------:R-:W-:Y:S02]  /*9d20*/  UIADD3 UR42, UR43, 0x7f, URZ ;  /* 0x0000007f2b2a7890 */ /* 0x000fe4000fffe03f */
[----:B------:R-:W-:Y:S02]  /*9d30*/  ISETP.LT.AND P0, PT, RZ, UR43, PT ;  /* 0x0000002bff007c0c */ /* 0x000fe4000bf01270 */
[----:B------:R-:W-:-:S04]  /*9d40*/  USHF.R.S32.HI UR5, URZ, 0x1f, UR42 ;  /* 0x0000001f3f057899 */ /* 0x000fc8000801142a */
[----:B------:R-:W-:-:S07]  /*9d50*/  ULEA.HI UR42, UR5, UR42, URZ, 0x7 ;  /* 0x0000002a052a7291 */ /* 0x000fce000f8f383f */
[----:B------:R-:W-:Y:S05]  /*9d60*/  @P0 BRA `(.L_x_172) ;  /* 0x0000000000440947 */ /* 0x000fea0003800000 */
[----:B------:R-:W0:Y:S02]  /*9d70*/  S2R R0, SR_TID.X ;  /* 0x0000000000007919 */ /* 0x000e240000002100 */
[----:B0-----:R-:W-:-:S04]  /*9d80*/  LOP3.LUT R0, R0, 0x7f, RZ, 0xc0, !PT ;  /* 0x0000007f00007812 */ /* 0x001fc800078ec0ff */
[----:B------:R-:W-:-:S13]  /*9d90*/  ISETP.NE.AND P0, PT, R0, RZ, PT ;  /* 0x000000ff0000720c */ /* 0x000fda0003f05270 */
[----:B------:R-:W-:Y:S05]  /*9da0*/  @P0 BRA `(.L_x_173) ;  /* 0x0000002400f40947 */ /* 0x000fea0003800000 */
[----:B------:R-:W0:Y:S01]  /*9db0*/  S2R R7, SR_LANEID ;  /* 0x0000000000077919 */ /* 0x000e220000000000 */
[----:B------:R-:W-:Y:S01]  /*9dc0*/  VOTEU.ANY UR4, UPT, PT ;  /* 0x0000000000047886 */ /* 0x000fe200038e0100 */
[----:B------:R-:W1:Y:S01]  /*9dd0*/  LDC.64 R2, c[0x0][0xc38] ;  /* 0x00030e00ff027b82 */ /* 0x000e620000000a00 */
[----:B------:R-:W0:Y:S08]  /*9de0*/  FLO.U32 R0, UR4 ;  /* 0x0000000400007d00 */ /* 0x000e3000080e0000 */
[----:B------:R-:W1:Y:S01]  /*9df0*/  POPC R5, UR4 ;  /* 0x0000000400057d09 */ /* 0x000e620008000000 */
[----:B0-----:R-:W-:-:S13]  /*9e00*/  ISETP.EQ.U32.AND P0, PT, R0, R7, PT ;  /* 0x000000070000720c */ /* 0x001fda0003f02070 */
[----:B-1----:R-:W2:Y:S01]  /*9e10*/  @P0 ATOMG.E.ADD.STRONG.GPU PT, R3, desc[UR54][R2.64], R5 ;  /* 0x00000005020309a8 */ /* 0x002ea200081ee1f6 */
[----:B------:R-:W0:Y:S02]  /*9e20*/  S2R R4, SR_LTMASK ;  /* 0x0000000000047919 */ /* 0x000e240000003900 */
[----:B0-----:R-:W-:-:S04]  /*9e30*/  LOP3.LUT R4, R4, UR4, RZ, 0xc0, !PT ;  /* 0x0000000404047c12 */ /* 0x001fc8000f8ec0ff */
[----:B------:R-:W0:Y:S01]  /*9e40*/  POPC R7, R4 ;  /* 0x0000000400077309 */ /* 0x000e220000000000 */
[----:B--2---:R-:W0:Y:S02]  /*9e50*/  SHFL.IDX PT, R0, R3, R0, 0x1f ;  /* 0x00001f0003007589 */ /* 0x004e2400000e0000 */
[----:B0-----:R-:W-:Y:S01]  /*9e60*/  IADD3 R24, R0, UR49, R7 ;  /* 0x0000003100187c10 */ /* 0x001fe2000fffe007 */
[----:B------:R-:W-:Y:S06]  /*9e70*/  BRA `(.L_x_173) ;  /* 0x0000002400c07947 */ /* 0x000fec0003800000 */
.L_x_172:
[----:B------:R-:W0:Y:S01]  /*9e80*/  S2UR UR4, SR_CgaCtaId ;  /* 0x00000000000479c3 */ /* 0x000e220000008800 */
[----:B------:R-:W-:Y:S02]  /*9e90*/  UMOV UR40, 0x400 ;  /* 0x0000040000287882 */ /* 0x000fe40000000000 */
[----:B0-----:R-:W-:-:S04]  /*9ea0*/  ULEA UR40, UR4, UR40, 0x18 ;  /* 0x0000002804287291 */ /* 0x001fc8000f8ec03f */
        /* <DEDUP_REMOVED lines=9> */
[----:B------:R-:W0:Y:S01]  /*9f40*/  LDC.64 R2, c[0x4][R2] ;  /* 0x0100000002027b82 */ /* 0x000e220000000a00 */
        /* <DEDUP_REMOVED lines=9> */
[----:B0----5:R-:W-:Y:S05]  /*9fe0*/  CALL.ABS.NOINC R2 ;  /* 0x0000000002007343 */ /* 0x021fea0003c00000 */
.L_x_174:
[----:B------:R-:W-:-:S06]  /*9ff0*/  UIADD3 UR4, UR40, 0x9000, URZ ;  /* 0x0000900028047890 */ /* 0x000fcc000fffe03f */
[----:B------:R-:W-:-:S05]  /*a000*/  IMAD.U32 R16, RZ, RZ, UR4 ;  /* 0x00000004ff107e24 */ /* 0x000fca000f8e00ff */
[----:B------:R-:W-:-:S13]  /*a010*/  LOP3.LUT P0, RZ, R16, 0x9f, RZ, 0xc0, !PT ;  /* 0x0000009f10ff7812 */ /* 0x000fda000780c0ff */
        /* <DEDUP_REMOVED lines=17> */
.L_x_175:
        /* <DEDUP_REMOVED lines=20> */
.L_x_176:
        /* <DEDUP_REMOVED lines=18> */
.L_x_177:
[----:B------:R-:W-:Y:S01]  /*a390*/  ULDC.64 UR4, c[0x0][0x9f8] ;  /* 0x00027e0000047ab9 */ /* 0x000fe20000000a00 */
[----:B------:R-:W-:Y:S01]  /*a3a0*/  IMAD.U32 R19, RZ, RZ, UR47 ;  /* 0x0000002fff137e24 */ /* 0x000fe2000f8e00ff */
[----:B------:R-:W-:Y:S01]  /*a3b0*/  UISETP.NE.U32.AND UP0, UPT, UR4, URZ, UPT ;  /* 0x0000003f0400728c */ /* 0x000fe2000bf05070 */
[----:B------:R-:W0:Y:S01]  /*a3c0*/  S2R R27, SR_TID.X ;  /* 0x00000000001b7919 */ /* 0x000e220000002100 */
[----:B------:R-:W1:Y:S01]  /*a3d0*/  LDC R0, c[0x0][0x428] ;  /* 0x00010a00ff007b82 */ /* 0x000e620000000800 */
[----:B-----5:R-:W-:Y:S01]  /*a3e0*/  IMAD R26, R25, 0xc0, R26 ;  /* 0x000000c0191a7824 */ /* 0x020fe200078e021a */
[----:B------:R-:W-:Y:S01]  /*a3f0*/  UISETP.NE.AND.EX UP0, UPT, UR5, URZ, UPT, UP0 ;  /* 0x0000003f0500728c */ /* 0x000fe2000bf05300 */
[----:B------:R-:W-:-:S05]  /*a400*/  ULDC.64 UR14, c[0x0][0xa08] ;  /* 0x00028200000e7ab9 */ /* 0x000fca0000000a00 */
[----:B------:R-:W-:-:S05]  /*a410*/  PLOP3.LUT P0, PT, PT, PT, UP0, 0x80, 0x0 ;  /* 0x000000000000781c */ /* 0x000fca0003f0f008 */
[----:B------:R-:W-:-:S04]  /*a420*/  @UP0 UIADD3 UR4, UP1, UR45, UR4, URZ ;  /* 0x000000042d040290 */ /* 0x000fc8000ff3e03f */
[----:B------:R-:W-:Y:S02]  /*a430*/  @UP0 UIADD3.X UR5, UR46, UR5, URZ, UP1, !UPT ;  /* 0x000000052e050290 */ /* 0x000fe40008ffe43f */
[----:B------:R-:W-:-:S04]  /*a440*/  IMAD.U32 R2, RZ, RZ, UR4 ;  /* 0x00000004ff027e24 */ /* 0x000fc8000f8e00ff */
[----:B------:R-:W-:Y:S01]  /*a450*/  IMAD.U32 R3, RZ, RZ, UR5 ;  /* 0x00000005ff037e24 */ /* 0x000fe2000f8e00ff */
[----:B-1----:R-:W-:Y:S01]  /*a460*/  ISETP.NE.AND P2, PT, R0, 0x1, PT ;  /* 0x000000010000780c */ /* 0x002fe20003f45270 */
[----:B------:R-:W-:-:S03]  /*a470*/  ULDC.64 UR4, c[0x0][0xa00] ;  /* 0x0002800000047ab9 */ /* 0x000fc60000000a00 */
[----:B------:R1:W2:Y:S01]  /*a480*/  @P0 LDG.E R19, desc[UR54][R2.64] ;  /* 0x0000003602130981 */ /* 0x0002a2000c1e1900 */
[----:B0-----:R-:W-:-:S04]  /*a490*/  LOP3.LUT R21, R27, 0x7f, RZ, 0xc0, !PT ;  /* 0x0000007f1b157812 */ /* 0x001fc800078ec0ff */
[----:B------:R-:W-:Y:S02]  /*a4a0*/  ISETP.NE.AND P1, PT, R21, RZ, PT ;  /* 0x000000ff1500720c */ /* 0x000fe40003f25270 */
[----:B------:R-:W-:Y:S01]  /*a4b0*/  ISETP.NE.U32.AND P0, PT, RZ, UR4, PT ;  /* 0x00000004ff007c0c */ /* 0x000fe2000bf05070 */
[----:B-1----:R-:W0:Y:S03]  /*a4c0*/  LDC.64 R2, c[0x0][0x3f8] ;  /* 0x0000fe00ff027b82 */ /* 0x002e260000000a00 */
[----:B------:R-:W-:-:S05]  /*a4d0*/  ISETP.NE.AND.EX P0, PT, RZ, UR5, PT, P0 ;  /* 0x00000005ff007c0c */ /* 0x000fca000bf05300 */
[----:B------:R-:W1:Y:S01]  /*a4e0*/  @P2 LDC R0, c[0x0][0x42c] ;  /* 0x00010b00ff002b82 */ /* 0x000e620000000800 */
[----:B------:R-:W-:Y:S01]  /*a4f0*/  SEL R6, RZ, UR47, P0 ;  /* 0x0000002fff067c07 */ /* 0x000fe20008000000 */
[----:B------:R-:W-:Y:S01]  /*a500*/  VOTEU.ALL UP1, P1 ;  /* 0x00000000003f7886 */ /* 0x000fe20000820000 */
[----:B------:R-:W-:-:S05]  /*a510*/  R2UR UR37, R26 ;  /* 0x000000001a2572ca */ /* 0x000fca00000e0000 */
[----:B------:R-:W3:Y:S01]  /*a520*/  @P2 LDC R5, c[0x0][0x430] ;  /* 0x00010c00ff052b82 */ /* 0x000ee20000000800 */
[----:B------:R-:W-:Y:S01]  /*a530*/  R2UR UR39, R6 ;  /* 0x00000000062772ca */ /* 0x000fe200000e0000 */
[----:B------:R-:W-:-:S04]  /*a540*/  @!UP1 UIADD3 UR12, UP0, UR52, 0x270, URZ ;  /* 0x00000270340c9890 */ /* 0x000fc8000ff1e03f */
[----:B------:R-:W-:Y:S01]  /*a550*/  @!UP1 UIADD3.X UR13, URZ, UR53, URZ, UP0, !UPT ;  /* 0x000000353f0d9290 */ /* 0x000fe200087fe43f */
[----:B------:R-:W-:Y:S01]  /*a560*/  UMOV UR36, URZ ;  /* 0x0000003f00247c82 */ /* 0x000fe20008000000 */
[----:B------:R-:W-:Y:S01]  /*a570*/  UMOV UR4, 0x20 ;  /* 0x0000002000047882 */ /* 0x000fe20000000000 */
[----:B------:R-:W-:Y:S01]  /*a580*/  UMOV UR6, UR38 ;  /* 0x0000002600067c82 */ /* 0x000fe20008000000 */
[----:B------:R-:W-:Y:S01]  /*a590*/  UMOV UR5, UR37 ;  /* 0x0000002500057c82 */ /* 0x000fe20008000000 */
[----:B0-----:R-:W-:-:S03]  /*a5a0*/  LOP3.LUT P0, RZ, R2, UR14, RZ, 0xfc, !PT ;  /* 0x0000000e02ff7c12 */ /* 0x001fc6000f80fcff */
[----:B------:R-:W-:Y:S01]  /*a5b0*/  UMOV UR7, UR39 ;  /* 0x0000002700077c82 */ /* 0x000fe20008000000 */
[----:B------:R-:W-:Y:S01]  /*a5c0*/  @!UP1 UTMAPF.L2.4D [UR36], [UR12] ;  /* 0x000000240c0095b8 */ /* 0x000fe20008018000 */
[----:B-1----:R-:W-:Y:S01]  /*a5d0*/  @P2 IMAD.HI.U32 R0, R0, UR38, RZ ;  /* 0x0000002600002c27 */ /* 0x002fe2000f8e00ff */
[----:B------:R-:W-:Y:S01]  /*a5e0*/  UMOV UR8, 0x40 ;  /* 0x0000004000087882 */ /* 0x000fe20000000000 */
[----:B------:R-:W-:Y:S01]  /*a5f0*/  UMOV UR10, UR38 ;  /* 0x00000026000a7c82 */ /* 0x000fe20008000000 */
[----:B------:R-:W-:Y:S01]  /*a600*/  UMOV UR9, UR37 ;  /* 0x0000002500097c82 */ /* 0x000fe20008000000 */
[----:B------:R-:W-:Y:S01]  /*a610*/  UMOV UR11, UR39 ;  /* 0x00000027000b7c82 */ /* 0x000fe20008000000 */
[----:B------:R-:W-:Y:S01]  /*a620*/  LOP3.LUT P0, RZ, R3, UR15, RZ, 0xfc, P0 ;  /* 0x0000000f03ff7c12 */ /* 0x000fe2000800fcff */
[----:B------:R0:W-:Y:S01]  /*a630*/  @!UP1 UTMAPF.L2.4D [UR4], [UR12] ;  /* 0x000000040c0095b8 */ /* 0x0001e20008018000 */
[----:B------:R-:W-:Y:S01]  /*a640*/  SHF.R.U32.HI R4, RZ, 0x5, R27 ;  /* 0x00000005ff047819 */ /* 0x000fe2000001161b */
[----:B------:R-:W-:Y:S01]  /*a650*/  IMAD.U32 R16, RZ, RZ, UR38 ;  /* 0x00000026ff107e24 */ /* 0x000fe2000f8e00ff */
[----:B---3--:R-:W-:-:S02]  /*a660*/  @P2 SHF.R.U32.HI R16, RZ, R5, R0 ;  /* 0x00000005ff102219 */ /* 0x008fc40000011600 */
[----:B------:R-:W-:Y:S01]  /*a670*/  LOP3.LUT R4, R4, 0x3, RZ, 0xc0, !PT ;  /* 0x0000000304047812 */ /* 0x000fe200078ec0ff */
[----:B------:R1:W-:Y:S01]  /*a680*/  @!UP1 UTMAPF.L2.4D [UR8], [UR12] ;  /* 0x000000080c0095b8 */ /* 0x0003e20008018000 */
[----:B0-----:R-:W-:Y:S01]  /*a690*/  UMOV UR4, 0xffffffff ;  /* 0xffffffff00047882 */ /* 0x001fe20000000000 */
[----:B--2---:R-:W-:Y:S02]  /*a6a0*/  SHF.R.S32.HI R20, RZ, 0x1f, R19 ;  /* 0x0000001fff147819 */ /* 0x004fe40000011413 */
[----:B------:R-:W-:Y:S01]  /*a6b0*/  SEL R0, R19, RZ, !P0 ;  /* 0x000000ff13007207 */ /* 0x000fe20004000000 */
[----:B-1----:R-:W-:Y:S06]  /*a6c0*/  BRA.DIV UR4, `(.L_x_178) ;  /* 0x0000002e047c7947 */ /* 0x002fec000b800000 */
[----:B------:R0:W1:Y:S02]  /*a6d0*/  SHFL.IDX PT, R14, R4, RZ, 0x1f ;  /* 0x00001fff040e7589 */ /* 0x00006400000e0000 */
.L_x_250:
[----:B-1----:R-:W-:Y:S02]  /*a6e0*/  ISETP.NE.AND P0, PT, R14, RZ, PT ;  /* 0x000000ff0e00720c */ /* 0x002fe40003f05270 */
[----:B------:R-:W-:-:S11]  /*a6f0*/  PLOP3.LUT P6, PT, PT, PT, PT, 0x8, 0x0 ;  /* 0x000000000000781c */ /* 0x000fd60003fce170 */
[----:B------:R-:W-:Y:S05]  /*a700*/  @P0 BRA `(.L_x_179) ;  /* 0x00000008000c0947 */ /* 0x000fea0003800000 */
[----:B------:R-:W-:-:S06]  /*a710*/  ULEA.HI.SX32 UR4, UR42, 0xffffffff, 0x19 ;  /* 0xffffffff2a047891 */ /* 0x000fcc000f8fca3f */
[----:B------:R-:W-:Y:S01]  /*a720*/  IMAD.U32 R7, RZ, RZ, UR4 ;  /* 0x00000004ff077e24 */ /* 0x000fe2000f8e00ff */
[----:B------:R-:W-:-:S03]  /*a730*/  UMOV UR4, 0xffffffff ;  /* 0xffffffff00047882 */ /* 0x000fc60000000000 */
[----:B------:R-:W-:Y:S05]  /*a740*/  BRA.DIV UR4, `(.L_x_180) ;  /* 0x0000002e047c7947 */ /* 0x000fea000b800000 */
[----:B------:R-:W-:-:S13]  /*a750*/  ELECT P6, URZ, PT ;  /* 0x00000000003f782f */ /* 0x000fda00038c0000 */
.L_x_253:
[----:B------:R-:W-:Y:S05]  /*a760*/  @!P6 BRA `(.L_x_181) ;  /* 0x000000040078e947 */ /* 0x000fea0003800000 */
[----:B------:R-:W-:-:S04]  /*a770*/  ISETP.NE.U32.AND P0, PT, R2, RZ, PT ;  /* 0x000000ff0200720c */ /* 0x000fc80003f05070 */
[----:B------:R-:W-:-:S13]  /*a780*/  ISETP.NE.AND.EX P0, PT, R3, RZ, PT, P0 ;  /* 0x000000ff0300720c */ /* 0x000fda0003f05300 */
[----:B------:R-:W-:Y:S05]  /*a790*/  @!P0 BRA `(.L_x_182) ;  /* 0x0000000000488947 */ /* 0x000fea0003800000 */
[----:B------:R-:W1:Y:S01]  /*a7a0*/  LDC R8, c[0x0][0x41c] ;  /* 0x00010700ff087b82 */ /* 0x000e620000000800 */
[----:B------:R-:W-:Y:S01]  /*a7b0*/  IMAD.MOV.U32 R9, RZ, RZ, R7 ;  /* 0x000000ffff097224 */ /* 0x000fe200078e0007 */
[----:B------:R-:W-:Y:S02]  /*a7c0*/  ULDC.64 UR4, c[0x0][0x408] ;  /* 0x0001020000047ab9 */ /* 0x000fe40000000a00 */
[----:B------:R-:W-:-:S04]  /*a7d0*/  IMAD R0, R20, UR4, RZ ;  /* 0x0000000414007c24 */ /* 0x000fc8000f8e02ff */
[----:B------:R-:W-:Y:S01]  /*a7e0*/  IMAD R11, R19, UR5, R0 ;  /* 0x00000005130b7c24 */ /* 0x000fe2000f8e0200 */
[----:B-1----:R-:W-:-:S13]  /*a7f0*/  ISETP.NE.AND P0, PT, R8, 0x1, PT ;  /* 0x000000010800780c */ /* 0x002fda0003f05270 */
[----:B0-----:R-:W0:Y:S02]  /*a800*/  @P0 LDC.64 R4, c[0x0][0x420] ;  /* 0x00010800ff040b82 */ /* 0x001e240000000a00 */
[----:B0-----:R-:W-:-:S05]  /*a810*/  @P0 IMAD.HI.U32 R4, R7, R4, RZ ;  /* 0x0000000407040227 */ /* 0x001fca00078e00ff */
        /* <DEDUP_REMOVED lines=10> */
.L_x_182:
[----:B------:R-:W-:Y:S02]  /*a8c0*/  LEA R5, R17, UR40, 0x3 ;  /* 0x0000002811057c11 */ /* 0x000fe4000f8e18ff */
[----:B-1----:R-:W-:Y:S02]  /*a8d0*/  SHF.L.U32 R2, R18, 0x1f, RZ ;  /* 0x0000001f12027819 */ /* 0x002fe400000006ff */
[----:B------:R-:W-:Y:S02]  /*a8e0*/  ISETP.NE.AND P0, PT, R21, RZ, PT ;  /* 0x000000ff1500720c */ /* 0x000fe40003f05270 */
[----:B------:R-:W1:Y:S02]  /*a8f0*/  SYNCS.PHASECHK.TRANS64.TRYWAIT P2, [R5+URZ+0x19c80], R2 ;  /* 0x019c8002050075a7 */ /* 0x000e64000804017f */
[----:B-1----:R-:W-:Y:S09]  /*a900*/  @!P2 BRA `(.L_x_183) ;  /* 0x0000002c002ca947 */ /* 0x002ff20003800000 */
.L_x_254:
[----:B------:R-:W-:Y:S05]  /*a910*/  @P0 BRA `(.L_x_184) ;  /* 0x00000000001c0947 */ /* 0x000fea0003800000 */
[----:B------:R-:W0:Y:S02]  /*a920*/  S2R R3, SR_TID.X ;  /* 0x0000000000037919 */ /* 0x000e240000002100 */
[----:B0-----:R-:W-:Y:S01]  /*a930*/  LOP3.LUT R4, R3, 0x1f, RZ, 0xc0, !PT ;  /* 0x0000001f03047812 */ /* 0x001fe200078ec0ff */
[----:B------:R-:W-:-:S03]  /*a940*/  IMAD.MOV.U32 R3, RZ, RZ, 0x3000 ;  /* 0x00003000ff037424 */ /* 0x000fc600078e00ff */
[----:B------:R-:W-:Y:S01]  /*a950*/  ISETP.NE.AND P2, PT, R4, RZ, PT ;  /* 0x000000ff0400720c */ /* 0x000fe20003f45270 */
[----:B------:R2:W-:-:S12]  /*a960*/  SYNCS.ARRIVE.TRANS64 RZ, [R5+URZ+0x19c70], R3 ;  /* 0x019c700305ff79a7 */ /* 0x0005d8000800003f */
[----:B--2---:R-:W-:Y:S05]  /*a970*/  @!P2 BRA `(.L_x_184) ;  /* 0x000000000004a947 */ /* 0x004fea0003800000 */
[----:B------:R-:W-:Y:S01]  /*a980*/  BPT.TRAP 0x1 ;  /* 0x000000040000795c */ /* 0x000fe20000300000 */
.L_x_184:
[----:B0-----:R-:W-:Y:S01]  /*a990*/  IMAD.U32 R4, RZ, RZ, UR40 ;  /* 0x00000028ff047e24 */ /* 0x001fe2000f8e00ff */
[----:B------:R-:W-:Y:S01]  /*a9a0*/  R2UR UR9, R5 ;  /* 0x00000000050972ca */ /* 0x000fe200000e0000 */
[----:B------:R-:W-:Y:S01]  /*a9b0*/  UIADD3 UR4, UP0, UR52, 0x470, URZ ;  /* 0x0000047034047890 */ /* 0x000fe2000ff1e03f */
[----:B------:R-:W-:Y:S01]  /*a9c0*/  LEA R7, R7, UR44, 0x7 ;  /* 0x0000002c07077c11 */ /* 0x000fe2000f8e38ff */
[----:B------:R-:W-:Y:S01]  /*a9d0*/  IMAD R3, R17, 0x3000, R4 ;  /* 0x0000300011037824 */ /* 0x000fe200078e0204 */
[----:B------:R-:W-:Y:S01]  /*a9e0*/  R2UR UR12, R16 ;  /* 0x00000000100c72ca */ /* 0x000fe200000e0000 */
[----:B------:R-:W-:Y:S01]  /*a9f0*/  UIADD3.X UR5, URZ, UR53, URZ, UP0, !UPT ;  /* 0x000000353f057290 */ /* 0x000fe200087fe43f */
[----:B-----5:R-:W-:Y:S01]  /*aa00*/  R2UR UR13, R0 ;  /* 0x00000000000d72ca */ /* 0x020fe200000e0000 */
[----:B------:R-:W-:Y:S01]  /*aa10*/  UMOV UR10, URZ ;  /* 0x0000003f000a7c82 */ /* 0x000fe20008000000 */
        /* <DEDUP_REMOVED lines=10> */
[----:B0-----:R-:W-:Y:S01]  /*aac0*/  UMOV UR8, UR14 ;  /* 0x0000000e00087c82 */ /* 0x001fe20008000000 */
[----:B------:R-:W-:Y:S01]  /*aad0*/  UMOV UR10, UR16 ;  /* 0x00000010000a7c82 */ /* 0x000fe20008000000 */
[----:B------:R-:W-:Y:S01]  /*aae0*/  UMOV UR14, 0x40 ;  /* 0x00000040000e7882 */ /* 0x000fe20000000000 */
[----:B------:R0:W-:Y:S02]  /*aaf0*/  UTMALDG.4D [UR8], [UR4], desc[UR6] ;  /* 0x00000608040075b4 */ /* 0x0001e40008019000 */
[----:B0-----:R-:W-:Y:S01]  /*ab00*/  UMOV UR8, UR15 ;  /* 0x0000000f00087c82 */ /* 0x001fe20008000000 */
[----:B------:R-:W-:Y:S02]  /*ab10*/  UMOV UR10, UR14 ;  /* 0x0000000e000a7c82 */ /* 0x000fe40008000000 */
[----:B------:R0:W-:Y:S01]  /*ab20*/  UTMALDG.4D [UR8], [UR4], desc[UR6] ;  /* 0x00000608040075b4 */ /* 0x0001e20008019000 */
[----:B------:R-:W2:Y:S02]  /*ab30*/  SYNCS.PHASECHK.TRANS64.TRYWAIT P2, [R5+URZ+0x19c40], R2 ;  /* 0x019c4002050075a7 */ /* 0x000ea4000804017f */
[----:B0-2---:R-:W-:Y:S05]  /*ab40*/  @!P2 BRA `(.L_x_185) ;  /* 0x0000002800b0a947 */ /* 0x005fea0003800000 */
.L_x_255:
[----:B------:R-:W-:Y:S05]  /*ab50*/  @P0 BRA `(.L_x_186) ;  /* 0x00000000001c0947 */ /* 0x000fea0003800000 */
[----:B------:R-:W2:Y:S01]  /*ab60*/  S2R R4, SR_TID.X ;  /* 0x0000000000047919 */ /* 0x000ea20000002100 */
[----:B01----:R-:W-:-:S04]  /*ab70*/  IMAD.MOV.U32 R2, RZ, RZ, 0x3000 ;  /* 0x00003000ff027424 */ /* 0x003fc800078e00ff */
[----:B------:R3:W-:Y:S01]  /*ab80*/  SYNCS.ARRIVE.TRANS64 RZ, [R5+URZ+0x19c30], R2 ;  /* 0x019c300205ff79a7 */ /* 0x0007e2000800003f */
[----:B--2---:R-:W-:-:S04]  /*ab90*/  LOP3.LUT R4, R4, 0x1f, RZ, 0xc0, !PT ;  /* 0x0000001f04047812 */ /* 0x004fc800078ec0ff */
[----:B------:R-:W-:-:S13]  /*aba0*/  ISETP.NE.AND P0, PT, R4, RZ, PT ;  /* 0x000000ff0400720c */ /* 0x000fda0003f05270 */
[----:B---3--:R-:W-:Y:S05]  /*abb0*/  @!P0 BRA `(.L_x_186) ;  /* 0x0000000000048947 */ /* 0x008fea0003800000 */
[----:B------:R-:W-:Y:S01]  /*abc0*/  BPT.TRAP 0x1 ;  /* 0x000000040000795c */ /* 0x000fe20000300000 */
.L_x_186:
        /* <DEDUP_REMOVED lines=16> */
[----:B--2---:R-:W-:Y:S01]  /*acd0*/  UMOV UR8, UR14 ;  /* 0x0000000e00087c82 */ /* 0x004fe20008000000 */
[----:B------:R-:W-:Y:S01]  /*ace0*/  UMOV UR10, UR16 ;  /* 0x00000010000a7c82 */ /* 0x000fe20008000000 */
[----:B------:R-:W-:Y:S01]  /*acf0*/  UMOV UR14, 0x40 ;  /* 0x00000040000e7882 */ /* 0x000fe20000000000 */
[----:B------:R2:W-:Y:S02]  /*ad00*/  UTMALDG.4D [UR8], [UR4], desc[UR6] ;  /* 0x00000608040075b4 */ /* 0x0005e40008019000 */
[----:B--2---:R-:W-:Y:S01]  /*ad10*/  UMOV UR8, UR15 ;  /* 0x0000000f00087c82 */ /* 0x004fe20008000000 */
[----:B------:R-:W-:Y:S02]  /*ad20*/  UMOV UR10, UR14 ;  /* 0x0000000e000a7c82 */ /* 0x000fe40008000000 */
[----:B------:R2:W-:Y:S02]  /*ad30*/  UTMALDG.4D [UR8], [UR4], desc[UR6] ;  /* 0x00000608040075b4 */ /* 0x0005e40008019000 */
[----:B--2---:R-:W-:Y:S01]  /*ad40*/  NOP ;  /* 0x0000000000007918 */ /* 0x004fe20000000000 */
.L_x_181:
        /* <DEDUP_REMOVED lines=9> */
[----:B------:R-:W-:Y:S01]  /*ade0*/  @P0 R2UR UR11, R26 ;  /* 0x000000001a0b02ca */ /* 0x000fe200000e0000 */
[----:B01----:R-:W-:Y:S01]  /*adf0*/  @P0 IMAD.MOV.U32 R2, RZ, RZ, 0x4800 ;  /* 0x00004800ff020424 */ /* 0x003fe200078e00ff */
[----:B------:R-:W-:Y:S01]  /*ae00*/  @P0 R2UR UR13, R6 ;  /* 0x00000000060d02ca */ /* 0x000fe200000e0000 */
[----:B------:R-:W-:Y:S01]  /*ae10*/  UMOV UR6, 0x0 ;  /* 0x0000000000067882 */ /* 0x000fe20000000000 */
[----:B------:R-:W-:Y:S01]  /*ae20*/  @P0 R2UR UR27, R26 ;  /* 0x000000001a1b02ca */ /* 0x000fe200000e0000 */
[----:B------:R-:W-:Y:S01]  /*ae30*/  UMOV UR7, 0x12f00000 ;  /* 0x12f0000000077882 */ /* 0x000fe20000000000 */
[----:B------:R-:W-:Y:S01]  /*ae40*/  @P0 R2UR UR29, R6 ;  /* 0x00000000061d02ca */ /* 0x000fe200000e0000 */
[----:B------:R-:W-:Y:S01]  /*ae50*/  UMOV UR10, URZ ;  /* 0x0000003f000a7c82 */ /* 0x000fe20008000000 */
[----:B------:R-:W-:Y:S01]  /*ae60*/  @P0 R2UR UR19, R26 ;  /* 0x000000001a1302ca */ /* 0x000fe200000e0000 */
[----:B------:R-:W-:Y:S01]  /*ae70*/  UMOV UR12, UR38 ;  /* 0x00000026000c7c82 */ /* 0x000fe20008000000 */
[----:B------:R-:W-:Y:S01]  /*ae80*/  @P0 R2UR UR21, R6 ;  /* 0x00000000061502ca */ /* 0x000fe200000e0000 */
[----:B------:R-:W-:Y:S01]  /*ae90*/  UMOV UR26, 0x20 ;  /* 0x00000020001a7882 */ /* 0x000fe20000000000 */
[----:B------:R1:W-:Y:S01]  /*aea0*/  @P0 SYNCS.ARRIVE.TRANS64 RZ, [UR40+0x19c00], R2 ;  /* 0x019c0002ffff09a7 */ /* 0x0003e20008000028 */
[----:B------:R-:W-:Y:S01]  /*aeb0*/  UMOV UR28, UR38 ;  /* 0x00000026001c7c82 */ /* 0x000fe20008000000 */
[----:B------:R-:W-:Y:S01]  /*aec0*/  UMOV UR25, UR9 ;  /* 0x0000000900197c82 */ /* 0x000fe20008000000 */
[----:B------:R-:W-:Y:S01]  /*aed0*/  UMOV UR18, 0x40 ;  /* 0x0000004000127882 */ /* 0x000fe20000000000 */
[----:B------:R-:W-:Y:S01]  /*aee0*/  UMOV UR20, UR38 ;  /* 0x0000002600147c82 */ /* 0x000fe20008000000 */
[----:B------:R1:W-:Y:S01]  /*aef0*/  UTMALDG.4D [UR8], [UR4], desc[UR6] ;  /* 0x00000608040075b4 */ /* 0x0003e20008019000 */
[----:B------:R-:W-:Y:S01]  /*af00*/  UMOV UR17, UR9 ;  /* 0x0000000900117c82 */ /* 0x000fe20008000000 */
[----:B------:R1:W-:Y:S04]  /*af10*/  UTMALDG.4D [UR24], [UR4], desc[UR6] ;  /* 0x00000618040075b4 */ /* 0x0003e80008019000 */
[----:B------:R1:W-:Y:S02]  /*af20*/  UTMALDG.4D [UR16], [UR4], desc[UR6] ;  /* 0x00000610040075b4 */ /* 0x0003e40008019000 */
[----:B-1----:R-:W-:Y:S01]  /*af30*/  NOP ;  /* 0x0000000000007918 */ /* 0x002fe20000000000 */
.L_x_179:
[----:B------:R-:W-:Y:S01]  /*af40*/  VIADD R29, R29, 0x1 ;  /* 0x000000011d1d7836 */ /* 0x000fe20000000000 */
[----:B------:R-:W-:Y:S04]  /*af50*/  BSSY B0, `(.L_x_187) ;  /* 0x0000007000007945 */ /* 0x000fe80003800000 */
[----:B------:R-:W-:-:S04]  /*af60*/  LEA.HI R2, R29, R29, RZ, 0x1 ;  /* 0x0000001d1d027211 */ /* 0x000fc800078f08ff */
[----:B------:R-:W-:-:S05]  /*af70*/  LOP3.LUT R2, R2, 0xfffffffe, RZ, 0xc0, !PT ;  /* 0xfffffffe02027812 */ /* 0x000fca00078ec0ff */
[----:B------:R-:W-:-:S05]  /*af80*/  IMAD.IADD R2, R29, 0x1, -R2 ;  /* 0x000000011d027824 */ /* 0x000fca00078e0a02 */
[----:B------:R-:W-:-:S04]  /*af90*/  SHF.L.U32 R2, R2, 0x1f, RZ ;  /* 0x0000001f02027819 */ /* 0x000fc800000006ff */
[----:B------:R-:W1:Y:S02]  /*afa0*/  SYNCS.PHASECHK.TRANS64.TRYWAIT P0, [UR40+0x19c20], R2 ;  /* 0x019c2002ff0075a7 */ /* 0x000e640008000168 */
[----:B-1----:R-:W-:Y:S05]  /*afb0*/  @!P0 BRA `(.L_x_188) ;  /* 0x0000002400a88947 */ /* 0x002fea0003800000 */
.L_x_256:
[----:B------:R-:W-:Y:S05]  /*afc0*/  BSYNC B0 ;  /* 0x0000000000007941 */ /* 0x000fea0003800000 */
.L_x_187:
[----:B------:R-:W-:-:S06]  /*afd0*/  UISETP.GE.AND UP0, UPT, UR43, 0x81, UPT ;  /* 0x000000812b00788c */ /* 0x000fcc000bf06270 */
[----:B------:R-:W-:-:S13]  /*afe0*/  PLOP3.LUT P0, PT, PT, PT, UP0, 0x80, 0x0 ;  /* 0x000000000000781c */ /* 0x000fda0003f0f008 */
[----:B------:R-:W-:Y:S05]  /*aff0*/  @!P0 BRA `(.L_x_189) ;  /* 0x0000000c00ec8947 */ /* 0x000fea0003800000 */
[----:B------:R-:W-:Y:S01]  /*b000*/  ULEA.HI.SX32 UR4, UR42, 0xfffffffe, 0x19 ;  /* 0xfffffffe2a047891 */ /* 0x000fe2000f8fca3f */
[----:B------:R-:W-:Y:S02]  /*b010*/  IMAD.MOV.U32 R8, RZ, RZ, R18 ;  /* 0x000000ffff087224 */ /* 0x000fe400078e0012 */
[----:B-1----:R-:W-:-:S03]  /*b020*/  IMAD.MOV.U32 R3, RZ, RZ, R17 ;  /* 0x000000ffff037224 */ /* 0x002fc600078e0011 */
[----:B------:R-:W-:-:S07]  /*b030*/  IMAD.U32 R2, RZ, RZ, UR4 ;  /* 0x00000004ff027e24 */ /* 0x000fce000f8e00ff */
.L_x_213:
[----:B------:R-:W-:Y:S01]  /*b040*/  VIADD R17, R3, 0x1 ;  /* 0x0000000103117836 */ /* 0x000fe20000000000 */
[----:B------:R-:W-:Y:S05]  /*b050*/  YIELD ;  /* 0x0000000000007946 */ /* 0x000fea0003800000 */
[----:B------:R-:W-:Y:S01]  /*b060*/  ISETP.NE.AND P0, PT, R17, 0x2, PT ;  /* 0x000000021100780c */ /* 0x000fe20003f05270 */
[----:B------:R-:W-:Y:S03]  /*b070*/  BSSY B0, `(.L_x_190) ;  /* 0x00000a5000007945 */ /* 0x000fe60003800000 */
[----:B------:R-:W-:-:S02]  /*b080*/  SEL R5, RZ, 0x1, P0 ;  /* 0x00000001ff057807 */ /* 0x000fc40000000000 */
[----:B------:R-:W-:Y:S02]  /*b090*/  SEL R17, R17, RZ, P0 ;  /* 0x000000ff11117207 */ /* 0x000fe40000000000 */
[----:B------:R-:W-:Y:S01]  /*b0a0*/  LOP3.LUT R18, R8, R5, RZ, 0x3c, !PT ;  /* 0x0000000508127212 */ /* 0x000fe200078e3cff */
[----:B------:R-:W-:Y:S06]  /*b0b0*/  @!P6 BRA `(.L_x_191) ;  /* 0x000000080080e947 */ /* 0x000fec0003800000 */
[----:B------:R-:W-:Y:S01]  /*b0c0*/  ULDC.64 UR4, c[0x0][0x3f8] ;  /* 0x0000fe0000047ab9 */ /* 0x000fe20000000a00 */
[----:B------:R-:W-:Y:S01]  /*b0d0*/  LEA R9, R17, UR40, 0x3 ;  /* 0x0000002811097c11 */ /* 0x000fe2000f8e18ff */
[----:B------:R-:W-:Y:S01]  /*b0e0*/  IMAD.MOV.U32 R11, RZ, RZ, R2 ;  /* 0x000000ffff0b7224 */ /* 0x000fe200078e0002 */
[----:B------:R-:W-:Y:S02]  /*b0f0*/  ISETP.NE.U32.AND P0, PT, RZ, UR4, PT ;  /* 0x00000004ff007c0c */ /* 0x000fe4000bf05070 */
[----:B------:R-:W-:Y:S02]  /*b100*/  SHF.L.U32 R10, R18, 0x1f, RZ ;  /* 0x0000001f120a7819 */ /* 0x000fe400000006ff */
[----:B------:R-:W-:-:S13]  /*b110*/  ISETP.NE.AND.EX P0, PT, RZ, UR5, PT, P0 ;  /* 0x00000005ff007c0c */ /* 0x000fda000bf05300 */
        /* <DEDUP_REMOVED lines=14> */
[----:B------:R-:W-:-:S04]  /*b200*/  LEA R6, P0, R4, UR4, 0x2 ;  /* 0x0000000404067c11 */ /* 0x000fc8000f8010ff */
[----:B------:R-:W-:-:S05]  /*b210*/  LEA.HI.X R7, R4, UR5, R5, 0x2, P0 ;  /* 0x0000000504077c11 */ /* 0x000fca00080f1405 */
[----:B------:R1:W5:Y:S01]  /*b220*/  LDG.E R0, desc[UR54][R6.64] ;  /* 0x0000003606007981 */ /* 0x000362000c1e1900 */
[----:B------:R-:W-:-:S04]  /*b230*/  IMAD.MOV R4, RZ, RZ, -R13 ;  /* 0x000000ffff047224 */ /* 0x000fc800078e0a0d */
[----:B------:R-:W-:-:S07]  /*b240*/  IMAD R11, R11, R4, R2 ;  /* 0x000000040b0b7224 */ /* 0x000fce00078e0202 */
.L_x_192:
[----:B------:R-:W2:Y:S01]  /*b250*/  SYNCS.PHASECHK.TRANS64.TRYWAIT P0, [R9+URZ+0x19c80], R10 ;  /* 0x019c800a090075a7 */ /* 0x000ea2000800017f */
[----:B0-----:R-:W0:Y:S01]  /*b260*/  S2R R4, SR_TID.X ;  /* 0x0000000000047919 */ /* 0x001e220000002100 */
[----:B------:R-:W-:Y:S01]  /*b270*/  BSSY B1, `(.L_x_193) ;  /* 0x0000004000017945 */ /* 0x000fe20003800000 */
[----:B0-----:R-:W-:-:S04]  /*b280*/  LOP3.LUT R4, R4, 0x7f, RZ, 0xc0, !PT ;  /* 0x0000007f04047812 */ /* 0x001fc800078ec0ff */
[----:B------:R-:W-:Y:S01]  /*b290*/  ISETP.NE.AND P2, PT, R4, RZ, PT ;  /* 0x000000ff0400720c */ /* 0x000fe20003f45270 */
[----:B--2---:R-:W-:-:S12]  /*b2a0*/  @!P0 BRA `(.L_x_194) ;  /* 0x0000002400048947 */ /* 0x004fd80003800000 */
.L_x_257:
[----:B------:R-:W-:Y:S05]  /*b2b0*/  BSYNC B1 ;  /* 0x0000000000017941 */ /* 0x000fea0003800000 */
.L_x_193:
[----:B------:R-:W-:Y:S04]  /*b2c0*/  BSSY B1, `(.L_x_195) ;  /* 0x0000009000017945 */ /* 0x000fe80003800000 */
[----:B------:R-:W-:Y:S05]  /*b2d0*/  @P2 BRA `(.L_x_196) ;  /* 0x00000000001c2947 */ /* 0x000fea0003800000 */
[----:B------:R-:W2:Y:S02]  /*b2e0*/  S2R R4, SR_TID.X ;  /* 0x0000000000047919 */ /* 0x000ea40000002100 */
[----:B--2---:R-:W-:Y:S01]  /*b2f0*/  LOP3.LUT R5, R4, 0x1f, RZ, 0xc0, !PT ;  /* 0x0000001f04057812 */ /* 0x004fe200078ec0ff */
[----:B------:R-:W-:-:S03]  /*b300*/  IMAD.MOV.U32 R4, RZ, RZ, 0x3000 ;  /* 0x00003000ff047424 */ /* 0x000fc600078e00ff */
[----:B------:R-:W-:Y:S01]  /*b310*/  ISETP.NE.AND P0, PT, R5, RZ, PT ;  /* 0x000000ff0500720c */ /* 0x000fe20003f05270 */
[----:B------:R2:W-:-:S12]  /*b320*/  SYNCS.ARRIVE.TRANS64 RZ, [R9+URZ+0x19c70], R4 ;  /* 0x019c700409ff79a7 */ /* 0x0005d8000800003f */
[----:B--2---:R-:W-:Y:S05]  /*b330*/  @!P0 BRA `(.L_x_196) ;  /* 0x0000000000048947 */ /* 0x004fea0003800000 */
[----:B------:R-:W-:Y:S01]  /*b340*/  BPT.TRAP 0x1 ;  /* 0x000000040000795c */ /* 0x000fe20000300000 */
.L_x_196:
[----:B------:R-:W-:Y:S05]  /*b350*/  BSYNC B1 ;  /* 0x0000000000017941 */ /* 0x000fea0003800000 */
.L_x_195:
[----:B------:R-:W-:Y:S01]  /*b360*/  IMAD.MOV.U32 R12, RZ, RZ, RZ ;  /* 0x000000ffff0c7224 */ /* 0x000fe200078e00ff */
[----:B------:R-:W-:Y:S01]  /*b370*/  R2UR UR12, R16 ;  /* 0x00000000100c72ca */ /* 0x000fe200000e0000 */
[----:B-1----:R-:W-:Y:S01]  /*b380*/  IMAD.U32 R6, RZ, RZ, UR40 ;  /* 0x00000028ff067e24 */ /* 0x002fe2000f8e00ff */
[----:B------:R-:W-:Y:S01]  /*b390*/  UIADD3 UR4, UP0, UR52, 0x470, URZ ;  /* 0x0000047034047890 */ /* 0x000fe2000ff1e03f */
[----:B------:R-:W-:Y:S01]  /*b3a0*/  PLOP3.LUT P0, PT, PT, PT, PT, 0x80, 0x0 ;  /* 0x000000000000781c */ /* 0x000fe20003f0f070 */
[----:B------:R-:W-:Y:S01]  /*b3b0*/  VIADD R5, R9, 0x19c70 ;  /* 0x00019c7009057836 */ /* 0x000fe20000000000 */
[----:B------:R-:W-:Y:S01]  /*b3c0*/  R2UR UR10, R12 ;  /* 0x000000000c0a72ca */ /* 0x000fe200000e0000 */
[----:B------:R-:W-:Y:S01]  /*b3d0*/  IMAD R6, R17, 0x3000, R6 ;  /* 0x0000300011067824 */ /* 0x000fe200078e0206 */
[----:B------:R-:W-:Y:S01]  /*b3e0*/  LEA R7, R11, UR44, 0x7 ;  /* 0x0000002c0b077c11 */ /* 0x000fe2000f8e38ff */
[----:B------:R-:W-:Y:S02]  /*b3f0*/  UIADD3.X UR5, URZ, UR53, URZ, UP0, !UPT ;  /* 0x000000353f057290 */ /* 0x000fe400087fe43f */
[----:B------:R-:W-:Y:S01]  /*b400*/  VIADD R4, R6, 0x9000 ;  /* 0x0000900006047836 */ /* 0x000fe20000000000 */
[----:B------:R-:W-:Y:S01]  /*b410*/  UMOV UR6, 0x0 ;  /* 0x0000000000067882 */ /* 0x000fe20000000000 */
[----:B------:R-:W-:-:S08]  /*b420*/  UMOV UR7, 0x14f00000 ;  /* 0x14f0000000077882 */ /* 0x000fd00000000000 */
.L_x_197:
        /* <DEDUP_REMOVED lines=8> */
[----:B-1----:R-:W-:Y:S05]  /*b4b0*/  @P0 BRA.U.ANY `(.L_x_197) ;  /* 0xfffffffd00dc0947 */ /* 0x002fea000393ffff */
[----:B------:R-:W-:Y:S01]  /*b4c0*/  IMAD.MOV.U32 R11, RZ, RZ, 0x20 ;  /* 0x00000020ff0b7424 */ /* 0x000fe200078e00ff */
[----:B------:R-:W-:Y:S01]  /*b4d0*/  R2UR UR12, R16 ;  /* 0x00000000100c72ca */ /* 0x000fe200000e0000 */
[----:B------:R-:W-:Y:S01]  /*b4e0*/  VIADD R4, R6, 0xa000 ;  /* 0x0000a00006047836 */ /* 0x000fe20000000000 */
[----:B------:R-:W-:Y:S01]  /*b4f0*/  PLOP3.LUT P0, PT, PT, PT, PT, 0x80, 0x0 ;  /* 0x000000000000781c */ /* 0x000fe20003f0f070 */
[----:B------:R-:W-:Y:S01]  /*b500*/  UMOV UR6, 0x0 ;  /* 0x0000000000067882 */ /* 0x000fe20000000000 */
[----:B------:R-:W-:Y:S01]  /*b510*/  R2UR UR10, R11 ;  /* 0x000000000b0a72ca */ /* 0x000fe200000e0000 */
[----:B------:R-:W-:-:S14]  /*b520*/  UMOV UR7, 0x14f00000 ;  /* 0x14f0000000077882 */ /* 0x000fdc0000000000 */
.L_x_198:
        /* <DEDUP_REMOVED lines=16> */
.L_x_199:
        /* <DEDUP_REMOVED lines=9> */
[----:B------:R-:W1:Y:S01]  /*b6c0*/  SYNCS.PHASECHK.TRANS64.TRYWAIT P0, [R9+URZ+0x19c40], R10 ;  /* 0x019c400a090075a7 */ /* 0x000e62000800017f */
[----:B------:R-:W-:Y:S04]  /*b6d0*/  BSSY B1, `(.L_x_200) ;  /* 0x0000002000017945 */ /* 0x000fe80003800000 */
[----:B-1----:R-:W-:Y:S05]  /*b6e0*/  @!P0 BRA `(.L_x_201) ;  /* 0x0000002000088947 */ /* 0x002fea0003800000 */
.L_x_258:
[----:B------:R-:W-:Y:S05]  /*b6f0*/  BSYNC B1 ;  /* 0x0000000000017941 */ /* 0x000fea0003800000 */
.L_x_200:
[----:B------:R-:W-:Y:S01]  /*b700*/  BSSY B1, `(.L_x_202) ;  /* 0x000000b000017945 */ /* 0x000fe20003800000 */
[----:B------:R-:W-:Y:S02]  /*b710*/  IMAD.MOV.U32 R4, RZ, RZ, 0x0 ;  /* 0x00000000ff047424 */ /* 0x000fe400078e00ff */
[----:B------:R-:W-:Y:S01]  /*b720*/  IMAD.MOV.U32 R5, RZ, RZ, 0x14f00000 ;  /* 0x14f00000ff057424 */ /* 0x000fe200078e00ff */
[----:B------:R-:W-:Y:S06]  /*b730*/  @P2 BRA `(.L_x_203) ;  /* 0x00000000001c2947 */ /* 0x000fec0003800000 */
[----:B------:R-:W2:Y:S01]  /*b740*/  S2R R14, SR_TID.X ;  /* 0x00000000000e7919 */ /* 0x000ea20000002100 */
[----:B01----:R-:W-:-:S04]  /*b750*/  IMAD.MOV.U32 R10, RZ, RZ, 0x3000 ;  /* 0x00003000ff0a7424 */ /* 0x003fc800078e00ff */
[----:B------:R3:W-:Y:S01]  /*b760*/  SYNCS.ARRIVE.TRANS64 RZ, [R9+URZ+0x19c30], R10 ;  /* 0x019c300a09ff79a7 */ /* 0x0007e2000800003f */
[----:B--2---:R-:W-:-:S04]  /*b770*/  LOP3.LUT R14, R14, 0x1f, RZ, 0xc0, !PT ;  /* 0x0000001f0e0e7812 */ /* 0x004fc800078ec0ff */
[----:B------:R-:W-:-:S13]  /*b780*/  ISETP.NE.AND P0, PT, R14, RZ, PT ;  /* 0x000000ff0e00720c */ /* 0x000fda0003f05270 */
[----:B---3--:R-:W-:Y:S05]  /*b790*/  @!P0 BRA `(.L_x_203) ;  /* 0x0000000000048947 */ /* 0x008fea0003800000 */
[----:B------:R-:W-:Y:S01]  /*b7a0*/  BPT.TRAP 0x1 ;  /* 0x000000040000795c */ /* 0x000fe20000300000 */
.L_x_203:
[----:B------:R-:W-:Y:S05]  /*b7b0*/  BSYNC B1 ;  /* 0x0000000000017941 */ /* 0x000fea0003800000 */
.L_x_202:
[----:B------:R-:W-:Y:S01]  /*b7c0*/  R2UR UR10, R12 ;  /* 0x000000000c0a72ca */ /* 0x000fe200000e0000 */
[----:B------:R-:W-:Y:S01]  /*b7d0*/  UIADD3 UR4, UP0, UR52, 0x370, URZ ;  /* 0x0000037034047890 */ /* 0x000fe2000ff1e03f */
[----:B------:R-:W-:Y:S01]  /*b7e0*/  R2UR UR6, R4 ;  /* 0x00000000040672ca */ /* 0x000fe200000e0000 */
[----:B01----:R-:W-:Y:S01]  /*b7f0*/  VIADD R9, R9, 0x19c30 ;  /* 0x00019c3009097836 */ /* 0x003fe20000000000 */
[----:B------:R-:W-:Y:S01]  /*b800*/  R2UR UR7, R5 ;  /* 0x00000000050772ca */ /* 0x000fe200000e0000 */
[----:B------:R-:W-:Y:S01]  /*b810*/  VIADD R10, R6, 0x13800 ;  /* 0x00013800060a7836 */ /* 0x000fe20000000000 */
[----:B------:R-:W-:Y:S01]  /*b820*/  R2UR UR12, R16 ;  /* 0x00000000100c72ca */ /* 0x000fe200000e0000 */
[----:B------:R-:W-:Y:S01]  /*b830*/  UIADD3.X UR5, URZ, UR53, URZ, UP0, !UPT ;  /* 0x000000353f057290 */ /* 0x000fe200087fe43f */
[----:B------:R-:W-:-:S13]  /*b840*/  PLOP3.LUT P0, PT, PT, PT, PT, 0x80, 0x0 ;  /* 0x000000000000781c */ /* 0x000fda0003f0f070 */
.L_x_204:
        /* <DEDUP_REMOVED lines=8> */
[----:B0-----:R-:W-:Y:S05]  /*b8d0*/  @P0 BRA.U.ANY `(.L_x_204) ;  /* 0xfffffffd00dc0947 */ /* 0x001fea000393ffff */
[----:B------:R-:W-:Y:S01]  /*b8e0*/  R2UR UR10, R11 ;  /* 0x000000000b0a72ca */ /* 0x000fe200000e0000 */
[----:B------:R-:W-:Y:S01]  /*b8f0*/  VIADD R10, R6, 0x14800 ;  /* 0x00014800060a7836 */ /* 0x000fe20000000000 */
[----:B------:R-:W-:Y:S02]  /*b900*/  R2UR UR6, R4 ;  /* 0x00000000040672ca */ /* 0x000fe400000e0000 */
[----:B------:R-:W-:Y:S02]  /*b910*/  R2UR UR7, R5 ;  /* 0x00000000050772ca */ /* 0x000fe400000e0000 */
[----:B------:R-:W-:Y:S02]  /*b920*/  R2UR UR12, R16 ;  /* 0x00000000100c72ca */ /* 0x000fe400000e0000 */
[----:B------:R-:W-:-:S13]  /*b930*/  PLOP3.LUT P0, PT, PT, PT, PT, 0x80, 0x0 ;  /* 0x000000000000781c */ /* 0x000fda0003f0f070 */
.L_x_205:
        /* <DEDUP_REMOVED lines=15> */
.L_x_206:
        /* <DEDUP_REMOVED lines=9> */
.L_x_191:
[----:B------:R-:W-:Y:S05]  /*bac0*/  BSYNC B0 ;  /* 0x0000000000007941 */ /* 0x000fea0003800000 */
.L_x_190:
[----:B------:R-:W-:-:S06]  /*bad0*/  UISETP.NE.AND UP0, UPT, UR41, 0x3, UPT ;  /* 0x000000032900788c */ /* 0x000fcc000bf05270 */
[----:B------:R-:W-:-:S13]  /*bae0*/  PLOP3.LUT P0, PT, PT, PT, UP0, 0x80, 0x0 ;  /* 0x000000000000781c */ /* 0x000fda0003f0f008 */
[----:B------:R-:W-:Y:S05]  /*baf0*/  @!P0 BRA `(.L_x_207) ;  /* 0x0000000000048947 */ /* 0x000fea0003800000 */
[----:B------:R-:W-:Y:S01]  /*bb00*/  BPT.TRAP 0x1 ;  /* 0x000000040000795c */ /* 0x000fe20000300000 */
.L_x_207:
[----:B------:R-:W-:Y:S01]  /*bb10*/  LOP3.LUT R5, R8, 0x1, RZ, 0x3c, !PT ;  /* 0x0000000108057812 */ /* 0x000fe200078e3cff */
[----:B0-----:R-:W-:Y:S01]  /*bb20*/  IMAD.U32 R4, RZ, RZ, UR50 ;  /* 0x00000032ff047e24 */ /* 0x001fe2000f8e00ff */
[----:B------:R-:W-:Y:S01]  /*bb30*/  LEA R12, R3, UR40, 0x3 ;  /* 0x00000028030c7c11 */ /* 0x000fe2000f8e18ff */
[----:B------:R-:W-:Y:S01]  /*bb40*/  BSSY B0, `(.L_x_208) ;  /* 0x0000005000007945 */ /* 0x000fe20003800000 */
[----:B------:R-:W-:Y:S02]  /*bb50*/  SHF.L.U32 R5, R5, 0x1f, RZ ;  /* 0x0000001f05057819 */ /* 0x000fe400000006ff */
[----:B------:R-:W-:Y:S02]  /*bb60*/  ISETP.NE.AND P0, PT, R4, 0x3, PT ;  /* 0x000000030400780c */ /* 0x000fe40003f05270 */
[----:B------:R-:W0:Y:S02]  /*bb70*/  SYNCS.PHASECHK.TRANS64.TRYWAIT P2, [R12+URZ+0x19c70], R5 ;  /* 0x019c70050c0075a7 */ /* 0x000e24000804017f */
[----:B0-----:R-:W-:Y:S09]  /*bb80*/  @!P2 BRA `(.L_x_209) ;  /* 0x0000001800f4a947 */ /* 0x001ff20003800000 */
.L_x_259:
[----:B------:R-:W-:Y:S05]  /*bb90*/  BSYNC B0 ;  /* 0x0000000000007941 */ /* 0x000fea0003800000 */
.L_x_208:
[----:B------:R-:W-:Y:S05]  /*bba0*/  @!P0 BRA `(.L_x_210) ;  /* 0x0000000000048947 */ /* 0x000fea0003800000 */
[----:B------:R-:W-:Y:S01]  /*bbb0*/  BPT.TRAP 0x1 ;  /* 0x000000040000795c */ /* 0x000fe20000300000 */
.L_x_210:
[----:B0-----:R-:W-:Y:S01]  /*bbc0*/  SHF.L.U32 R5, R8, 0x1f, RZ ;  /* 0x0000001f08057819 */ /* 0x001fe200000006ff */
[----:B------:R-:W-:-:S03]  /*bbd0*/  IMAD R11, R3, 0x3000, RZ ;  /* 0x00003000030b7824 */ /* 0x000fc600078e02ff */
[----:B------:R-:W0:Y:S02]  /*bbe0*/  SYNCS.PHASECHK.TRANS64.TRYWAIT P2, [R12+URZ+0x19c60], R5 ;  /* 0x019c60050c0075a7 */ /* 0x000e24000804017f */
[----:B0-----:R-:W-:Y:S05]  /*bbf0*/  @!P2 BRA `(.L_x_211) ;  /* 0x0000001800eca947 */ /* 0x001fea0003800000 */
.L_x_260:
[C---:B------:R-:W-:Y:S01]  /*bc00*/  LOP3.LUT R3, R11.reuse, R28, RZ, 0xfc, !PT ;  /* 0x0000001c0b037212 */ /* 0x040fe200078efcff */
[----:B------:R-:W-:Y:S05]  /*bc10*/  WARPSYNC.ALL ;  /* 0x0000000000007948 */ /* 0x000fea0003800000 */
[----:B0-----:R-:W0:Y:S01]  /*bc20*/  LDSM.16.MT88.4 R4, [R3+UR40+0x9000] ;  /* 0x009000280304783b */ /* 0x001e220008004200 */
[----:B------:R-:W-:-:S05]  /*bc30*/  LOP3.LUT R13, R11, R22, RZ, 0xfc, !PT ;  /* 0x000000160b0d7212 */ /* 0x000fca00078efcff */
[----:B------:R-:W-:Y:S01]  /*bc40*/  VIADD R13, R13, UR40 ;  /* 0x000000280d0d7c36 */ /* 0x000fe20008000000 */
[C-C-:B0-----:R-:W-:Y:S02]  /*bc50*/  PRMT R8, R4.reuse, 0x6420, R5.reuse ;  /* 0x0000642004087816 */ /* 0x141fe40000000005 */
[----:B------:R-:W-:Y:S02]  /*bc60*/  PRMT R9, R4, 0x7531, R5 ;  /* 0x0000753104097816 */ /* 0x000fe40000000005 */
[C-C-:B------:R-:W-:Y:S02]  /*bc70*/  PRMT R10, R6.reuse, 0x6420, R7.reuse ;  /* 0x00006420060a7816 */ /* 0x140fe40000000007 */
[----:B------:R-:W-:-:S05]  /*bc80*/  PRMT R11, R6, 0x7531, R7 ;  /* 0x00007531060b7816 */ /* 0x000fca0000000007 */
[----:B------:R-:W-:Y:S04]  /*bc90*/  STSM.16.M88.4 [R13+0x3000], R8 ;  /* 0x003000080d007844 */ /* 0x000fe80000000200 */
[----:B------:R-:W0:Y:S02]  /*bca0*/  LDSM.16.MT88.4 R4, [R3+UR40+0xa000] ;  /* 0x00a000280304783b */ /* 0x000e240008004200 */
[C-C-:B0-----:R-:W-:Y:S02]  /*bcb0*/  PRMT R8, R4.reuse, 0x6420, R5.reuse ;  /* 0x0000642004087816 */ /* 0x141fe40000000005 */
[----:B------:R-:W-:Y:S02]  /*bcc0*/  PRMT R9, R4, 0x7531, R5 ;  /* 0x0000753104097816 */ /* 0x000fe40000000005 */
[----:B------:R-:W-:-:S02]  /*bcd0*/  PRMT R10, R6, 0x6420, R7 ;  /* 0x00006420060a7816 */ /* 0x000fc40000000007 */
[----:B------:R-:W-:-:S05]  /*bce0*/  PRMT R11, R6, 0x7531, R7 ;  /* 0x00007531060b7816 */ /* 0x000fca0000000007 */
[----:B------:R-:W-:Y:S04]  /*bcf0*/  STSM.16.M88.4 [R13+0x4000], R8 ;  /* 0x004000080d007844 */ /* 0x000fe80000000200 */
[----:B------:R-:W0:Y:S02]  /*bd00*/  LDSM.16.MT88.4 R4, [R3+UR40+0xb000] ;  /* 0x00b000280304783b */ /* 0x000e240008004200 */
[C-C-:B0-----:R-:W-:Y:S02]  /*bd10*/  PRMT R8, R4.reuse, 0x6420, R5.reuse ;  /* 0x0000642004087816 */ /* 0x141fe40000000005 */
[----:B------:R-:W-:Y:S02]  /*bd20*/  PRMT R9, R4, 0x7531, R5 ;  /* 0x0000753104097816 */ /* 0x000fe40000000005 */
[----:B------:R-:W-:-:S02]  /*bd30*/  PRMT R10, R6, 0x6420, R7 ;  /* 0x00006420060a7816 */ /* 0x000fc40000000007 */
[----:B------:R-:W-:-:S05]  /*bd40*/  PRMT R11, R6, 0x7531, R7 ;  /* 0x00007531060b7816 */ /* 0x000fca0000000007 */
[----:B------:R0:W-:Y:S04]  /*bd50*/  STSM.16.M88.4 [R13+0x5000], R8 ;  /* 0x005000080d007844 */ /* 0x0001e80000000200 */
[----:B------:R-:W1:Y:S01]  /*bd60*/  LDSM.16.MT88.4 R4, [R3+UR40+0x9800] ;  /* 0x009800280304783b */ /* 0x000e620008004200 */
[----:B0-----:R-:W-:Y:S02]  /*bd70*/  IADD3 R13, R23, 0x3000, R13 ;  /* 0x00003000170d7810 */ /* 0x001fe40007ffe00d */
[C-C-:B-1----:R-:W-:Y:S02]  /*bd80*/  PRMT R8, R4.reuse, 0x6420, R5.reuse ;  /* 0x0000642004087816 */ /* 0x142fe40000000005 */
[----:B------:R-:W-:Y:S02]  /*bd90*/  PRMT R9, R4, 0x7531, R5 ;  /* 0x0000753104097816 */ /* 0x000fe40000000005 */
[----:B------:R-:W-:-:S02]  /*bda0*/  PRMT R10, R6, 0x6420, R7 ;  /* 0x00006420060a7816 */ /* 0x000fc40000000007 */
[----:B------:R-:W-:-:S05]  /*bdb0*/  PRMT R11, R6, 0x7531, R7 ;  /* 0x00007531060b7816 */ /* 0x000fca0000000007 */
[----:B------:R-:W-:Y:S04]  /*bdc0*/  STSM.16.M88.4 [R13], R8 ;  /* 0x000000080d007844 */ /* 0x000fe80000000200 */
        /* <DEDUP_REMOVED lines=17> */
[----:B-1----:R-:W1:Y:S01]  /*bee0*/  FENCE.VIEW.ASYNC.S ;  /* 0x00000000000073c6 */ /* 0x002e620000000000 */
[----:B------:R-:W-:Y:S05]  /*bef0*/  @!P0 BRA `(.L_x_212) ;  /* 0x0000000000048947 */ /* 0x000fea0003800000 */
[----:B------:R-:W-:Y:S01]  /*bf00*/  BPT.TRAP 0x1 ;  /* 0x000000040000795c */ /* 0x000fe20000300000 */
.L_x_212:
[----:B-1----:R-:W-:Y:S01]  /*bf10*/  SYNCS.ARRIVE.TRANS64.A1T0 RZ, [R12+URZ+0x19c50], RZ ;  /* 0x019c50ff0cff79a7 */ /* 0x002fe2000810003f */
[----:B------:R-:W-:Y:S01]  /*bf20*/  BAR.SYNC.DEFER_BLOCKING 0x2, 0x80 ;  /* 0x0082000000007b1d */ /* 0x000fe20000010000 */
[----:B------:R-:W-:Y:S01]  /*bf30*/  ISETP.GT.AND P0, PT, R2, RZ, PT ;  /* 0x000000ff0200720c */ /* 0x000fe20003f04270 */
[----:B------:R-:W-:Y:S02]  /*bf40*/  @!P1 VIADD R3, R12, 0x19c80 ;  /* 0x00019c800c039836 */ /* 0x000fe40000000000 */
[----:B------:R-:W-:Y:S02]  /*bf50*/  VIADD R2, R2, 0xffffffff ;  /* 0xffffffff02027836 */ /* 0x000fe40000000000 */
[----:B0-----:R-:W-:Y:S01]  /*bf60*/  IMAD.MOV.U32 R8, RZ, RZ, R18 ;  /* 0x000000ffff087224 */ /* 0x001fe200078e0012 */
[----:B------:R-:W-:-:S04]  /*bf70*/  @!P1 PRMT R3, RZ, 0x654, R3 ;  /* 0x00000654ff039816 */ /* 0x000fc80000000003 */
[----:B------:R0:W-:Y:S02]  /*bf80*/  @!P1 SYNCS.ARRIVE.TRANS64.RED.A1T0 RZ, [R3+URZ], RZ ;  /* 0x000000ff03ff99a7 */ /* 0x0001e4000810043f */
[----:B0-----:R-:W-:Y:S01]  /*bf90*/  IMAD.MOV.U32 R3, RZ, RZ, R17 ;  /* 0x000000ffff037224 */ /* 0x001fe200078e0011 */
[----:B------:R-:W-:Y:S06]  /*bfa0*/  @P0 BRA `(.L_x_213) ;  /* 0xfffffff000240947 */ /* 0x000fec000383ffff */
.L_x_189:
[----:B------:R-:W-:Y:S04]  /*bfb0*/  BSSY B0, `(.L_x_214) ;  /* 0x000000e000007945 */ /* 0x000fe80003800000 */
[----:B------:R-:W-:Y:S05]  /*bfc0*/  @P1 BRA `(.L_x_215) ;  /* 0x0000000000301947 */ /* 0x000fea0003800000 */
[----:B------:R-:W2:Y:S01]  /*bfd0*/  S2R R7, SR_LANEID ;  /* 0x0000000000077919 */ /* 0x000ea20000000000 */
[----:B------:R-:W-:Y:S01]  /*bfe0*/  VOTEU.ANY UR4, UPT, PT ;  /* 0x0000000000047886 */ /* 0x000fe200038e0100 */
[----:B-1----:R-:W1:Y:S01]  /*bff0*/  LDC.64 R2, c[0x0][0xc38] ;  /* 0x00030e00ff027b82 */ /* 0x002e620000000a00 */
[----:B------:R-:W2:Y:S08]  /*c000*/  FLO.U32 R0, UR4 ;  /* 0x0000000400007d00 */ /* 0x000eb000080e0000 */
[----:B------:R-:W1:Y:S01]  /*c010*/  POPC R5, UR4 ;  /* 0x0000000400057d09 */ /* 0x000e620008000000 */
[----:B--2---:R-:W-:-:S13]  /*c020*/  ISETP.EQ.U32.AND P0, PT, R0, R7, PT ;  /* 0x000000070000720c */ /* 0x004fda0003f02070 */
[----:B-1----:R-:W2:Y:S01]  /*c030*/  @P0 ATOMG.E.ADD.STRONG.GPU PT, R3, desc[UR54][R2.64], R5 ;  /* 0x00000005020309a8 */ /* 0x002ea200081ee1f6 */
[----:B0-----:R-:W0:Y:S02]  /*c040*/  S2R R4, SR_LTMASK ;  /* 0x0000000000047919 */ /* 0x001e240000003900 */
[----:B0-----:R-:W-:-:S04]  /*c050*/  LOP3.LUT R4, R4, UR4, RZ, 0xc0, !PT ;  /* 0x0000000404047c12 */ /* 0x001fc8000f8ec0ff */
[----:B------:R-:W0:Y:S01]  /*c060*/  POPC R7, R4 ;  /* 0x0000000400077309 */ /* 0x000e220000000000 */
[----:B--2---:R-:W0:Y:S02]  /*c070*/  SHFL.IDX PT, R0, R3, R0, 0x1f ;  /* 0x00001f0003007589 */ /* 0x004e2400000e0000 */
[----:B0-----:R-:W-:-:S07]  /*c080*/  IADD3 R24, R0, UR49, R7 ;  /* 0x0000003100187c10 */ /* 0x001fce000fffe007 */
.L_x_215:
[----:B------:R-:W-:Y:S05]  /*c090*/  BSYNC B0 ;  /* 0x0000000000007941 */ /* 0x000fea0003800000 */
.L_x_214:
[----:B------:R-:W-:-:S06]  /*c0a0*/  UISETP.NE.AND UP0, UPT, UR41, 0x3, UPT ;  /* 0x000000032900788c */ /* 0x000fcc000bf05270 */
[----:B------:R-:W-:-:S13]  /*c0b0*/  PLOP3.LUT P0, PT, PT, PT, UP0, 0x80, 0x0 ;  /* 0x000000000000781c */ /* 0x000fda0003f0f008 */
[----:B------:R-:W-:Y:S05]  /*c0c0*/  @!P0 BRA `(.L_x_216) ;  /* 0x0000000000048947 */ /* 0x000fea0003800000 */
[----:B------:R-:W-:Y:S01]  /*c0d0*/  BPT.TRAP 0x1 ;  /* 0x000000040000795c */ /* 0x000fe20000300000 */
.L_x_216:
[----:B-1----:R-:W-:Y:S01]  /*c0e0*/  LOP3.LUT R3, R18, 0x1, RZ, 0x3c, !PT ;  /* 0x0000000112037812 */ /* 0x002fe200078e3cff */
[----:B------:R-:W-:Y:S01]  /*c0f0*/  IMAD.U32 R0, RZ, RZ, UR50 ;  /* 0x00000032ff007e24 */ /* 0x000fe2000f8e00ff */
[----:B------:R-:W-:Y:S01]  /*c100*/  LEA R2, R17, UR40, 0x3 ;  /* 0x0000002811027c11 */ /* 0x000fe2000f8e18ff */
[----:B------:R-:W-:Y:S01]  /*c110*/  BSSY B0, `(.L_x_217) ;  /* 0x0000005000007945 */ /* 0x000fe20003800000 */
[----:B------:R-:W-:Y:S02]  /*c120*/  SHF.L.U32 R3, R3, 0x1f, RZ ;  /* 0x0000001f03037819 */ /* 0x000fe400000006ff */
[----:B------:R-:W-:Y:S02]  /*c130*/  ISETP.NE.AND P2, PT, R0, 0x3, PT ;  /* 0x000000030000780c */ /* 0x000fe40003f45270 */
[----:B------:R-:W1:Y:S02]  /*c140*/  SYNCS.PHASECHK.TRANS64.TRYWAIT P0, [R2+URZ+0x19c70], R3 ;  /* 0x019c7003020075a7 */ /* 0x000e64000800017f */
[----:B-1----:R-:W-:Y:S09]  /*c150*/  @!P0 BRA `(.L_x_218) ;  /* 0x0000001400a88947 */ /* 0x002ff20003800000 */
.L_x_261:
[----:B------:R-:W-:Y:S05]  /*c160*/  BSYNC B0 ;  /* 0x0000000000007941 */ /* 0x000fea0003800000 */
.L_x_217:
[----:B------:R-:W-:Y:S05]  /*c170*/  @!P2 BRA `(.L_x_219) ;  /* 0x000000000004a947 */ /* 0x000fea0003800000 */
[----:B------:R-:W-:Y:S01]  /*c180*/  BPT.TRAP 0x1 ;  /* 0x000000040000795c */ /* 0x000fe20000300000 */
.L_x_219:
[----:B------:R-:W-:Y:S01]  /*c190*/  SHF.L.U32 R5, R18, 0x1f, RZ ;  /* 0x0000001f12057819 */ /* 0x000fe200000006ff */
[----:B-1----:R-:W-:-:S03]  /*c1a0*/  IMAD R3, R17, 0x3000, RZ ;  /* 0x0000300011037824 */ /* 0x002fc600078e02ff */
[----:B------:R-:W1:Y:S02]  /*c1b0*/  SYNCS.PHASECHK.TRANS64.TRYWAIT P0, [R2+URZ+0x19c60], R5 ;  /* 0x019c6005020075a7 */ /* 0x000e64000800017f */
[----:B------:R-:W-:Y:S01]  /*c1c0*/  LOP3.LUT R0, R3, R28, RZ, 0xfc, !PT ;  /* 0x0000001c03007212 */ /* 0x000fe200078efcff */
[----:B-1----:R-:W-:Y:S06]  /*c1d0*/  @!P0 BRA `(.L_x_220) ;  /* 0x00000014009c8947 */ /* 0x002fec0003800000 */
.L_x_262:
[----:B------:R-:W-:Y:S05]  /*c1e0*/  WARPSYNC.ALL ;  /* 0x0000000000007948 */ /* 0x000fea0003800000 */
[----:B01----:R-:W0:Y:S01]  /*c1f0*/  LDSM.16.MT88.4 R4, [R0+UR40+0x9000] ;  /* 0x009000280004783b */ /* 0x003e220008004200 */
        /* <DEDUP_REMOVED lines=46> */
.L_x_221:
[----:B-1----:R1:W-:Y:S01]  /*c4e0*/  SYNCS.ARRIVE.TRANS64.A1T0 RZ, [R2+URZ+0x19c50], RZ ;  /* 0x019c50ff02ff79a7 */ /* 0x0023e2000810003f */
[----:B------:R-:W-:Y:S02]  /*c4f0*/  @!P1 VIADD R0, R2, 0x19c80 ;  /* 0x00019c8002009836 */ /* 0x000fe40000000000 */
[----:B------:R-:W-:-:S03]  /*c500*/  VIADD R17, R17, 0x1 ;  /* 0x0000000111117836 */ /* 0x000fc60000000000 */
[----:B------:R-:W-:Y:S01]  /*c510*/  @!P1 PRMT R0, RZ, 0x654, R0 ;  /* 0x00000654ff009816 */ /* 0x000fe20000000000 */
[----:B------:R-:W-:Y:S01]  /*c520*/  BAR.SYNC.DEFER_BLOCKING 0x2, 0x80 ;  /* 0x0082000000007b1d */ /* 0x000fe20000010000 */
[----:B------:R-:W-:-:S04]  /*c530*/  ISETP.NE.AND P0, PT, R17, 0x2, PT ;  /* 0x000000021100780c */ /* 0x000fc80003f05270 */
[----:B0-----:R-:W-:Y:S02]  /*c540*/  SEL R3, RZ, 0x1, P0 ;  /* 0x00000001ff037807 */ /* 0x001fe40000000000 */
[----:B------:R-:W-:Y:S02]  /*c550*/  SEL R17, R17, RZ, P0 ;  /* 0x000000ff11117207 */ /* 0x000fe40000000000 */
[----:B------:R-:W-:Y:S01]  /*c560*/  LOP3.LUT R18, R18, R3, RZ, 0x3c, !PT ;  /* 0x0000000312127212 */ /* 0x000fe200078e3cff */
[----:B------:R1:W-:Y:S06]  /*c570*/  @!P1 SYNCS.ARRIVE.TRANS64.RED.A1T0 RZ, [R0+URZ], RZ ;  /* 0x000000ff00ff99a7 */ /* 0x0003ec000810043f */
.L_x_173:
[----:B------:R-:W-:Y:S05]  /*c580*/  BSYNC B6 ;  /* 0x0000000000067941 */ /* 0x000fea0003800000 */
.L_x_171:
[----:B-1----:R-:W2:Y:S02]  /*c590*/  LDL R0, [R1] ;  /* 0x0000000001007983 */ /* 0x002ea40000100800 */
[----:B--2---:R-:W-:-:S13]  /*c5a0*/  ISETP.NE.AND P0, PT, R0, RZ, PT ;  /* 0x000000ff0000720c */ /* 0x004fda0003f05270 */
[----:B------:R-:W-:Y:S05]  /*c5b0*/  @!P0 BRA `(.L_x_222) ;  /* 0x0000000000248947 */ /* 0x000fea0003800000 */
[----:B------:R-:W0:Y:S08]  /*c5c0*/  S2UR UR5, SR_CgaCtaId ;  /* 0x00000000000579c3 */ /* 0x000e300000008800 */
[----:B------:R-:W-:Y:S06]  /*c5d0*/  BAR.SYNC.DEFER_BLOCKING 0x5, 0x200 ;  /* 0x0148000000007b1d */ /* 0x000fec0000010000 */
[----:B------:R-:W-:-:S02]  /*c5e0*/  UMOV UR4, 0x400 ;  /* 0x0000040000047882 */ /* 0x000fc40000000000 */
[----:B0-----:R-:W-:-:S09]  /*c5f0*/  ULEA UR4, UR5, UR4, 0x18 ;  /* 0x0000000405047291 */ /* 0x001fd2000f8ec03f */
[----:B-----5:R-:W0:Y:S02]  /*c600*/  LDS.128 R24, [UR4+0x19cd0] ;  /* 0x019cd004ff187984 */ /* 0x020e240008000c00 */
[----:B0-----:R-:W-:Y:S02]  /*c610*/  R2UR UR51, R27 ;  /* 0x000000001b3372ca */ /* 0x001fe400000e0000 */
[----:B------:R-:W-:Y:S01]  /*c620*/  R2UR UR38, R26 ;  /* 0x000000001a2672ca */ /* 0x000fe200000e0000 */
[----:B------:R-:W-:Y:S06]  /*c630*/  BAR.ARV 0x4, 0x200 ;  /* 0x0108000000007b1d */ /* 0x000fec0000002000 */
[----:B------:R-:W-:Y:S08]  /*c640*/  BRA `(.L_x_223) ;  /* 0x0000000800247947 */ /* 0x000ff00003800000 */
.L_x_222:
[----:B------:R-:W0:Y:S01]  /*c650*/  S2R R0, SR_TID.X ;  /* 0x0000000000007919 */ /* 0x000e220000002100 */
[----:B------:R-:W-:Y:S01]  /*c660*/  ULDC UR4, c[0x0][0xc14] ;  /* 0x0003050000047ab9 */ /* 0x000fe20000000800 */
[----:B0-----:R-:W-:Y:S01]  /*c670*/  LOP3.LUT R8, R0, 0x1f, RZ, 0xc0, !PT ;  /* 0x0000001f00087812 */ /* 0x001fe200078ec0ff */
[----:B------:R-:W-:-:S03]  /*c680*/  IMAD.MOV.U32 R0, RZ, RZ, RZ ;  /* 0x000000ffff007224 */ /* 0x000fc600078e00ff */
[C---:B------:R-:W-:Y:S01]  /*c690*/  ISETP.NE.AND P0, PT, R8.reuse, 0x1f, PT ;  /* 0x0000001f0800780c */ /* 0x040fe20003f05270 */
[----:B------:R-:W-:-:S05]  /*c6a0*/  VIADD R5, R8, UR51 ;  /* 0x0000003308057c36 */ /* 0x000fca0008000000 */
[----:B------:R-:W-:Y:S01]  /*c6b0*/  ISETP.GE.OR P1, PT, R5, UR4, !P0 ;  /* 0x0000000405007c0c */ /* 0x000fe2000c726670 */
[----:B------:R-:W-:-:S12]  /*c6c0*/  ULDC UR4, c[0x0][0xc14] ;  /* 0x0003050000047ab9 */ /* 0x000fd80000000800 */
[----:B------:R-:W0:Y:S02]  /*c6d0*/  @!P1 LDC.64 R2, c[0x0][0xc58] ;  /* 0x00031600ff029b82 */ /* 0x000e240000000a00 */
[----:B0-----:R-:W-:-:S05]  /*c6e0*/  @!P1 IMAD.WIDE R2, R5, 0x4, R2 ;  /* 0x0000000405029825 */ /* 0x001fca00078e0202 */
[----:B------:R-:W2:Y:S01]  /*c6f0*/  @!P1 LDG.E R0, desc[UR54][R2.64] ;  /* 0x0000003602009981 */ /* 0x000ea2000c1e1900 */
[C---:B------:R-:W-:Y:S02]  /*c700*/  ISETP.NE.AND P1, PT, R8.reuse, RZ, PT ;  /* 0x000000ff0800720c */ /* 0x040fe40003f25270 */
[C---:B------:R-:W-:Y:S02]  /*c710*/  ISETP.GE.U32.AND P2, PT, R8.reuse, 0x2, PT ;  /* 0x000000020800780c */ /* 0x040fe40003f46070 */
        /* <DEDUP_REMOVED lines=8> */
[----:B------:R-:W-:Y:S02]  /*c7a0*/  IMAD.IADD R4, R5, 0x1, R4 ;  /* 0x0000000105047824 */ /* 0x000fe400078e0204 */
[----:B------:R-:W-:Y:S04]  /*c7b0*/  SHFL.IDX PT, R5, R24, RZ, 0x1f ;  /* 0x00001fff18057589 */ /* 0x000fe800000e0000 */
[----:B------:R-:W0:Y:S02]  /*c7c0*/  SHFL.UP PT, R6, R4, 0x4, RZ ;  /* 0x0480000004067989 */ /* 0x000e2400000e00ff */
[----:B0-----:R-:W-:-:S05]  /*c7d0*/  SEL R3, R6, RZ, P3 ;  /* 0x000000ff06037207 */ /* 0x001fca0001800000 */
[----:B------:R-:W-:Y:S02]  /*c7e0*/  IMAD.IADD R6, R4, 0x1, R3 ;  /* 0x0000000104067824 */ /* 0x000fe400078e0203 */
[----:B------:R-:W-:Y:S04]  /*c7f0*/  SHFL.IDX PT, R4, R24, 0x1, 0x1f ;  /* 0x00201f0018047f89 */ /* 0x000fe800000e0000 */
        /* <DEDUP_REMOVED lines=11> */
[----:B------:R-:W-:Y:S05]  /*c8b0*/  @P6 BRA `(.L_x_224) ;  /* 0x0000000000906947 */ /* 0x000fea0003800000 */
.L_x_228:
[----:B------:R-:W-:-:S04]  /*c8c0*/  UIADD3 UR51, UR51, 0x1f, URZ ;  /* 0x0000001f33337890 */ /* 0x000fc8000fffe03f */
[----:B------:R-:W-:-:S06]  /*c8d0*/  UISETP.GE.AND UP0, UPT, UR51, UR4, UPT ;  /* 0x000000043300728c */ /* 0x000fcc000bf06270 */
[----:B------:R-:W-:-:S13]  /*c8e0*/  PLOP3.LUT P6, PT, PT, PT, UP0, 0x40, 0x0 ;  /* 0x000000000000781c */ /* 0x000fda0003fce808 */
[----:B------:R-:W-:Y:S05]  /*c8f0*/  @!P6 BRA `(.L_x_225) ;  /* 0x000000040034e947 */ /* 0x000fea0003800000 */
[----:B------:R-:W0:Y:S01]  /*c900*/  S2R R0, SR_TID.X ;  /* 0x0000000000007919 */ /* 0x000e220000002100 */
[----:B------:R-:W-:Y:S01]  /*c910*/  BSSY B0, `(.L_x_226) ;  /* 0x0000009000007945 */ /* 0x000fe20003800000 */
[----:B0-----:R-:W-:-:S05]  /*c920*/  LOP3.LUT R0, R0, 0x1f, RZ, 0xc0, !PT ;  /* 0x0000001f00007812 */ /* 0x001fca00078ec0ff */
[----:B------:R-:W-:Y:S02]  /*c930*/  VIADD R7, R0, UR51 ;  /* 0x0000003300077c36 */ /* 0x000fe40008000000 */
[----:B------:R-:W-:-:S03]  /*c940*/  IMAD.MOV.U32 R0, RZ, RZ, RZ ;  /* 0x000000ffff007224 */ /* 0x000fc600078e00ff */
[----:B------:R-:W-:-:S13]  /*c950*/  ISETP.GE.OR P6, PT, R7, UR4, !P0 ;  /* 0x0000000407007c0c */ /* 0x000fda000c7c6670 */
[----:B------:R-:W-:Y:S05]  /*c960*/  @P6 BRA `(.L_x_227) ;  /* 0x00000000000c6947 */ /* 0x000fea0003800000 */
[----:B------:R-:W0:Y:S02]  /*c970*/  LDC.64 R2, c[0x0][0xc58] ;  /* 0x00031600ff027b82 */ /* 0x000e240000000a00 */
[----:B0-----:R-:W-:-:S05]  /*c980*/  IMAD.WIDE R2, R7, 0x4, R2 ;  /* 0x0000000407027825 */ /* 0x001fca00078e0202 */
[----:B------:R0:W5:Y:S02]  /*c990*/  LDG.E R0, desc[UR54][R2.64] ;  /* 0x0000003602007981 */ /* 0x000164000c1e1900 */
.L_x_227:
[----:B------:R-:W-:Y:S05]  /*c9a0*/  BSYNC B0 ;  /* 0x0000000000007941 */ /* 0x000fea0003800000 */
.L_x_226:
        /* <DEDUP_REMOVED lines=13> */
[----:B0-----:R-:W-:Y:S02]  /*ca80*/  SEL R9, R2, RZ, P5 ;  /* 0x000000ff02097207 */ /* 0x001fe40002800000 */
[----:B------:R-:W0:Y:S03]  /*ca90*/  LDC R2, c[0x0][0xc10] ;  /* 0x00030400ff027b82 */ /* 0x000e260000000800 */
[----:B------:R-:W-:-:S05]  /*caa0*/  IMAD.IADD R3, R8, 0x1, R9 ;  /* 0x0000000108037824 */ /* 0x000fca00078e0209 */
[----:B------:R-:W0:Y:S02]  /*cab0*/  SHFL.IDX PT, R9, R3, 0x1f, 0x1f ;  /* 0x03e01f0003097f89 */ /* 0x000e2400000e0000 */
[----:B0-----:R-:W-:-:S04]  /*cac0*/  IMAD R9, R9, R2, RZ ;  /* 0x0000000209097224 */ /* 0x001fc800078e02ff */
[----:B------:R-:W-:-:S05]  /*cad0*/  IMAD.IADD R4, R9, 0x1, R4 ;  /* 0x0000000109047824 */ /* 0x000fca00078e0204 */
[----:B------:R-:W-:-:S13]  /*cae0*/  ISETP.GT.AND P6, PT, R4, R5, PT ;  /* 0x000000050400720c */ /* 0x000fda0003fc4270 */
[----:B------:R-:W-:Y:S05]  /*caf0*/  @!P6 BRA `(.L_x_228) ;  /* 0xfffffffc0070e947 */ /* 0x000fea000383ffff */
.L_x_224:
[----:B------:R-:W-:Y:S02]  /*cb00*/  IMAD.IADD R24, R4, 0x1, -R9 ;  /* 0x0000000104187824 */ /* 0x000fe400078e0a09 */
[----:B------:R-:W-:Y:S02]  /*cb10*/  IMAD.MOV.U32 R7, RZ, RZ, RZ ;  /* 0x000000ffff077224 */ /* 0x000fe400078e00ff */
        /* <DEDUP_REMOVED lines=16> */
.L_x_229:
[--C-:B-12---:R-:W-:Y:S01]  /*cc20*/  IMAD.MOV R3, RZ, RZ, -R9.reuse ;  /* 0x000000ffff037224 */ /* 0x106fe200078e0a09 */
[----:B------:R-:W-:Y:S01]  /*cc30*/  UIADD3 UR51, UR4, UR51, URZ ;  /* 0x0000003304337290 */ /* 0x000fe2000fffe03f */
[----:B---3--:R-:W-:Y:S02]  /*cc40*/  IMAD R24, R7, R2, R24 ;  /* 0x0000000207187224 */ /* 0x008fe400078e0218 */
[----:B------:R-:W-:Y:S02]  /*cc50*/  IMAD R6, R3, R4, RZ ;  /* 0x0000000403067224 */ /* 0x000fe400078e02ff */
[----:B------:R-:W-:Y:S02]  /*cc60*/  IMAD.IADD R25, R5, 0x1, -R24 ;  /* 0x0000000105197824 */ /* 0x000fe400078e0a18 */
[----:B------:R-:W-:Y:S02]  /*cc70*/  IMAD.MOV.U32 R2, RZ, RZ, RZ ;  /* 0x000000ffff027224 */ /* 0x000fe400078e00ff */
[----:B------:R-:W-:-:S02]  /*cc80*/  IMAD.MOV.U32 R3, RZ, RZ, R9 ;  /* 0x000000ffff037224 */ /* 0x000fc400078e0009 */
[----:B------:R-:W-:Y:S01]  /*cc90*/  IMAD.HI.U32 R9, R9, R6, R2 ;  /* 0x0000000609097227 */ /* 0x000fe200078e0002 */
[----:B------:R-:W-:Y:S02]  /*cca0*/  IABS R3, R0 ;  /* 0x0000000000037213 */ /* 0x000fe40000000000 */
[----:B------:R-:W-:-:S03]  /*ccb0*/  IABS R2, R25 ;  /* 0x0000001900027213 */ /* 0x000fc60000000000 */
[----:B------:R-:W-:Y:S02]  /*ccc0*/  IMAD.MOV R3, RZ, RZ, -R3 ;  /* 0x000000ffff037224 */ /* 0x000fe400078e0a03 */
[----:B------:R-:W-:-:S04]  /*ccd0*/  IMAD.HI.U32 R9, R9, R2, RZ ;  /* 0x0000000209097227 */ /* 0x000fc800078e00ff */
[----:B------:R-:W-:Y:S01]  /*cce0*/  IMAD R3, R9, R3, R2 ;  /* 0x0000000309037224 */ /* 0x000fe200078e0202 */
[----:B------:R-:W-:-:S04]  /*ccf0*/  LOP3.LUT R2, R25, R0, RZ, 0x3c, !PT ;  /* 0x0000000019027212 */ /* 0x000fc800078e3cff */
[----:B------:R-:W-:Y:S02]  /*cd00*/  ISETP.GT.U32.AND P1, PT, R4, R3, PT ;  /* 0x000000030400720c */ /* 0x000fe40003f24070 */
[----:B------:R-:W-:-:S11]  /*cd10*/  ISETP.GE.AND P2, PT, R2, RZ, PT ;  /* 0x000000ff0200720c */ /* 0x000fd60003f46270 */
[----:B------:R-:W-:Y:S02]  /*cd20*/  @!P1 IMAD.IADD R3, R3, 0x1, -R4 ;  /* 0x0000000103039824 */ /* 0x000fe400078e0a04 */
[----:B------:R-:W-:Y:S01]  /*cd30*/  @!P1 VIADD R9, R9, 0x1 ;  /* 0x0000000109099836 */ /* 0x000fe20000000000 */
[----:B------:R-:W-:Y:S02]  /*cd40*/  ISETP.NE.AND P1, PT, R0, RZ, PT ;  /* 0x000000ff0000720c */ /* 0x000fe40003f25270 */
[----:B------:R-:W-:-:S13]  /*cd50*/  ISETP.GE.U32.AND P0, PT, R3, R4, PT ;  /* 0x000000040300720c */ /* 0x000fda0003f06070 */
[----:B------:R-:W-:-:S04]  /*cd60*/  @P0 VIADD R9, R9, 0x1 ;  /* 0x0000000109090836 */ /* 0x000fc80000000000 */
[----:B------:R-:W-:Y:S01]  /*cd70*/  @!P2 IMAD.MOV R9, RZ, RZ, -R9 ;  /* 0x000000ffff09a224 */ /* 0x000fe200078e0a09 */
[----:B------:R-:W-:-:S04]  /*cd80*/  @!P1 LOP3.LUT R9, RZ, R0, RZ, 0x33, !PT ;  /* 0x00000000ff099212 */ /* 0x000fc800078e33ff */
[----:B------:R-:W-:Y:S01]  /*cd90*/  R2UR UR38, R9 ;  /* 0x00000000092672ca */ /* 0x000fe200000e0000 */
[----:B------:R-:W-:-:S04]  /*cda0*/  IMAD.MOV R9, RZ, RZ, -R9 ;  /* 0x000000ffff097224 */ /* 0x000fc800078e0a09 */
[----:B------:R-:W-:Y:S01]  /*cdb0*/  IMAD R25, R0, R9, R25 ;  /* 0x0000000900197224 */ /* 0x000fe200078e0219 */
[----:B------:R-:W-:Y:S09]  /*cdc0*/  BRA `(.L_x_230) ;  /* 0x0000000000107947 */ /* 0x000ff20003800000 */
.L_x_225:
[----:B------:R-:W-:Y:S01]  /*cdd0*/  IMAD.MOV.U32 R24, RZ, RZ, R5 ;  /* 0x000000ffff187224 */ /* 0x000fe200078e0005 */
[----:B------:R-:W-:Y:S01]  /*cde0*/  ULDC UR51, c[0x0][0xc14] ;  /* 0x0003050000337ab9 */ /* 0x000fe20000000800 */
[----:B------:R-:W-:Y:S01]  /*cdf0*/  IMAD.MOV.U32 R25, RZ, RZ, RZ ;  /* 0x000000ffff197224 */ /* 0x000fe200078e00ff */
[----:B------:R-:W-:-:S06]  /*ce00*/  UMOV UR38, URZ ;  /* 0x0000003f00267c82 */ /* 0x000fcc0008000000 */
.L_x_230:
[----:B------:R-:W1:Y:S01]  /*ce10*/  S2R R0, SR_TID.X ;  /* 0x0000000000007919 */ /* 0x000e620000002100 */
[----:B------:R-:W-:Y:S02]  /*ce20*/  IMAD.U32 R6, RZ, RZ, UR38 ;  /* 0x00000026ff067e24 */ /* 0x000fe4000f8e00ff */
[----:B------:R-:W-:Y:S01]  /*ce30*/  IMAD.U32 R7, RZ, RZ, UR51 ;  /* 0x00000033ff077e24 */ /* 0x000fe2000f8e00ff */
[----:B------:R-:W-:Y:S01]  /*ce40*/  BAR.SYNC.DEFER_BLOCKING 0x4, 0x200 ;  /* 0x0108000000007b1d */ /* 0x000fe20000010000 */
[----:B------:R-:W-:Y:S02]  /*ce50*/  IMAD.MOV.U32 R4, RZ, RZ, R24 ;  /* 0x000000ffff047224 */ /* 0x000fe400078e0018 */
[----:B------:R-:W-:Y:S01]  /*ce60*/  IMAD.MOV.U32 R5, RZ, RZ, R25 ;  /* 0x000000ffff057224 */ /* 0x000fe200078e0019 */
[----:B-1----:R-:W-:-:S04]  /*ce70*/  LOP3.LUT R0, R0, 0x1f, RZ, 0xc0, !PT ;  /* 0x0000001f00007812 */ /* 0x002fc800078ec0ff */
[----:B------:R-:W-:-:S13]  /*ce80*/  ISETP.NE.AND P0, PT, R0, RZ, PT ;  /* 0x000000ff0000720c */ /* 0x000fda0003f05270 */
[----:B------:R-:W1:Y:S01]  /*ce90*/  @!P0 S2R R3, SR_CgaCtaId ;  /* 0x0000000000038919 */ /* 0x000e620000008800 */
[----:B------:R-:W-:-:S04]  /*cea0*/  @!P0 MOV R0, 0x400 ;  /* 0x0000040000008802 */ /* 0x000fc80000000f00 */
[----:B-1----:R-:W-:-:S05]  /*ceb0*/  @!P0 LEA R0, R3, R0, 0x18 ;  /* 0x0000000003008211 */ /* 0x002fca00078ec0ff */
[----:B------:R1:W-:Y:S01]  /*cec0*/  @!P0 STS.128 [R0+0x19cd0], R4 ;  /* 0x019cd00400008388 */ /* 0x0003e20000000c00 */
[----:B------:R-:W-:Y:S06]  /*ced0*/  BAR.ARV 0x5, 0x200 ;  /* 0x0148000000007b1d */ /* 0x000fec0000002000 */
.L_x_223:
[----:B------:R-:W-:Y:S02]  /*cee0*/  ULDC UR4, c[0x0][0xc14] ;  /* 0x0003050000047ab9 */ /* 0x000fe40000000800 */
[----:B------:R-:W-:-:S06]  /*cef0*/  UISETP.GE.AND UP0, UPT, UR51, UR4, UPT ;  /* 0x000000043300728c */ /* 0x000fcc000bf06270 */
[----:B------:R-:W-:-:S13]  /*cf00*/  PLOP3.LUT P0, PT, PT, PT, UP0, 0x80, 0x0 ;  /* 0x000000000000781c */ /* 0x000fda0003f0f008 */
[----:B------:R-:W-:Y:S05]  /*cf10*/  @!P0 BRA `(.L_x_231) ;  /* 0xffffffc800748947 */ /* 0x000fea000383ffff */
.L_x_169:
[----:B------:R-:W2:Y:S01]  /*cf20*/  S2R R3, SR_CgaCtaId ;  /* 0x0000000000037919 */ /* 0x000ea20000008800 */
[----:B------:R-:W-:Y:S01]  /*cf30*/  VIADD R29, R29, 0x1 ;  /* 0x000000011d1d7836 */ /* 0x000fe20000000000 */
[----:B01----:R-:W-:Y:S01]  /*cf40*/  MOV R2, 0x400 ;  /* 0x0000040000027802 */ /* 0x003fe20000000f00 */
[----:B------:R-:W-:Y:S03]  /*cf50*/  BSSY B0, `(.L_x_232) ;  /* 0x0000008000007945 */ /* 0x000fe60003800000 */
[----:B------:R-:W-:-:S04]  /*cf60*/  LEA.HI R0, R29, R29, RZ, 0x1 ;  /* 0x0000001d1d007211 */ /* 0x000fc800078f08ff */
[----:B------:R-:W-:-:S05]  /*cf70*/  LOP3.LUT R0, R0, 0xfffffffe, RZ, 0xc0, !PT ;  /* 0xfffffffe00007812 */ /* 0x000fca00078ec0ff */
[----:B------:R-:W-:-:S05]  /*cf80*/  IMAD.IADD R0, R29, 0x1, -R0 ;  /* 0x000000011d007824 */ /* 0x000fca00078e0a00 */
[----:B------:R-:W-:Y:S02]  /*cf90*/  SHF.L.U32 R0, R0, 0x1f, RZ ;  /* 0x0000001f00007819 */ /* 0x000fe400000006ff */
[----:B--2---:R-:W-:-:S04]  /*cfa0*/  LEA R6, R3, R2, 0x18 ;  /* 0x0000000203067211 */ /* 0x004fc800078ec0ff */
[----:B------:R-:W0:Y:S02]  /*cfb0*/  SYNCS.PHASECHK.TRANS64.TRYWAIT P0, [R6+URZ+0x19c20], R0 ;  /* 0x019c2000060075a7 */ /* 0x000e24000800017f */
[----:B0-----:R-:W-:Y:S05]  /*cfc0*/  @!P0 BRA `(.L_x_233) ;  /* 0x0000000800348947 */ /* 0x001fea0003800000 */
.L_x_263:
[----:B------:R-:W-:Y:S05]  /*cfd0*/  BSYNC B0 ;  /* 0x0000000000007941 */ /* 0x000fea0003800000 */
.L_x_232:
[----:B------:R-:W-:-:S03]  /*cfe0*/  UMOV UR4, 0xffffffff ;  /* 0xffffffff00047882 */ /* 0x000fc60000000000 */
[----:B------:R-:W-:Y:S05]  /*cff0*/  BRA.DIV UR4, `(.L_x_234) ;  /* 0x0000000a043c7947 */ /* 0x000fea000b800000 */
[----:B0-----:R-:W0:Y:S02]  /*d000*/  S2R R0, SR_TID.X ;  /* 0x0000000000007919 */ /* 0x001e240000002100 */
[----:B0-----:R-:W-:-:S04]  /*d010*/  SHF.R.U32.HI R0, RZ, 0x5, R0 ;  /* 0x00000005ff007819 */ /* 0x001fc80000011600 */
[----:B------:R-:W-:-:S05]  /*d020*/  LOP3.LUT R0, R0, 0x3, RZ, 0xc0, !PT ;  /* 0x0000000300007812 */ /* 0x000fca00078ec0ff */
[----:B------:R0:W1:Y:S02]  /*d030*/  SHFL.IDX PT, R14, R0, RZ, 0x1f ;  /* 0x00001fff000e7589 */ /* 0x00006400000e0000 */
.L_x_266:
[----:B-1----:R-:W-:Y:S01]  /*d040*/  ISETP.NE.AND P0, PT, R14, RZ, PT ;  /* 0x000000ff0e00720c */ /* 0x002fe20003f05270 */
[----:B------:R-:W-:-:S12]  /*d050*/  BSSY B0, `(.L_x_235) ;  /* 0x000002b000007945 */ /* 0x000fd80003800000 */
[----:B------:R-:W-:Y:S05]  /*d060*/  @P0 BRA `(.L_x_236) ;  /* 0x0000000000a40947 */ /* 0x000fea0003800000 */
[----:B------:R-:W-:-:S03]  /*d070*/  UMOV UR4, 0xffffffff ;  /* 0xffffffff00047882 */ /* 0x000fc60000000000 */
[----:B------:R-:W-:Y:S05]  /*d080*/  BRA.DIV UR4, `(.L_x_237) ;  /* 0x0000000a044c7947 */ /* 0x000fea000b800000 */
[----:B------:R-:W-:-:S13]  /*d090*/  ELECT P6, URZ, PT ;  /* 0x00000000003f782f */ /* 0x000fda00038c0000 */
.L_x_269:
[----:B------:R-:W-:Y:S05]  /*d0a0*/  @!P6 BRA `(.L_x_236) ;  /* 0x000000000094e947 */ /* 0x000fea0003800000 */
[----:B------:R-:W-:-:S06]  /*d0b0*/  ULOP3.LUT UR4, UR48, 0x2, URZ, 0xfc, !UPT ;  /* 0x0000000230047892 */ /* 0x000fcc000f8efc3f */
[----:B0-----:R-:W-:-:S05]  /*d0c0*/  IMAD.U32 R0, RZ, RZ, UR4 ;  /* 0x00000004ff007e24 */ /* 0x001fca000f8e00ff */
[----:B------:R-:W-:-:S13]  /*d0d0*/  ISETP.NE.AND P0, PT, R0, 0x3, PT ;  /* 0x000000030000780c */ /* 0x000fda0003f05270 */
[----:B------:R-:W-:Y:S05]  /*d0e0*/  @!P0 BRA `(.L_x_238) ;  /* 0x0000000000048947 */ /* 0x000fea0003800000 */
[----:B------:R-:W-:Y:S01]  /*d0f0*/  BPT.TRAP 0x1 ;  /* 0x000000040000795c */ /* 0x000fe20000300000 */
.L_x_238:
[----:B------:R-:W-:Y:S01]  /*d100*/  VIADD R0, R6, 0x19c40 ;  /* 0x00019c4006007836 */ /* 0x000fe20000000000 */
[----:B------:R-:W-:Y:S01]  /*d110*/  SHF.L.U32 R4, R18, 0x1f, RZ ;  /* 0x0000001f12047819 */ /* 0x000fe200000006ff */
[C---:B------:R-:W-:Y:S02]  /*d120*/  VIADD R2, R17.reuse, 0x1 ;  /* 0x0000000111027836 */ /* 0x040fe40000000000 */
[----:B------:R-:W-:-:S03]  /*d130*/  IMAD R5, R17, 0x8, R0 ;  /* 0x0000000811057824 */ /* 0x000fc600078e0200 */
[C---:B------:R-:W-:Y:S01]  /*d140*/  ISETP.NE.AND P2, PT, R2.reuse, 0x2, PT ;  /* 0x000000020200780c */ /* 0x040fe20003f45270 */
[----:B------:R-:W0:Y:S03]  /*d150*/  SYNCS.PHASECHK.TRANS64.TRYWAIT P1, [R5+URZ], R4 ;  /* 0x00000004050075a7 */ /* 0x000e26000802017f */
[----:B------:R-:W-:Y:S02]  /*d160*/  SEL R3, RZ, 0x1, P2 ;  /* 0x00000001ff037807 */ /* 0x000fe40001000000 */
[----:B------:R-:W-:Y:S02]  /*d170*/  SEL R7, R2, RZ, P2 ;  /* 0x000000ff02077207 */ /* 0x000fe40001000000 */
[----:B------:R-:W-:-:S03]  /*d180*/  LOP3.LUT R3, R18, R3, RZ, 0x3c, !PT ;  /* 0x0000000312037212 */ /* 0x000fc600078e3cff */
[----:B------:R-:W-:Y:S01]  /*d190*/  IMAD R9, R7, 0x8, R0 ;  /* 0x0000000807097824 */ /* 0x000fe200078e0200 */
[----:B------:R-:W-:Y:S01]  /*d1a0*/  SHF.L.U32 R0, R3, 0x1f, RZ ;  /* 0x0000001f03007819 */ /* 0x000fe200000006ff */
[----:B0-----:R-:W-:Y:S06]  /*d1b0*/  @!P1 BRA `(.L_x_239) ;  /* 0x0000000800209947 */ /* 0x001fec0003800000 */
.L_x_270:
[----:B------:R-:W1:Y:S02]  /*d1c0*/  SYNCS.PHASECHK.TRANS64.TRYWAIT P1, [R9+URZ], R0 ;  /* 0x00000000090075a7 */ /* 0x000e64000802017f */
[----:B-1----:R-:W-:Y:S05]  /*d1d0*/  @!P1 BRA `(.L_x_240) ;  /* 0x00000008002c9947 */ /* 0x002fea0003800000 */
.L_x_271:
[----:B------:R-:W-:Y:S05]  /*d1e0*/  @!P0 BRA `(.L_x_241) ;  /* 0x0000000000048947 */ /* 0x000fea0003800000 */
[----:B------:R-:W-:Y:S01]  /*d1f0*/  BPT.TRAP 0x1 ;  /* 0x000000040000795c */ /* 0x000fe20000300000 */
.L_x_241:
[----:B------:R-:W-:-:S04]  /*d200*/  IMAD R17, R17, 0x8, R6 ;  /* 0x0000000811117824 */ /* 0x000fc800078e0206 */
[----:B------:R-:W2:Y:S02]  /*d210*/  SYNCS.PHASECHK.TRANS64.TRYWAIT P1, [R17+URZ+0x19c60], R4 ;  /* 0x019c6004110075a7 */ /* 0x000ea4000802017f */
[----:B--2---:R-:W-:Y:S05]  /*d220*/  @!P1 BRA `(.L_x_242) ;  /* 0x00000008002c9947 */ /* 0x004fea0003800000 */
.L_x_272:
[----:B------:R-:W-:Y:S05]  /*d230*/  @!P0 BRA `(.L_x_243) ;  /* 0x0000000000048947 */ /* 0x000fea0003800000 */
[----:B------:R-:W-:Y:S01]  /*d240*/  BPT.TRAP 0x1 ;  /* 0x000000040000795c */ /* 0x000fe20000300000 */
.L_x_243:
[----:B------:R-:W-:-:S04]  /*d250*/  IMAD R7, R7, 0x8, R6 ;  /* 0x0000000807077824 */ /* 0x000fc800078e0206 */
[----:B------:R-:W3:Y:S02]  /*d260*/  SYNCS.PHASECHK.TRANS64.TRYWAIT P1, [R7+URZ+0x19c60], R0 ;  /* 0x019c6000070075a7 */ /* 0x000ee4000802017f */
[----:B---3--:R-:W-:Y:S05]  /*d270*/  @!P1 BRA `(.L_x_244) ;  /* 0x00000008002c9947 */ /* 0x008fea0003800000 */
.L_x_273:
[----:B------:R-:W-:Y:S05]  /*d280*/  @!P0 BRA `(.L_x_245) ;  /* 0x0000000000048947 */ /* 0x000fea0003800000 */
[----:B------:R-:W-:Y:S01]  /*d290*/  BPT.TRAP 0x1 ;  /* 0x000000040000795c */ /* 0x000fe20000300000 */
.L_x_245:
[----:B------:R-:W4:Y:S02]  /*d2a0*/  SYNCS.PHASECHK.TRANS64.TRYWAIT P0, [R17+URZ+0x19c80], R4 ;  /* 0x019c8004110075a7 */ /* 0x000f24000800017f */
[----:B----4-:R-:W-:Y:S05]  /*d2b0*/  @!P0 BRA `(.L_x_246) ;  /* 0x0000000800308947 */ /* 0x010fea0003800000 */
.L_x_247:
[----:B------:R0:W0:Y:S02]  /*d2c0*/  SYNCS.PHASECHK.TRANS64.TRYWAIT P0, [R7+URZ+0x19c80], R0 ;  /* 0x019c8000070075a7 */ /* 0x000024000800017f */
[----:B0-----:R-:W-:Y:S05]  /*d2d0*/  @!P0 NANOSLEEP.SYNCS 0x989680 ;  /* 0x009896800000895d */ /* 0x001fea0003900000 */
[----:B------:R-:W0:Y:S02]  /*d2e0*/  @!P0 SYNCS.PHASECHK.TRANS64 P0, [R7+URZ+0x19c80], R0 ;  /* 0x019c8000070085a7 */ /* 0x000e24000800007f */
[----:B0-----:R-:W-:Y:S05]  /*d2f0*/  @!P0 BRA `(.L_x_247) ;  /* 0xfffffffc00f08947 */ /* 0x001fea000383ffff */
.L_x_236:
[----:B------:R-:W-:Y:S05]  /*d300*/  BSYNC B0 ;  /* 0x0000000000007941 */ /* 0x000fea0003800000 */
.L_x_235:
[----:B------:R-:W-:Y:S05]  /*d310*/  EXIT ;  /* 0x000000000000794d */ /* 0x000fea0003800000 */
.L_x_127:
[----:B0-----:R0:W1:Y:S02]  /*d320*/  SYNCS.PHASECHK.TRANS64.TRYWAIT P1, [R2+URZ+0x19c00], R11 ;  /* 0x019c000b020075a7 */ /* 0x001064000802017f */
[----:B-1----:R-:W-:Y:S05]  /*d330*/  @!P1 NANOSLEEP.SYNCS 0x989680 ;  /* 0x009896800000995d */ /* 0x002fea0003900000 */
[----:B------:R-:W1:Y:S02]  /*d340*/  @!P1 SYNCS.PHASECHK.TRANS64 P1, [R2+URZ+0x19c00], R11 ;  /* 0x019c000b020095a7 */ /* 0x000e64000802007f */
[----:B-1----:R-:W-:Y:S05]  /*d350*/  @!P1 BRA `(.L_x_127) ;  /* 0xfffffffc00f09947 */ /* 0x002fea000383ffff */
[----:B------:R-:W-:Y:S05]  /*d360*/  BRA `(.L_x_248) ;  /* 0xffffff4400547947 */ /* 0x000fea000383ffff */
.L_x_131:
[----:B--2---:R2:W3:Y:S02]  /*d370*/  SYNCS.PHASECHK.TRANS64.TRYWAIT P1, [R4+URZ+0x19c30], R5 ;  /* 0x019c3005040075a7 */ /* 0x0044e4000802017f */
[----:B---3--:R-:W-:Y:S05]  /*d380*/  @!P1 NANOSLEEP.SYNCS 0x989680 ;  /* 0x009896800000995d */ /* 0x008fea0003900000 */
[----:B------:R-:W3:Y:S02]  /*d390*/  @!P1 SYNCS.PHASECHK.TRANS64 P1, [R4+URZ+0x19c30], R5 ;  /* 0x019c3005040095a7 */ /* 0x000ee4000802007f */
[----:B---3--:R-:W-:Y:S05]  /*d3a0*/  @!P1 BRA `(.L_x_131) ;  /* 0xfffffffc00f09947 */ /* 0x008fea000383ffff */
[----:B------:R-:W-:Y:S05]  /*d3b0*/  BRA `(.L_x_130) ;  /* 0xffffff44007c7947 */ /* 0x000fea000383ffff */
.L_x_136:
[----:B-1----:R1:W2:Y:S02]  /*d3c0*/  SYNCS.PHASECHK.TRANS64.TRYWAIT P1, [R5+URZ+0x19c30], R4 ;  /* 0x019c3004050075a7 */ /* 0x0022a4000802017f */
[----:B--2---:R-:W-:Y:S05]  /*d3d0*/  @!P1 NANOSLEEP.SYNCS 0x989680 ;  /* 0x009896800000995d */ /* 0x004fea0003900000 */
[----:B------:R-:W2:Y:S02]  /*d3e0*/  @!P1 SYNCS.PHASECHK.TRANS64 P1, [R5+URZ+0x19c30], R4 ;  /* 0x019c3004050095a7 */ /* 0x000ea4000802007f */
[----:B--2---:R-:W-:Y:S05]  /*d3f0*/  @!P1 BRA `(.L_x_136) ;  /* 0xfffffffc00f09947 */ /* 0x004fea000383ffff */
[----:B------:R-:W-:Y:S05]  /*d400*/  BRA `(.L_x_135) ;  /* 0xffffff6c00c07947 */ /* 0x000fea000383ffff */
.L_x_140:
[----:B-1----:R-:W-:-:S04]  /*d410*/  IMAD.U32 R65, RZ, RZ, UR15 ;  /* 0x0000000fff417e24 */ /* 0x002fc8000f8e00ff */
[----:B------:R1:W2:Y:S03]  /*d420*/  SYNCS.PHASECHK.TRANS64.TRYWAIT P1, [R65+URZ+0x19c50], R4 ;  /* 0x019c5004410075a7 */ /* 0x0002a6000802017f */
[----:B--2---:R-:W-:Y:S05]  /*d430*/  @!P1 NANOSLEEP.SYNCS 0x989680 ;  /* 0x009896800000995d */ /* 0x004fea0003900000 */
[----:B------:R-:W2:Y:S02]  /*d440*/  @!P1 SYNCS.PHASECHK.TRANS64 P1, [R65+URZ+0x19c50], R4 ;  /* 0x019c5004410095a7 */ /* 0x000ea4000802007f */
[----:B--2---:R-:W-:Y:S05]  /*d450*/  @!P1 BRA `(.L_x_140) ;  /* 0xfffffffc00ec9947 */ /* 0x004fea000383ffff */
[----:B------:R-:W-:Y:S05]  /*d460*/  BRA `(.L_x_139) ;  /* 0xffffff7400a07947 */ /* 0x000fea000383ffff */
.L_x_146:
[----:B-1----:R1:W2:Y:S02]  /*d470*/  SYNCS.PHASECHK.TRANS64.TRYWAIT P1, [R13+URZ+0x19c50], R0 ;  /* 0x019c50000d0075a7 */ /* 0x0022a4000802017f */
[----:B--2---:R-:W-:Y:S05]  /*d480*/  @!P1 NANOSLEEP.SYNCS 0x989680 ;  /* 0x009896800000995d */ /* 0x004fea0003900000 */
[----:B------:R-:W2:Y:S02]  /*d490*/  @!P1 SYNCS.PHASECHK.TRANS64 P1, [R13+URZ+0x19c50], R0 ;  /* 0x019c50000d0095a7 */ /* 0x000ea4000802007f */
[----:B--2---:R-:W-:Y:S05]  /*d4a0*/  @!P1 BRA `(.L_x_146) ;  /* 0xfffffffc00f09947 */ /* 0x004fea000383ffff */
[----:B------:R-:W-:Y:S05]  /*d4b0*/  BRA `(.L_x_145) ;  /* 0xffffff9000787947 */ /* 0x000fea000383ffff */
.L_x_178:
[----:B------:R-:W-:Y:S02]  /*d4c0*/  IMAD.MOV.U32 R13, RZ, RZ, R4 ;  /* 0x000000ffff0d7224 */ /* 0x000fe400078e0004 */
[----:B------:R-:W-:Y:S02]  /*d4d0*/  IMAD.MOV.U32 R12, RZ, RZ, RZ ;  /* 0x000000ffff0c7224 */ /* 0x000fe400078e00ff */
[----:B------:R-:W-:Y:S02]  /*d4e0*/  IMAD.MOV.U32 R11, RZ, RZ, 0x1f ;  /* 0x0000001fff0b7424 */ /* 0x000fe400078e00ff */
[----:B------:R-:W-:-:S07]  /*d4f0*/  IMAD.MOV.U32 R15, RZ, RZ, -0x1 ;  /* 0xffffffffff0f7424 */ /* 0x000fce00078e00ff */
[----:B------:R-:W-:Y:S05]  /*d500*/  WARPSYNC.COLLECTIVE R15, `(.L_x_249) ;  /* 0x000000000f087348 */ /* 0x000fea0003c00000 */
[----:B------:R0:W1:Y:S02]  /*d510*/  SHFL.IDX P6, R14, R13, R12, R11 ;  /* 0x0000000c0d0e7389 */ /* 0x00006400000c000b */
[----:B01----:R-:W-:Y:S01]  /*d520*/  ENDCOLLECTIVE ;  /* 0x000000000000791b */ /* 0x003fe20003800000 */
.L_x_249:
[----:B------:R-:W-:Y:S05]  /*d530*/  BRA `(.L_x_250) ;  /* 0xffffffd000687947 */ /* 0x000fea000383ffff */
.L_x_180:
[----:B------:R-:W-:Y:S01]  /*d540*/  BSSY B0, `(.L_x_251) ;  /* 0x0000006000007945 */ /* 0x000fe20003800000 */
[----:B------:R-:W-:-:S07]  /*d550*/  IMAD.MOV.U32 R15, RZ, RZ, -0x1 ;  /* 0xffffffffff0f7424 */ /* 0x000fce00078e00ff */
[----:B0-----:R-:W-:Y:S05]  /*d560*/  WARPSYNC.COLLECTIVE R15, `(.L_x_252) ;  /* 0x000000000f0c7348 */ /* 0x001fea0003c00000 */
[----:B------:R-:W-:Y:S02]  /*d570*/  ELECT P6, UR62, PT ;  /* 0x00000000003e782f */ /* 0x000fe400038c0000 */
[----:B------:R-:W-:Y:S01]  /*d580*/  MOV R14, UR62 ;  /* 0x0000003e000e7c02 */ /* 0x000fe20008000f00 */
[----:B0-----:R-:W-:Y:S10]  /*d590*/  ENDCOLLECTIVE ;  /* 0x000000000000791b */ /* 0x001ff40003800000 */
.L_x_252:
[----:B------:R-:W-:Y:S05]  /*d5a0*/  BSYNC B0 ;  /* 0x0000000000007941 */ /* 0x000fea0003800000 */
.L_x_251:
[----:B------:R-:W-:Y:S05]  /*d5b0*/  BRA `(.L_x_253) ;  /* 0xffffffd000687947 */ /* 0x000fea000383ffff */
.L_x_183:
[----:B-1----:R1:W2:Y:S02]  /*d5c0*/  SYNCS.PHASECHK.TRANS64.TRYWAIT P2, [R5+URZ+0x19c80], R2 ;  /* 0x019c8002050075a7 */ /* 0x0022a4000804017f */
[----:B--2---:R-:W-:Y:S05]  /*d5d0*/  @!P2 NANOSLEEP.SYNCS 0x989680 ;  /* 0x009896800000a95d */ /* 0x004fea0003900000 */
[----:B------:R-:W2:Y:S02]  /*d5e0*/  @!P2 SYNCS.PHASECHK.TRANS64 P2, [R5+URZ+0x19c80], R2 ;  /* 0x019c80020500a5a7 */ /* 0x000ea4000804007f */
[----:B--2---:R-:W-:Y:S05]  /*d5f0*/  @!P2 BRA `(.L_x_183) ;  /* 0xfffffffc00f0a947 */ /* 0x004fea000383ffff */
[----:B------:R-:W-:Y:S05]  /*d600*/  BRA `(.L_x_254) ;  /* 0xffffffd000c07947 */ /* 0x000fea000383ffff */
.L_x_185:
[----:B0-----:R0:W2:Y:S02]  /*d610*/  SYNCS.PHASECHK.TRANS64.TRYWAIT P2, [R5+URZ+0x19c40], R2 ;  /* 0x019c4002050075a7 */ /* 0x0010a4000804017f */
[----:B--2---:R-:W-:Y:S05]  /*d620*/  @!P2 NANOSLEEP.SYNCS 0x989680 ;  /* 0x009896800000a95d */ /* 0x004fea0003900000 */
[----:B------:R-:W2:Y:S02]  /*d630*/  @!P2 SYNCS.PHASECHK.TRANS64 P2, [R5+URZ+0x19c40], R2 ;  /* 0x019c40020500a5a7 */ /* 0x000ea4000804007f */
[----:B--2---:R-:W-:Y:S05]  /*d640*/  @!P2 BRA `(.L_x_185) ;  /* 0xfffffffc00f0a947 */ /* 0x004fea000383ffff */
[----:B------:R-:W-:Y:S05]  /*d650*/  BRA `(.L_x_255) ;  /* 0xffffffd4003c7947 */ /* 0x000fea000383ffff */
.L_x_188:
[----:B-1----:R-:W-:-:S04]  /*d660*/  IMAD.U32 R3, RZ, RZ, UR40 ;  /* 0x00000028ff037e24 */ /* 0x002fc8000f8e00ff */
[----:B------:R1:W2:Y:S03]  /*d670*/  SYNCS.PHASECHK.TRANS64.TRYWAIT P0, [R3+URZ+0x19c20], R2 ;  /* 0x019c2002030075a7 */ /* 0x0002a6000800017f */
[----:B--2---:R-:W-:Y:S05]  /*d680*/  @!P0 NANOSLEEP.SYNCS 0x989680 ;  /* 0x009896800000895d */ /* 0x004fea0003900000 */
[----:B------:R-:W2:Y:S02]  /*d690*/  @!P0 SYNCS.PHASECHK.TRANS64 P0, [R3+URZ+0x19c20], R2 ;  /* 0x019c2002030085a7 */ /* 0x000ea4000800007f */
[----:B--2---:R-:W-:Y:S05]  /*d6a0*/  @!P0 BRA `(.L_x_188) ;  /* 0xfffffffc00ec8947 */ /* 0x004fea000383ffff */
[----:B------:R-:W-:Y:S05]  /*d6b0*/  BRA `(.L_x_256) ;  /* 0xffffffd800407947 */ /* 0x000fea000383ffff */
.L_x_194:
[----:B0-----:R0:W2:Y:S02]  /*d6c0*/  SYNCS.PHASECHK.TRANS64.TRYWAIT P0, [R9+URZ+0x19c80], R10 ;  /* 0x019c800a090075a7 */ /* 0x0010a4000800017f */
[----:B--2---:R-:W-:Y:S05]  /*d6d0*/  @!P0 NANOSLEEP.SYNCS 0x989680 ;  /* 0x009896800000895d */ /* 0x004fea0003900000 */
[----:B------:R-:W2:Y:S02]  /*d6e0*/  @!P0 SYNCS.PHASECHK.TRANS64 P0, [R9+URZ+0x19c80], R10 ;  /* 0x019c800a090085a7 */ /* 0x000ea4000800007f */
[----:B--2---:R-:W-:Y:S05]  /*d6f0*/  @!P0 BRA `(.L_x_194) ;  /* 0xfffffffc00f08947 */ /* 0x004fea000383ffff */
[----:B------:R-:W-:Y:S05]  /*d700*/  BRA `(.L_x_257) ;  /* 0xffffffd800e87947 */ /* 0x000fea000383ffff */
.L_x_201:
[----:B-1----:R1:W2:Y:S02]  /*d710*/  SYNCS.PHASECHK.TRANS64.TRYWAIT P0, [R9+URZ+0x19c40], R10 ;  /* 0x019c400a090075a7 */ /* 0x0022a4000800017f */
[----:B--2---:R-:W-:Y:S05]  /*d720*/  @!P0 NANOSLEEP.SYNCS 0x989680 ;  /* 0x009896800000895d */ /* 0x004fea0003900000 */
[----:B------:R-:W2:Y:S02]  /*d730*/  @!P0 SYNCS.PHASECHK.TRANS64 P0, [R9+URZ+0x19c40], R10 ;  /* 0x019c400a090085a7 */ /* 0x000ea4000800007f */
[----:B--2---:R-:W-:Y:S05]  /*d740*/  @!P0 BRA `(.L_x_201) ;  /* 0xfffffffc00f08947 */ /* 0x004fea000383ffff */
[----:B------:R-:W-:Y:S05]  /*d750*/  BRA `(.L_x_258) ;  /* 0xffffffdc00e47947 */ /* 0x000fea000383ffff */
.L_x_209:
[----:B0-----:R0:W1:Y:S02]  /*d760*/  SYNCS.PHASECHK.TRANS64.TRYWAIT P2, [R12+URZ+0x19c70], R5 ;  /* 0x019c70050c0075a7 */ /* 0x001064000804017f */
[----:B-1----:R-:W-:Y:S05]  /*d770*/  @!P2 NANOSLEEP.SYNCS 0x989680 ;  /* 0x009896800000a95d */ /* 0x002fea0003900000 */
[----:B------:R-:W1:Y:S02]  /*d780*/  @!P2 SYNCS.PHASECHK.TRANS64 P2, [R12+URZ+0x19c70], R5 ;  /* 0x019c70050c00a5a7 */ /* 0x000e64000804007f */
[----:B-1----:R-:W-:Y:S05]  /*d790*/  @!P2 BRA `(.L_x_209) ;  /* 0xfffffffc00f0a947 */ /* 0x002fea000383ffff */
[----:B------:R-:W-:Y:S05]  /*d7a0*/  BRA `(.L_x_259) ;  /* 0xffffffe000f87947 */ /* 0x000fea000383ffff */
.L_x_211:
[----:B0-----:R0:W1:Y:S02]  /*d7b0*/  SYNCS.PHASECHK.TRANS64.TRYWAIT P2, [R12+URZ+0x19c60], R5 ;  /* 0x019c60050c0075a7 */ /* 0x001064000804017f */
[----:B-1----:R-:W-:Y:S05]  /*d7c0*/  @!P2 NANOSLEEP.SYNCS 0x989680 ;  /* 0x009896800000a95d */ /* 0x002fea0003900000 */
[----:B------:R-:W1:Y:S02]  /*d7d0*/  @!P2 SYNCS.PHASECHK.TRANS64 P2, [R12+URZ+0x19c60], R5 ;  /* 0x019c60050c00a5a7 */ /* 0x000e64000804007f */
[----:B-1----:R-:W-:Y:S05]  /*d7e0*/  @!P2 BRA `(.L_x_211) ;  /* 0xfffffffc00f0a947 */ /* 0x002fea000383ffff */
[----:B------:R-:W-:Y:S05]  /*d7f0*/  BRA `(.L_x_260) ;  /* 0xffffffe400007947 */ /* 0x000fea000383ffff */
.L_x_218:
[----:B-1----:R1:W2:Y:S02]  /*d800*/  SYNCS.PHASECHK.TRANS64.TRYWAIT P0, [R2+URZ+0x19c70], R3 ;  /* 0x019c7003020075a7 */ /* 0x0022a4000800017f */
[----:B--2---:R-:W-:Y:S05]  /*d810*/  @!P0 NANOSLEEP.SYNCS 0x989680 ;  /* 0x009896800000895d */ /* 0x004fea0003900000 */
[----:B------:R-:W2:Y:S02]  /*d820*/  @!P0 SYNCS.PHASECHK.TRANS64 P0, [R2+URZ+0x19c70], R3 ;  /* 0x019c7003020085a7 */ /* 0x000ea4000800007f */
[----:B--2---:R-:W-:Y:S05]  /*d830*/  @!P0 BRA `(.L_x_218) ;  /* 0xfffffffc00f08947 */ /* 0x004fea000383ffff */
[----:B------:R-:W-:Y:S05]  /*d840*/  BRA `(.L_x_261) ;  /* 0xffffffe800447947 */ /* 0x000fea000383ffff */
.L_x_220:
[----:B-1----:R1:W2:Y:S02]  /*d850*/  SYNCS.PHASECHK.TRANS64.TRYWAIT P0, [R2+URZ+0x19c60], R5 ;  /* 0x019c6005020075a7 */ /* 0x0022a4000800017f */
[----:B--2---:R-:W-:Y:S05]  /*d860*/  @!P0 NANOSLEEP.SYNCS 0x989680 ;  /* 0x009896800000895d */ /* 0x004fea0003900000 */
[----:B------:R-:W2:Y:S02]  /*d870*/  @!P0 SYNCS.PHASECHK.TRANS64 P0, [R2+URZ+0x19c60], R5 ;  /* 0x019c6005020085a7 */ /* 0x000ea4000800007f */
[----:B--2---:R-:W-:Y:S05]  /*d880*/  @!P0 BRA `(.L_x_220) ;  /* 0xfffffffc00f08947 */ /* 0x004fea000383ffff */
[----:B------:R-:W-:Y:S05]  /*d890*/  BRA `(.L_x_262) ;  /* 0xffffffe800507947 */ /* 0x000fea000383ffff */
.L_x_233:
[----:B0-----:R0:W1:Y:S02]  /*d8a0*/  SYNCS.PHASECHK.TRANS64.TRYWAIT P0, [R6+URZ+0x19c20], R0 ;  /* 0x019c2000060075a7 */ /* 0x001064000800017f */
[----:B-1----:R-:W-:Y:S05]  /*d8b0*/  @!P0 NANOSLEEP.SYNCS 0x989680 ;  /* 0x009896800000895d */ /* 0x002fea0003900000 */
[----:B------:R-:W1:Y:S02]  /*d8c0*/  @!P0 SYNCS.PHASECHK.TRANS64 P0, [R6+URZ+0x19c20], R0 ;  /* 0x019c2000060085a7 */ /* 0x000e64000800007f */
[----:B-1----:R-:W-:Y:S05]  /*d8d0*/  @!P0 BRA `(.L_x_233) ;  /* 0xfffffffc00f08947 */ /* 0x002fea000383ffff */
[----:B------:R-:W-:Y:S05]  /*d8e0*/  BRA `(.L_x_263) ;  /* 0xfffffff400b87947 */ /* 0x000fea000383ffff */
.L_x_234:
[----:B------:R-:W1:Y:S01]  /*d8f0*/  S2R R2, SR_TID.X ;  /* 0x0000000000027919 */ /* 0x000e620000002100 */
[----:B------:R-:W-:Y:S01]  /*d900*/  BSSY B0, `(.L_x_264) ;  /* 0x000000a000007945 */ /* 0x000fe20003800000 */
[----:B------:R-:W-:Y:S02]  /*d910*/  IMAD.MOV.U32 R12, RZ, RZ, RZ ;  /* 0x000000ffff0c7224 */ /* 0x000fe400078e00ff */
[----:B------:R-:W-:Y:S02]  /*d920*/  IMAD.MOV.U32 R11, RZ, RZ, 0x1f ;  /* 0x0000001fff0b7424 */ /* 0x000fe400078e00ff */
[----:B------:R-:W-:Y:S01]  /*d930*/  IMAD.MOV.U32 R15, RZ, RZ, -0x1 ;  /* 0xffffffffff0f7424 */ /* 0x000fe200078e00ff */
[----:B-1----:R-:W-:-:S04]  /*d940*/  SHF.R.U32.HI R2, RZ, 0x5, R2 ;  /* 0x00000005ff027819 */ /* 0x002fc80000011602 */
[----:B------:R-:W-:-:S05]  /*d950*/  LOP3.LUT R2, R2, 0x3, RZ, 0xc0, !PT ;  /* 0x0000000302027812 */ /* 0x000fca00078ec0ff */
[----:B------:R-:W-:-:S07]  /*d960*/  IMAD.MOV.U32 R13, RZ, RZ, R2 ;  /* 0x000000ffff0d7224 */ /* 0x000fce00078e0002 */
[----:B0----5:R-:W-:Y:S05]  /*d970*/  WARPSYNC.COLLECTIVE R15, `(.L_x_265) ;  /* 0x000000000f087348 */ /* 0x021fea0003c00000 */
[----:B------:R1:W2:Y:S02]  /*d980*/  SHFL.IDX P6, R14, R13, R12, R11 ;  /* 0x0000000c0d0e7389 */ /* 0x0002a400000c000b */
[----:B012--5:R-:W-:Y:S01]  /*d990*/  ENDCOLLECTIVE ;  /* 0x000000000000791b */ /* 0x027fe20003800000 */
.L_x_265:
[----:B------:R-:W-:Y:S05]  /*d9a0*/  BSYNC B0 ;  /* 0x0000000000007941 */ /* 0x000fea0003800000 */
.L_x_264:
[----:B------:R-:W-:Y:S05]  /*d9b0*/  BRA `(.L_x_266) ;  /* 0xfffffff400a07947 */ /* 0x000fea000383ffff */
.L_x_237:
[----:B------:R-:W-:Y:S01]  /*d9c0*/  BSSY B1, `(.L_x_267) ;  /* 0x0000006000017945 */ /* 0x000fe20003800000 */
[----:B------:R-:W-:-:S07]  /*d9d0*/  IMAD.MOV.U32 R15, RZ, RZ, -0x1 ;  /* 0xffffffffff0f7424 */ /* 0x000fce00078e00ff */
[----:B0----5:R-:W-:Y:S05]  /*d9e0*/  WARPSYNC.COLLECTIVE R15, `(.L_x_268) ;  /* 0x000000000f0c7348 */ /* 0x021fea0003c00000 */
[----:B------:R-:W-:Y:S02]  /*d9f0*/  ELECT P6, UR62, PT ;  /* 0x00000000003e782f */ /* 0x000fe400038c0000 */
[----:B------:R-:W-:Y:S01]  /*da00*/  MOV R14, UR62 ;  /* 0x0000003e000e7c02 */ /* 0x000fe20008000f00 */
[----:B0----5:R-:W-:Y:S10]  /*da10*/  ENDCOLLECTIVE ;  /* 0x000000000000791b */ /* 0x021ff40003800000 */
.L_x_268:
[----:B------:R-:W-:Y:S05]  /*da20*/  BSYNC B1 ;  /* 0x0000000000017941 */ /* 0x000fea0003800000 */
.L_x_267:
[----:B------:R-:W-:Y:S05]  /*da30*/  BRA `(.L_x_269) ;  /* 0xfffffff400987947 */ /* 0x000fea000383ffff */
.L_x_239:
[----:B0-----:R0:W1:Y:S02]  /*da40*/  SYNCS.PHASECHK.TRANS64.TRYWAIT P1, [R5+URZ], R4 ;  /* 0x00000004050075a7 */ /* 0x001064000802017f */
[----:B-1----:R-:W-:Y:S05]  /*da50*/  @!P1 NANOSLEEP.SYNCS 0x989680 ;  /* 0x009896800000995d */ /* 0x002fea0003900000 */
[----:B------:R-:W1:Y:S02]  /*da60*/  @!P1 SYNCS.PHASECHK.TRANS64 P1, [R5+URZ], R4 ;  /* 0x00000004050095a7 */ /* 0x000e64000802007f */
[----:B-1----:R-:W-:Y:S05]  /*da70*/  @!P1 BRA `(.L_x_239) ;  /* 0xfffffffc00f09947 */ /* 0x002fea000383ffff */
[----:B------:R-:W-:Y:S05]  /*da80*/  BRA `(.L_x_270) ;  /* 0xfffffff400cc7947 */ /* 0x000fea000383ffff */
.L_x_240:
[----:B-1----:R1:W2:Y:S02]  /*da90*/  SYNCS.PHASECHK.TRANS64.TRYWAIT P1, [R9+URZ], R0 ;  /* 0x00000000090075a7 */ /* 0x0022a4000802017f */
[----:B--2---:R-:W-:Y:S05]  /*daa0*/  @!P1 NANOSLEEP.SYNCS 0x989680 ;  /* 0x009896800000995d */ /* 0x004fea0003900000 */
[----:B------:R-:W2:Y:S02]  /*dab0*/  @!P1 SYNCS.PHASECHK.TRANS64 P1, [R9+URZ], R0 ;  /* 0x00000000090095a7 */ /* 0x000ea4000802007f */
[----:B--2---:R-:W-:Y:S05]  /*dac0*/  @!P1 BRA `(.L_x_240) ;  /* 0xfffffffc00f09947 */ /* 0x004fea000383ffff */
[----:B------:R-:W-:Y:S05]  /*dad0*/  BRA `(.L_x_271) ;  /* 0xfffffff400c07947 */ /* 0x000fea000383ffff */
.L_x_242:
[----:B--2---:R2:W3:Y:S02]  /*dae0*/  SYNCS.PHASECHK.TRANS64.TRYWAIT P1, [R17+URZ+0x19c60], R4 ;  /* 0x019c6004110075a7 */ /* 0x0044e4000802017f */
[----:B---3--:R-:W-:Y:S05]  /*daf0*/  @!P1 NANOSLEEP.SYNCS 0x989680 ;  /* 0x009896800000995d */ /* 0x008fea0003900000 */
[----:B------:R-:W3:Y:S02]  /*db00*/  @!P1 SYNCS.PHASECHK.TRANS64 P1, [R17+URZ+0x19c60], R4 ;  /* 0x019c6004110095a7 */ /* 0x000ee4000802007f */
[----:B---3--:R-:W-:Y:S05]  /*db10*/  @!P1 BRA `(.L_x_242) ;  /* 0xfffffffc00f09947 */ /* 0x008fea000383ffff */
[----:B------:R-:W-:Y:S05]  /*db20*/  BRA `(.L_x_272) ;  /* 0xfffffff400c07947 */ /* 0x000fea000383ffff */
.L_x_244:
[----:B---3--:R3:W4:Y:S02]  /*db30*/  SYNCS.PHASECHK.TRANS64.TRYWAIT P1, [R7+URZ+0x19c60], R0 ;  /* 0x019c6000070075a7 */ /* 0x008724000802017f */
[----:B----4-:R-:W-:Y:S05]  /*db40*/  @!P1 NANOSLEEP.SYNCS 0x989680 ;  /* 0x009896800000995d */ /* 0x010fea0003900000 */
[----:B------:R-:W4:Y:S02]  /*db50*/  @!P1 SYNCS.PHASECHK.TRANS64 P1, [R7+URZ+0x19c60], R0 ;  /* 0x019c6000070095a7 */ /* 0x000f24000802007f */
[----:B----4-:R-:W-:Y:S05]  /*db60*/  @!P1 BRA `(.L_x_244) ;  /* 0xfffffffc00f09947 */ /* 0x010fea000383ffff */
[----:B------:R-:W-:Y:S05]  /*db70*/  BRA `(.L_x_273) ;  /* 0xfffffff400c07947 */ /* 0x000fea000383ffff */
.L_x_246:
[----:B----4-:R4:W0:Y:S02]  /*db80*/  SYNCS.PHASECHK.TRANS64.TRYWAIT P0, [R17+URZ+0x19c80], R4 ;  /* 0x019c8004110075a7 */ /* 0x010824000800017f */
[----:B0-----:R-:W-:Y:S05]  /*db90*/  @!P0 NANOSLEEP.SYNCS 0x989680 ;  /* 0x009896800000895d */ /* 0x001fea0003900000 */
[----:B------:R-:W0:Y:S02]  /*dba0*/  @!P0 SYNCS.PHASECHK.TRANS64 P0, [R17+URZ+0x19c80], R4 ;  /* 0x019c8004110085a7 */ /* 0x000e24000800007f */
[----:B0-----:R-:W-:Y:S05]  /*dbb0*/  @!P0 BRA `(.L_x_246) ;  /* 0xfffffffc00f08947 */ /* 0x001fea000383ffff */
[----:B------:R-:W-:Y:S05]  /*dbc0*/  BRA `(.L_x_247) ;  /* 0xfffffff400bc7947 */ /* 0x000fea000383ffff */
.L_x_274:
        /* <DEDUP_REMOVED lines=11> */
.L_x_2221:


//--------------------- .text._ZN7cutlass13device_kernelIN5flash11enable_sm90INS1_16FlashAttnFwdSm90INS1_25CollectiveMainloopFwdSm90ILi2EN4cute5tupleIJNS5_1CILi1EEES8_S8_EEENS6_IJNS7_ILi192EEENS7_ILi128EEENS7_ILi96EEEEEELi96ENS_12float_e4m3_tEfNS_4arch4Sm90ELb0ELb0ELb1ELb1ELb0ELb1ELb0ELb1ELb1ELb0ELb0ELb0EEENS1_21CollectiveEpilogueFwdINS6_IJSA_SC_SB_EEES9_NS_10bfloat16_tESG_Li384ELb1ELb0ELb0ELb1EEENS1_36VarlenDynamicPersistentTileSchedulerILi192ELi128ELi384ELi128ELb0ELb0ELb1ELb0ELb1ELb1EEEEEEEEEvNT_6ParamsE --------------------------
	.section	.text._ZN7cutlass13device_kernelIN5flash11enable_sm90INS1_16FlashAttnFwdSm90INS1_25CollectiveMainloopFwdSm90ILi2EN4cute5tupleIJNS5_1CILi1EEES8_S8_EEENS6_IJNS7_ILi192EEENS7_ILi128EEENS7_ILi96EEEEEELi96ENS_12float_e4m3_tEfNS_4arch4Sm90ELb0ELb0ELb1ELb1ELb0ELb1ELb0ELb1ELb1ELb0ELb0ELb0EEENS1_21CollectiveEpilogueFwdINS6_IJSA_SC_SB_EEES9_NS_10bfloat16_tESG_Li384ELb1ELb0ELb0ELb1EEENS1_36VarlenDynamicPersistentTileSchedulerILi192ELi128ELi384ELi128ELb0ELb0ELb1ELb0ELb1ELb1EEEEEEEEEvNT_6ParamsE,"ax",@progbits
	.align	128
.text._ZN7cutlass13device_kernelIN5flash11enable_sm90INS1_16FlashAttnFwdSm90INS1_25CollectiveMainloopFwdSm90ILi2EN4cute5tupleIJNS5_1CILi1EEES8_S8_EEENS6_IJNS7_ILi192EEENS7_ILi128EEENS7_ILi96EEEEEELi96ENS_12float_e4m3_tEfNS_4arch4Sm90ELb0ELb0ELb1ELb1ELb0ELb1ELb0ELb1ELb1ELb0ELb0ELb0EEENS1_21CollectiveEpilogueFwdINS6_IJSA_SC_SB_EEES9_NS_10bfloat16_tESG_Li384ELb1ELb0ELb0ELb1EEENS1_36VarlenDynamicPersistentTileSchedulerILi192ELi128ELi384ELi128ELb0ELb0ELb1ELb0ELb1ELb1EEEEEEEEEvNT_6ParamsE:
        .type           _ZN7cutlass13device_kernelIN5flash11enable_sm90INS1_16FlashAttnFwdSm90INS1_25CollectiveMainloopFwdSm90ILi2EN4cute5tupleIJNS5_1CILi1EEES8_S8_EEENS6_IJNS7_ILi192EEENS7_ILi128EEENS7_ILi96EEEEEELi96ENS_12float_e4m3_tEfNS_4arch4Sm90ELb0ELb0ELb1ELb1ELb0ELb1ELb0ELb1ELb1ELb0ELb0ELb0EEENS1_21CollectiveEpilogueFwdINS6_IJSA_SC_SB_EEES9_NS_10bfloat16_tESG_Li384ELb1ELb0ELb0ELb1EEENS1_36VarlenDynamicPersistentTileSchedulerILi192ELi128ELi384ELi128ELb0ELb0ELb1ELb0ELb1ELb1EEEEEEEEEvNT_6ParamsE,@function
        .size           _ZN7cutlass13device_kernelIN5flash11enable_sm90INS1_16FlashAttnFwdSm90INS1_25CollectiveMainloopFwdSm90ILi2EN4cute5tupleIJNS5_1CILi1EEES8_S8_EEENS6_IJNS7_ILi192EEENS7_ILi128EEENS7_ILi96EEEEEELi96ENS_12float_e4m3_tEfNS_4arch4Sm90ELb0ELb0ELb1ELb1ELb0ELb1ELb0ELb1ELb1ELb0ELb0ELb0EEENS1_21CollectiveEpilogueFwdINS6_IJSA_SC_SB_EEES9_NS_10bfloat16_tESG_Li384ELb1ELb0ELb0ELb1EEENS1_36VarlenDynamicPersistentTileSchedulerILi192ELi128ELi384ELi128ELb0ELb0ELb1ELb0ELb1ELb1EEEEEEEEEvNT_6ParamsE,(.L_x_2222 - _ZN7cutlass13device_kernelIN5flash11enable_sm90INS1_16FlashAttnFwdSm90INS1_25CollectiveMainloopFwdSm90ILi2EN4cute5tupleIJNS5_1CILi1EEES8_S8_EEENS6_IJNS7_ILi192EEENS7_ILi128EEENS7_ILi96EEEEEELi96ENS_12float_e4m3_tEfNS_4arch4Sm90ELb0ELb0ELb1ELb1ELb0ELb1ELb0ELb1ELb1ELb0ELb0ELb0EEENS1_21CollectiveEpilogueFwdINS6_IJSA_SC_SB_EEES9_NS_10bfloat16_tESG_Li384ELb1ELb0ELb0ELb1EEENS1_36VarlenDynamicPersistentTileSchedulerILi192ELi128ELi384ELi128ELb0ELb0ELb1ELb0ELb1ELb1EEEEEEEEEvNT_6ParamsE)
        .other          _ZN7cutlass13device_kernelIN5flash11enable_sm90INS1_16FlashAttnFwdSm90INS1_25CollectiveMainloopFwdSm90ILi2EN4cute5tupleIJNS5_1CILi1EEES8_S8_EEENS6_IJNS7_ILi192EEENS7_ILi128EEENS7_ILi96EEEEEELi96ENS_12float_e4m3_tEfNS_4arch4Sm90ELb0ELb0ELb1ELb1ELb0ELb1ELb0ELb1ELb1ELb0ELb0ELb0EEENS1_21CollectiveEpilogueFwdINS6_IJSA_SC_SB_EEES9_NS_10bfloat16_tESG_Li384ELb1ELb0ELb0ELb1EEENS1_36VarlenDynamicPersistentTileSchedulerILi192ELi128ELi384ELi128ELb0ELb0ELb1ELb0ELb1ELb1EEEEEEEEEvNT_6ParamsE,@"STO_CUDA_ENTRY STV_DEFAULT"
_ZN7cutlass13device_kernelIN5flash11enable_sm90INS1_16FlashAttnFwdSm90INS1_25CollectiveMainloopFwdSm90ILi2EN4cute5tupleIJNS5_1CILi1EEES8_S8_EEENS6_IJNS7_ILi192EEENS7_ILi128EEENS7_ILi96EEEEEELi96ENS_12float_e4m3_tEfNS_4arch4Sm90ELb0ELb0ELb1ELb1ELb0ELb1ELb0ELb1ELb1ELb0ELb0ELb0EEENS1_21CollectiveEpilogueFwdINS6_IJSA_SC_SB_EEES9_NS_10bfloat16_tESG_Li384ELb1ELb0ELb0ELb1EEENS1_36VarlenDynamicPersistentTileSchedulerILi192ELi128ELi384ELi128ELb0ELb0ELb1ELb0ELb1ELb1EEEEEEEEEvNT_6ParamsE:
[----:B------:R-:W0:Y:S02]  /*0000*/  LDC R1, c[0x0][0x28] ;  /* 0x00000a00ff017b82 */ /* 0x000e240000000800 */
[----:B0-----:R-:W-:Y:S01]  /*0010*/  VIADD R1, R1, 0xffffffa0 ;  /* 0xffffffa001017836 */ /* 0x001fe20000000000 */
[----:B------:R-:W0:Y:S01]  /*0020*/  S2R R3, SR_TID.X ;  /* 0x0000000000037919 */ /* 0x000e220000002100 */
[----:B------:R-:W-:Y:S01]  /*0030*/  ELECT P0, URZ, PT ;  /* 0x00000000003f782f */ /* 0x000fe20003800000 */
[----:B------:R-:W-:Y:S01]  /*0040*/  BSSY B0, `(.L_x_275) ;  /* 0x0000016000007945 */ /* 0x000fe20003800000 */
[----:B0-----:R-:W-:-:S05]  /*0050*/  SHF.R.U32.HI R0, RZ, 0x5, R3 ;  /* 0x00000005ff007819 */ /* 0x001fca0000011603 */
[----:B------:R-:W0:Y:S02]  /*0060*/  SHFL.IDX PT, R2, R0, RZ, 0x1f ;  /* 0x00001fff00027589 */ /* 0x000e2400000e0000 */
[----:B0-----:R-:W-:-:S13]  /*0070*/  ISETP.EQ.AND P0, PT, R2, RZ, P0 ;  /* 0x000000ff0200720c */ /* 0x001fda0000702270 */
[----:B------:R-:W-:Y:S05]  /*0080*/  @!P0 BRA `(.L_x_276) ;  /* 0x0000000000448947 */ /* 0x000fea0003800000 */
[----:B------:R-:W-:Y:S02]  /*0090*/  ULDC.64 UR4, c[0x0][0x198] ;  /* 0x0000660000047ab9 */ /* 0x000fe40000000a00 */
[----:B------:R-:W-:Y:S02]  /*00a0*/  UIADD3 UR6, UP0, UR4, 0x270, URZ ;  /* 0x0000027004067890 */ /* 0x000fe4000ff1e03f */
[----:B------:R-:W-:Y:S02]  /*00b0*/  UIADD3 UR8, UP1, UR4, 0x370, URZ ;  /* 0x0000037004087890 */ /* 0x000fe4000ff3e03f */
[----:B------:R-:W-:Y:S02]  /*00c0*/  UIADD3 UR10, UP2, UR4, 0x470, URZ ;  /* 0x00000470040a7890 */ /* 0x000fe4000ff5e03f */
[----:B------:R-:W-:Y:S02]  /*00d0*/  UIADD3 UR12, UP3, UR4, 0x570, URZ ;  /* 0x00000570040c7890 */ /* 0x000fe4000ff7e03f */
[----:B------:R-:W-:-:S02]  /*00e0*/  UIADD3 UR4, UP4, UR4, 0x670, URZ ;  /* 0x0000067004047890 */ /* 0x000fc4000ff9e03f */
[----:B------:R-:W-:Y:S02]  /*00f0*/  UIADD3.X UR7, URZ, UR5, URZ, UP0, !UPT ;  /* 0x000000053f077290 */ /* 0x000fe400087fe43f */
[----:B------:R-:W-:Y:S02]  /*0100*/  UIADD3.X UR9, URZ, UR5, URZ, UP1, !UPT ;  /* 0x000000053f097290 */ /* 0x000fe40008ffe43f */
[----:B------:R-:W-:Y:S02]  /*0110*/  UIADD3.X UR11, URZ, UR5, URZ, UP2, !UPT ;  /* 0x000000053f0b7290 */ /* 0x000fe400097fe43f */
[----:B------:R-:W-:Y:S02]  /*0120*/  UIADD3.X UR13, URZ, UR5, URZ, UP3, !UPT ;  /* 0x000000053f0d7290 */ /* 0x000fe40009ffe43f */
[----:B------:R-:W-:Y:S01]  /*0130*/  UIADD3.X UR5, URZ, UR5, URZ, UP4, !UPT ;  /* 0x000000053f057290 */ /* 0x000fe2000a7fe43f */
[----:B------:R0:W-:Y:S02]  /*0140*/  UTMACCTL.PF [UR6] ;  /* 0x00000000060079b9 */ /* 0x0001e40008040000 */
[----:B------:R0:W-:Y:S02]  /*0150*/  UTMACCTL.PF [UR8] ;  /* 0x00000000080079b9 */ /* 0x0001e40008040000 */
[----:B------:R0:W-:Y:S02]  /*0160*/  UTMACCTL.PF [UR10] ;  /* 0x000000000a0079b9 */ /* 0x0001e40008040000 */
[----:B------:R0:W-:Y:S02]  /*0170*/  UTMACCTL.PF [UR12] ;  /* 0x000000000c0079b9 */ /* 0x0001e40008040000 */
[----:B------:R0:W-:Y:S02]  /*0180*/  UTMACCTL.PF [UR4] ;  /* 0x00000000040079b9 */ /* 0x0001e40008040000 */
[----:B0-----:R-:W-:Y:S01]  /*0190*/  NOP ;  /* 0x0000000000007918 */ /* 0x001fe20000000000 */
.L_x_276:
[----:B------:R-:W-:Y:S05]  /*01a0*/  BSYNC B0 ;  /* 0x0000000000007941 */ /* 0x000fea0003800000 */
.L_x_275:
[----:B------:R-:W-:Y:S01]  /*01b0*/  VOTEU.ANY UP0, P0 ;  /* 0x00000000003f7886 */ /* 0x000fe20000000100 */
[----:B------:R-:W0:Y:S01]  /*01c0*/  SHFL.IDX PT, R2, R0, RZ, 0x1f ;  /* 0x00001fff00027589 */ /* 0x000e2200000e0000 */
[----:B------:R-:W-:Y:S01]  /*01d0*/  UMOV UR4, 0x1 ;  /* 0x0000000100047882 */ /* 0x000fe20000000000 */
[----:B------:R-:W-:Y:S01]  /*01e0*/  UMOV UR7, 0x180 ;  /* 0x0000018000077882 */ /* 0x000fe20000000000 */
[----:B------:R-:W-:Y:S01]  /*01f0*/  SHF.R.U32.HI R3, RZ, 0x7, R3 ;  /* 0x00000007ff037819 */ /* 0x000fe20000011603 */
[----:B------:R-:W1:Y:S01]  /*0200*/  @UP0 S2UR UR8, SR_CgaCtaId ;  /* 0x00000000000809c3 */ /* 0x000e620000008800 */
[----:B------:R-:W-:Y:S01]  /*0210*/  @UP0 UMOV UR6, 0x400 ;  /* 0x0000040000060882 */ /* 0x000fe20000000000 */
[----:B------:R-:W-:-:S04]  /*0220*/  @UP0 UIADD3 UR4, -UR4, 0x100000, URZ ;  /* 0x0010000004040890 */ /* 0x000fc8000fffe13f */
[----:B------:R-:W-:Y:S02]  /*0230*/  @UP0 USHF.L.U32 UR5, UR4, 0xb, URZ ;  /* 0x0000000b04050899 */ /* 0x000fe4000800063f */
[----:B------:R-:W-:Y:S01]  /*0240*/  @UP0 USHF.L.U32 UR4, UR4, 0x1, URZ ;  /* 0x0000000104040899 */ /* 0x000fe2000800063f */
[----:B------:R-:W-:Y:S01]  /*0250*/  VOTEU.ANY UP1, P0 ;  /* 0x00000000003f7886 */ /* 0x000fe20000020100 */
[----:B0-----:R-:W-:Y:S02]  /*0260*/  ISETP.NE.AND P1, PT, R2, RZ, PT ;  /* 0x000000ff0200720c */ /* 0x001fe40003f25270 */
[----:B------:R0:W2:Y:S01]  /*0270*/  SHFL.IDX PT, R2, R3, RZ, 0x1f ;  /* 0x00001fff03027589 */ /* 0x0000a200000e0000 */
[----:B-1----:R-:W-:Y:S02]  /*0280*/  @UP0 ULEA UR8, UR8, UR6, 0x18 ;  /* 0x0000000608080291 */ /* 0x002fe4000f8ec03f */
[----:B------:R-:W-:-:S04]  /*0290*/  @UP0 UIADD3 UR6, -UR7, 0x100000, URZ ;  /* 0x0010000007060890 */ /* 0x000fc8000fffe13f */
[----:B------:R-:W-:Y:S02]  /*02a0*/  @UP0 USHF.L.U32 UR7, UR6, 0xb, URZ ;  /* 0x0000000b06070899 */ /* 0x000fe4000800063f */
[----:B------:R-:W-:Y:S01]  /*02b0*/  @UP0 USHF.L.U32 UR6, UR6, 0x1, URZ ;  /* 0x0000000106060899 */ /* 0x000fe2000800063f */
[----:B------:R-:W-:Y:S01]  /*02c0*/  VOTEU.ANY UP0, P0 ;  /* 0x00000000003f7886 */ /* 0x000fe20000000100 */
[----:B------:R-:W1:Y:S04]  /*02d0*/  FENCE.VIEW.ASYNC.S ;  /* 0x00000000000073c6 */ /* 0x000e680000000000 */
[----:B-1----:R0:W1:Y:S06]  /*02e0*/  @UP0 SYNCS.EXCH.64 URZ, [UR8+0x19c00], UR4 ;  /* 0x019c0004083f05b2 */ /* 0x00206c0008000100 */
[----:B------:R0:W3:Y:S02]  /*02f0*/  @UP1 SYNCS.EXCH.64 URZ, [UR8+0x19c20], UR6 ;  /* 0x019c2006083f15b2 */ /* 0x0000e40008000100 */
[----:B0-----:R-:W-:Y:S05]  /*0300*/  @P1 BRA `(.L_x_277) ;  /* 0x0000000000481947 */ /* 0x001fea0003800000 */
[----:B------:R-:W0:Y:S01]  /*0310*/  S2UR UR5, SR_CgaCtaId ;  /* 0x00000000000579c3 */ /* 0x000e220000008800 */
        /* <DEDUP_REMOVED lines=15> */
[----:B------:R0:W0:Y:S01]  /*0410*/  SYNCS.EXCH.64 URZ, [UR8+0x19c48], UR4 ;  /* 0x019c4804083f75b2 */ /* 0x0000220008000100 */
[----:B------:R-:W-:Y:S01]  /*0420*/  NOP ;  /* 0x0000000000007918 */ /* 0x000fe20000000000 */
.L_x_277:
[----:B------:R-:W5:Y:S01]  /*0430*/  SHFL.IDX PT, R3, R0, RZ, 0x1f ;  /* 0x00001fff00037589 */ /* 0x000f6200000e0000 */
[----:B------:R-:W-:Y:S01]  /*0440*/  NOP ;  /* 0x0000000000007918 */ /* 0x000fe20000000000 */
[----:B-----5:R-:W-:-:S13]  /*0450*/  ISETP.NE.AND P0, PT, R3, RZ, PT ;  /* 0x000000ff0300720c */ /* 0x020fda0003f05270 */
        /* <DEDUP_REMOVED lines=17> */
[----:B------:R0:W0:Y:S01]  /*0570*/  SYNCS.EXCH.64 URZ, [UR8+0x19c68], UR6 ;  /* 0x019c6806083f75b2 */ /* 0x0000220008000100 */
[----:B------:R-:W-:Y:S01]  /*0580*/  NOP ;  /* 0x0000000000007918 */ /* 0x000fe20000000000 */
.L_x_278:
[----:B------:R-:W5:Y:S01]  /*0590*/  SHFL.IDX PT, R3, R0, RZ, 0x1f ;  /* 0x00001fff00037589 */ /* 0x000f6200000e0000 */
[----:B------:R-:W-:Y:S01]  /*05a0*/  NOP ;  /* 0x0000000000007918 */ /* 0x000fe20000000000 */
[----:B-----5:R-:W-:-:S13]  /*05b0*/  ISETP.NE.AND P0, PT, R3, RZ, PT ;  /* 0x000000ff0300720c */ /* 0x020fda0003f05270 */
        /* <DEDUP_REMOVED lines=13> */
[----:B------:R0:W0:Y:S01]  /*0690*/  SYNCS.EXCH.64 URZ, [UR6+0x19c88], UR4 ;  /* 0x019c8804063f75b2 */ /* 0x0000220008000100 */
[----:B------:R-:W-:Y:S01]  /*06a0*/  NOP ;  /* 0x0000000000007918 */ /* 0x000fe20000000000 */
.L_x_279:
        /* <DEDUP_REMOVED lines=22> */
.L_x_280:
        /* <DEDUP_REMOVED lines=22> */
.L_x_281:
[----:B--2---:R-:W-:Y:S01]  /*0970*/  ISETP.NE.AND P0, PT, R2, RZ, PT ;  /* 0x000000ff0200720c */ /* 0x004fe20003f05270 */
[----:B------:R-:W-:Y:S01]  /*0980*/  IMAD.MOV.U32 R2, RZ, RZ, 0x1 ;  /* 0x00000001ff027424 */ /* 0x000fe200078e00ff */
[----:B------:R-:W-:Y:S01]  /*0990*/  NOP ;  /* 0x0000000000007918 */ /* 0x000fe20000000000 */
[----:B------:R-:W-:Y:S01]  /*09a0*/  ULDC.64 UR40, c[0x0][0x208] ;  /* 0x0000820000287ab9 */ /* 0x000fe20000000a00 */
[----:B------:R-:W-:Y:S02]  /*09b0*/  BSSY B8, `(.L_x_282) ;  /* 0x00017b7000087945 */ /* 0x000fe40003800000 */
[----:B------:R-:W-:-:S05]  /*09c0*/  SEL R2, R2, 0x2, !P0 ;  /* 0x0000000202027807 */ /* 0x000fca0004000000 */
[----:B------:R2:W-:Y:S01]  /*09d0*/  STL [R1+0x20], R2 ;  /* 0x0000200201007387 */ /* 0x0005e20000100800 */
[----:B01-34-:R-:W-:Y:S06]  /*09e0*/  BAR.SYNC.DEFER_BLOCKING 0x0 ;  /* 0x0000000000007b1d */ /* 0x01bfec0000010000 */
[----:B------:R-:W-:Y:S05]  /*09f0*/  @!P0 BRA `(.L_x_283) ;  /* 0x0000011800988947 */ /* 0x000fea0003800000 */
.L_x_284:
[----:B------:R-:W-:-:S08]  /*0a00*/  NOP ;  /* 0x0000000000007918 */ /* 0x000fd00000000000 */
[----:B------:R-:W0:Y:S02]  /*0a10*/  USETMAXREG.TRY_ALLOC.CTAPOOL UP0, 0xa0 ;  /* 0x000000a0000079c8 */ /* 0x000e240008000600 */
[----:B0-----:R-:W-:-:S13]  /*0a20*/  PLOP3.LUT P0, PT, PT, PT, UP0, 0x80, 0x0 ;  /* 0x000000000000781c */ /* 0x001fda0003f0f008 */
[----:B------:R-:W-:Y:S05]  /*0a30*/  @!P0 BRA `(.L_x_284) ;  /* 0xfffffffc00f08947 */ /* 0x000fea000383ffff */
[----:B------:R-:W0:Y:S08]  /*0a40*/  S2UR UR4, SR_CgaCtaId ;  /* 0x00000000000479c3 */ /* 0x000e300000008800 */
[----:B------:R-:W-:Y:S06]  /*0a50*/  BAR.ARV 0x8, 0x1a0 ;  /* 0x0206800000007b1d */ /* 0x000fec0000002000 */
[----:B------:R-:W-:-:S02]  /*0a60*/  MOV R18, 0x400 ;  /* 0x0000040000127802 */ /* 0x000fc40000000f00 */
[----:B------:R-:W-:Y:S01]  /*0a70*/  BAR.SYNC.DEFER_BLOCKING 0x5, 0x200 ;  /* 0x0148000000007b1d */ /* 0x000fe20000010000 */
[----:B0-----:R-:W-:-:S05]  /*0a80*/  IMAD.U32 R0, RZ, RZ, UR4 ;  /* 0x00000004ff007e24 */ /* 0x001fca000f8e00ff */
[----:B------:R-:W-:Y:S01]  /*0a90*/  ULDC UR4, c[0x0][0xc14] ;  /* 0x0003050000047ab9 */ /* 0x000fe20000000800 */
[----:B------:R-:W-:Y:S01]  /*0aa0*/  LEA R18, R0, R18, 0x18 ;  /* 0x0000001200127211 */ /* 0x000fe200078ec0ff */
[----:B------:R-:W-:Y:S04]  /*0ab0*/  STL [R1+0x14], R0 ;  /* 0x0000140001007387 */ /* 0x000fe80000100800 */
[----:B------:R-:W0:Y:S01]  /*0ac0*/  LDS.128 R28, [R18+0x19cd0] ;  /* 0x019cd000121c7984 */ /* 0x000e220000000c00 */
[----:B------:R-:W-:Y:S06]  /*0ad0*/  BAR.ARV 0x4, 0x200 ;  /* 0x0108000000007b1d */ /* 0x000fec0000002000 */
[----:B0-----:R-:W-:-:S13]  /*0ae0*/  ISETP.GE.AND P0, PT, R31, UR4, PT ;  /* 0x000000041f007c0c */ /* 0x001fda000bf06270 */
[----:B------:R-:W-:Y:S05]  /*0af0*/  @P0 BRA `(.L_x_285) ;  /* 0x0000017800880947 */ /* 0x000fea0003800000 */
[----:B------:R-:W3:Y:S01]  /*0b00*/  LDL.LU R19, [R1+0x20] ;  /* 0x0000200001137983 */ /* 0x000ee20000300800 */
[----:B------:R-:W0:Y:S02]  /*0b10*/  S2R R0, SR_TID.X ;  /* 0x0000000000007919 */ /* 0x000e240000002100 */
[----:B0-----:R-:W-:-:S05]  /*0b20*/  VIADD R15, R0, 0xffffff80 ;  /* 0xffffff80000f7836 */ /* 0x001fca0000000000 */
[----:B------:R-:W-:-:S04]  /*0b30*/  SHF.R.S32.HI R0, RZ, 0x1f, R15 ;  /* 0x0000001fff007819 */ /* 0x000fc8000001140f */
[----:B--2---:R-:W-:-:S04]  /*0b40*/  LEA.HI R2, R0, R15, RZ, 0x7 ;  /* 0x0000000f00027211 */ /* 0x004fc800078f38ff */
[----:B------:R-:W-:Y:S02]  /*0b50*/  LOP3.LUT R7, R2, 0xffffff80, RZ, 0xc0, !PT ;  /* 0xffffff8002077812 */ /* 0x000fe400078ec0ff */
[CC--:B------:R-:W-:Y:S02]  /*0b60*/  LEA.HI R4, R0.reuse, R15.reuse, RZ, 0x5 ;  /* 0x0000000f00047211 */ /* 0x0c0fe400078f28ff */
[-C--:B------:R-:W-:Y:S01]  /*0b70*/  LEA.HI R3, R0, R15.reuse, RZ, 0x4 ;  /* 0x0000000f00037211 */ /* 0x080fe200078f20ff */
[C---:B------:R-:W-:Y:S01]  /*0b80*/  IMAD.IADD R20, R15.reuse, 0x1, -R7 ;  /* 0x000000010f147824 */ /* 0x040fe200078e0a07 */
[----:B------:R-:W-:Y:S01]  /*0b90*/  LEA.HI R6, R15, R15, RZ, 0x1 ;  /* 0x0000000f0f067211 */ /* 0x000fe200078f08ff */
[----:B------:R-:W-:Y:S01]  /*0ba0*/  IMAD.SHL.U32 R5, R4, 0x10, RZ ;  /* 0x0000001004057824 */ /* 0x000fe200078e00ff */
[----:B------:R-:W-:Y:S02]  /*0bb0*/  LOP3.LUT R4, R3, 0x7fffff0, RZ, 0xc0, !PT ;  /* 0x07fffff003047812 */ /* 0x000fe400078ec0ff */
[----:B------:R-:W-:-:S02]  /*0bc0*/  LOP3.LUT R7, R6, 0xfffffffe, RZ, 0xc0, !PT ;  /* 0xfffffffe06077812 */ /* 0x000fc400078ec0ff */
[----:B------:R-:W-:Y:S02]  /*0bd0*/  SHF.R.S32.HI R152, RZ, 0x1, R6 ;  /* 0x00000001ff987819 */ /* 0x000fe40000011406 */
[----:B------:R-:W-:Y:S02]  /*0be0*/  SHF.R.S32.HI R8, RZ, 0x1f, R20 ;  /* 0x0000001fff087819 */ /* 0x000fe40000011414 */
[----:B------:R-:W-:Y:S01]  /*0bf0*/  SHF.R.S32.HI R9, RZ, 0x1f, R6 ;  /* 0x0000001fff097819 */ /* 0x000fe20000011406 */
[----:B------:R-:W-:Y:S01]  /*0c00*/  IMAD.IADD R4, R15, 0x1, -R4 ;  /* 0x000000010f047824 */ /* 0x000fe200078e0a04 */
[----:B------:R-:W-:Y:S01]  /*0c10*/  LOP3.LUT R5, R5, 0xfffffe00, RZ, 0xc0, !PT ;  /* 0xfffffe0005057812 */ /* 0x000fe200078ec0ff */
[----:B------:R-:W-:Y:S01]  /*0c20*/  IMAD.IADD R14, R15, 0x1, -R7 ;  /* 0x000000010f0e7824 */ /* 0x000fe200078e0a07 */
[----:B------:R-:W-:Y:S02]  /*0c30*/  LEA.HI R10, R8, R20, RZ, 0x2 ;  /* 0x00000014080a7211 */ /* 0x000fe400078f10ff */
[----:B------:R-:W-:-:S02]  /*0c40*/  LEA.HI R9, R9, R152, RZ, 0x2 ;  /* 0x0000009809097211 */ /* 0x000fc400078f10ff */
[----:B------:R-:W-:Y:S01]  /*0c50*/  SHF.R.S32.HI R21, RZ, 0x7, R2 ;  /* 0x00000007ff157819 */ /* 0x000fe20000011402 */
[----:B------:R-:W-:Y:S01]  /*0c60*/  IMAD R4, R4, 0x20, R5 ;  /* 0x0000002004047824 */ /* 0x000fe200078e0205 */
[----:B------:R-:W-:Y:S01]  /*0c70*/  SHF.R.S32.HI R2, RZ, 0x4, R3 ;  /* 0x00000004ff027819 */ /* 0x000fe20000011403 */
[----:B------:R-:W-:Y:S01]  /*0c80*/  IMAD.SHL.U32 R22, R14, 0x10, RZ ;  /* 0x000000100e167824 */ /* 0x000fe200078e00ff */
[--C-:B------:R-:W-:Y:S02]  /*0c90*/  SHF.R.S32.HI R7, RZ, 0x2, R10.reuse ;  /* 0x00000002ff077819 */ /* 0x100fe4000001140a */
[----:B------:R-:W-:Y:S02]  /*0ca0*/  SHF.R.S32.HI R6, RZ, 0x1f, R10 ;  /* 0x0000001fff067819 */ /* 0x000fe4000001140a */
[----:B------:R-:W-:Y:S02]  /*0cb0*/  LOP3.LUT R9, R9, 0x7fffffc, RZ, 0xc0, !PT ;  /* 0x07fffffc09097812 */ /* 0x000fe400078ec0ff */
[----:B------:R-:W-:Y:S01]  /*0cc0*/  LEA.HI R5, R0, R15, RZ, 0x3 ;  /* 0x0000000f00057211 */ /* 0x000fe200078f18ff */
[----:B------:R-:W-:Y:S01]  /*0cd0*/  VIADD R156, R22, 0x20 ;  /* 0x00000020169c7836 */ /* 0x000fe20000000000 */
[----:B------:R-:W-:Y:S01]  /*0ce0*/  LEA.HI R3, R3, R2, RZ, 0x1 ;  /* 0x0000000203037211 */ /* 0x000fe200078f08ff */
[----:B------:R-:W-:Y:S01]  /*0cf0*/  IMAD.IADD R9, R152, 0x1, -R9 ;  /* 0x0000000198097824 */ /* 0x000fe200078e0a09 */
[----:B------:R-:W-:-:S02]  /*0d00*/  LEA.HI R11, R6, R7, RZ, 0x3 ;  /* 0x00000007060b7211 */ /* 0x000fc400078f18ff */
[----:B------:R-:W-:Y:S02]  /*0d10*/  SHF.R.S32.HI R5, RZ, 0x3, R5 ;  /* 0x00000003ff057819 */ /* 0x000fe40000011405 */
[----:B------:R-:W-:Y:S02]  /*0d20*/  LOP3.LUT R3, R3, 0x1ffffffe, RZ, 0xc0, !PT ;  /* 0x1ffffffe03037812 */ /* 0x000fe400078ec0ff */
[----:B------:R-:W-:Y:S01]  /*0d30*/  LOP3.LUT R12, R11, 0xfffffff8, RZ, 0xc0, !PT ;  /* 0xfffffff80b0c7812 */ /* 0x000fe200078ec0ff */
[C---:B------:R-:W-:Y:S01]  /*0d40*/  IMAD R11, R2.reuse, 0x8, R9 ;  /* 0x00000008020b7824 */ /* 0x040fe200078e0209 */
[----:B------:R-:W-:Y:S01]  /*0d50*/  SHF.R.S32.HI R9, RZ, 0x1f, R156 ;  /* 0x0000001fff097819 */ /* 0x000fe2000001149c */
[----:B------:R-:W-:Y:S02]  /*0d60*/  IMAD.SHL.U32 R5, R5, 0x80, RZ ;  /* 0x0000008005057824 */ /* 0x000fe400078e00ff */
[----:B------:R-:W-:Y:S01]  /*0d70*/  IMAD.IADD R3, R2, 0x1, -R3 ;  /* 0x0000000102037824 */ /* 0x000fe200078e0a03 */
[----:B------:R-:W-:Y:S01]  /*0d80*/  LEA.HI R2, R9, R156, RZ, 0x5 ;  /* 0x0000009c09027211 */ /* 0x000fe200078f28ff */
[----:B------:R-:W-:Y:S01]  /*0d90*/  IMAD.HI R6, R21, 0x55555556, RZ ;  /* 0x5555555615067827 */ /* 0x000fe200078e02ff */
[----:B------:R-:W-:-:S02]  /*0da0*/  LOP3.LUT R16, R5, 0x80, RZ, 0xc0, !PT ;  /* 0x0000008005107812 */ /* 0x000fc400078ec0ff */
[----:B------:R-:W-:Y:S02]  /*0db0*/  LEA.HI R8, R8, R20, RZ, 0x5 ;  /* 0x0000001408087211 */ /* 0x000fe400078f28ff */
[----:B------:R-:W-:Y:S01]  /*0dc0*/  LEA.HI R9, R9, R156, RZ, 0x4 ;  /* 0x0000009c09097211 */ /* 0x000fe200078f20ff */
[----:B------:R-:W-:Y:S01]  /*0dd0*/  IMAD.IADD R7, R7, 0x1, -R12 ;  /* 0x0000000107077824 */ /* 0x000fe200078e0a0c */
[----:B------:R-:W-:Y:S01]  /*0de0*/  LOP3.LUT R10, R10, 0x7ffffffc, RZ, 0xc0, !PT ;  /* 0x7ffffffc0a0a7812 */ /* 0x000fe200078ec0ff */
[----:B------:R-:W-:Y:S01]  /*0df0*/  IMAD.SHL.U32 R11, R11, 0x20, RZ ;  /* 0x000000200b0b7824 */ /* 0x000fe200078e00ff */
[----:B------:R-:W-:Y:S02]  /*0e00*/  SHF.R.S32.HI R5, RZ, 0x5, R2 ;  /* 0x00000005ff057819 */ /* 0x000fe40000011402 */
[----:B------:R-:W-:Y:S02]  /*0e10*/  LEA.HI R6, R6, R6, RZ, 0x1 ;  /* 0x0000000606067211 */ /* 0x000fe400078f08ff */
[----:B------:R-:W-:-:S02]  /*0e20*/  SHF.R.U32.HI R12, RZ, 0x3, R16 ;  /* 0x00000003ff0c7819 */ /* 0x000fc40000011610 */
[----:B------:R-:W-:Y:S02]  /*0e30*/  LOP3.LUT R2, R16, 0x10, R9, 0xf8, !PT ;  /* 0x0000001010027812 */ /* 0x000fe400078ef809 */
[----:B------:R-:W-:Y:S01]  /*0e40*/  SHF.R.S32.HI R8, RZ, 0x5, R8 ;  /* 0x00000005ff087819 */ /* 0x000fe20000011408 */
[----:B------:R-:W-:Y:S01]  /*0e50*/  IMAD.IADD R10, R20, 0x1, -R10 ;  /* 0x00000001140a7824 */ /* 0x000fe200078e0a0a */
[----:B------:R-:W-:Y:S01]  /*0e60*/  MOV R13, 0xfffffffe ;  /* 0xfffffffe000d7802 */ /* 0x000fe20000000f00 */
[----:B------:R-:W-:Y:S01]  /*0e70*/  IMAD R5, R5, 0x1800, R11 ;  /* 0x0000180005057824 */ /* 0x000fe200078e020b */
[----:B------:R-:W-:Y:S01]  /*0e80*/  LOP3.LUT R2, R2, R12, RZ, 0x3c, !PT ;  /* 0x0000000c02027212 */ /* 0x000fe200078e3cff */
[----:B------:R-:W-:Y:S02]  /*0e90*/  IMAD R6, R6, -0x3, R21 ;  /* 0xfffffffd06067824 */ /* 0x000fe400078e0215 */
[----:B------:R-:W-:Y:S02]  /*0ea0*/  IMAD R7, R8, 0x10, R7 ;  /* 0x0000001008077824 */ /* 0x000fe400078e0207 */
[----:B------:R-:W-:Y:S01]  /*0eb0*/  IMAD R8, R3, 0x8, R4 ;  /* 0x0000000803087824 */ /* 0x000fe200078e0204 */
[----:B------:R-:W-:Y:S01]  /*0ec0*/  STL [R1], R16 ;  /* 0x0000001001007387 */ /* 0x000fe20000100800 */
[----:B------:R-:W-:Y:S01]  /*0ed0*/  IMAD R4, R10, R13, 0x80 ;  /* 0x000000800a047424 */ /* 0x000fe200078e020d */
[----:B------:R-:W-:Y:S01]  /*0ee0*/  IADD3 R3, R18, R5, R2 ;  /* 0x0000000512037210 */ /* 0x000fe20007ffe002 */
[----:B------:R-:W-:Y:S01]  /*0ef0*/  IMAD R2, R6, 0x40, R7 ;  /* 0x0000004006027824 */ /* 0x000fe200078e0207 */
[----:B------:R-:W-:Y:S01]  /*0f00*/  STL [R1+0x4], R11 ;  /* 0x0000040b01007387 */ /* 0x000fe20000100800 */
[----:B------:R-:W-:-:S03]  /*0f10*/  LEA.HI R0, R0, R15, RZ, 0x2 ;  /* 0x0000000f00007211 */ /* 0x000fc600078f10ff */
[----:B------:R-:W-:Y:S04]  /*0f20*/  STL [R1+0x4c], R12 ;  /* 0x00004c0c01007387 */ /* 0x000fe80000100800 */
[----:B------:R-:W-:Y:S04]  /*0f30*/  STL [R1+0x5c], R8 ;  /* 0x00005c0801007387 */ /* 0x000fe80000100800 */
[----:B------:R0:W-:Y:S04]  /*0f40*/  STL [R1+0x54], R4 ;  /* 0x0000540401007387 */ /* 0x0001e80000100800 */
[----:B------:R1:W-:Y:S04]  /*0f50*/  STL [R1+0x48], R3 ;  /* 0x0000480301007387 */ /* 0x0003e80000100800 */
[----:B------:R2:W-:Y:S01]  /*0f60*/  STL [R1+0x58], R2 ;  /* 0x0000580201007387 */ /* 0x0005e20000100800 */
[----:B0-----:R-:W-:-:S02]  /*0f70*/  SHF.R.S32.HI R4, RZ, 0x2, R0 ;  /* 0x00000002ff047819 */ /* 0x001fc40000011400 */
[----:B-1----:R-:W-:Y:S02]  /*0f80*/  LOP3.LUT R3, R16, 0x10, R22, 0xf8, !PT ;  /* 0x0000001010037812 */ /* 0x002fe400078ef816 */
[----:B--2---:R-:W-:Y:S02]  /*0f90*/  LOP3.LUT R2, R0, 0x1ffffffc, RZ, 0xc0, !PT ;  /* 0x1ffffffc00027812 */ /* 0x004fe400078ec0ff */
[----:B------:R-:W-:Y:S01]  /*0fa0*/  LOP3.LUT R3, R3, R12, RZ, 0x3c, !PT ;  /* 0x0000000c03037212 */ /* 0x000fe200078e3cff */
[----:B------:R-:W-:Y:S02]  /*0fb0*/  STL [R1+0x38], RZ ;  /* 0x000038ff01007387 */ /* 0x000fe40000100800 */
[----:B------:R-:W-:Y:S01]  /*0fc0*/  IMAD.IADD R2, R15, 0x1, -R2 ;  /* 0x000000010f027824 */ /* 0x000fe200078e0a02 */
[----:B------:R-:W-:Y:S01]  /*0fd0*/  SHF.R.S32.HI R0, RZ, 0x1f, R152 ;  /* 0x0000001fff007819 */ /* 0x000fe20000011498 */
[----:B------:R0:W-:Y:S01]  /*0fe0*/  STL [R1+0x20], R4 ;  /* 0x0000200401007387 */ /* 0x0001e20000100800 */
[----:B------:R-:W-:-:S02]  /*0ff0*/  IMAD.IADD R0, R11, 0x1, R3 ;  /* 0x000000010b007824 */ /* 0x000fc400078e0203 */
[----:B0-----:R-:W-:Y:S01]  /*1000*/  IMAD.SHL.U32 R4, R2, 0x8, RZ ;  /* 0x0000000802047824 */ /* 0x001fe200078e00ff */
[----:B------:R-:W-:-:S04]  /*1010*/  SHF.R.S32.HI R2, RZ, 0x4, R9 ;  /* 0x00000004ff027819 */ /* 0x000fc80000011409 */
[----:B------:R0:W-:Y:S04]  /*1020*/  STL [R1+0x10], R4 ;  /* 0x0000100401007387 */ /* 0x0001e80000100800 */
[----:B------:R0:W-:Y:S04]  /*1030*/  STL [R1+0x18], R0 ;  /* 0x0000180001007387 */ /* 0x0001e80000100800 */
[----:B------:R0:W-:Y:S01]  /*1040*/  STL [R1+0x50], R2 ;  /* 0x0000500201007387 */ /* 0x0001e20000100800 */
[----:B------:R-:W-:Y:S02]  /*1050*/  IMAD.MOV.U32 R153, RZ, RZ, RZ ;  /* 0x000000ffff997224 */ /* 0x000fe400078e00ff */
[----:B------:R-:W-:-:S02]  /*1060*/  IMAD.MOV.U32 R157, RZ, RZ, RZ ;  /* 0x000000ffff9d7224 */ /* 0x000fc400078e00ff */
[----:B------:R-:W-:Y:S02]  /*1070*/  IMAD.MOV.U32 R154, RZ, RZ, RZ ;  /* 0x000000ffff9a7224 */ /* 0x000fe400078e00ff */
[----:B------:R-:W-:Y:S01]  /*1080*/  IMAD.SHL.U32 R16, R14, 0x8, RZ ;  /* 0x000000080e107824 */ /* 0x000fe200078e00ff */
[----:B---3--:R-:W-:Y:S01]  /*1090*/  LOP3.LUT R155, R19, 0x1, RZ, 0xfc, !PT ;  /* 0x00000001139b7812 */ /* 0x008fe200078efcff */
[----:B0-----:R-:W-:-:S07]  /*10a0*/  IMAD.MOV.U32 R19, RZ, RZ, RZ ;  /* 0x000000ffff137224 */ /* 0x001fce00078e00ff */
.L_x_406:
[----:B------:R-:W0:Y:S01]  /*10b0*/  LDC.64 R2, c[0x0][0xc60] ;  /* 0x00031800ff027b82 */ /* 0x000e220000000a00 */
[----:B------:R-:W-:Y:S01]  /*10c0*/  ULDC.64 UR4, c[0x0][0xa28] ;  /* 0x00028a0000047ab9 */ /* 0x000fe20000000a00 */
[----:B------:R-:W-:Y:S01]  /*10d0*/  ULDC.64 UR8, c[0x0][0xa18] ;  /* 0x0002860000087ab9 */ /* 0x000fe20000000a00 */
[----:B------:R-:W-:Y:S01]  /*10e0*/  ULDC.64 UR6, c[0x0][0xa08] ;  /* 0x0002820000067ab9 */ /* 0x000fe20000000a00 */
[----:B0-----:R-:W-:-:S05]  /*10f0*/  IMAD.WIDE R2, R31, 0x4, R2 ;  /* 0x000000041f027825 */ /* 0x001fca00078e0202 */
[----:B--2---:R-:W2:Y:S01]  /*1100*/  LDG.E R0, desc[UR40][R2.64] ;  /* 0x0000002802007981 */ /* 0x004ea2000c1e1900 */
[----:B------:R-:W-:Y:S01]  /*1110*/  ISETP.NE.U32.AND P2, PT, RZ, UR4, PT ;  /* 0x00000004ff007c0c */ /* 0x000fe2000bf45070 */
[----:B-1-3-5:R-:W-:Y:S01]  /*1120*/  IMAD.MOV.U32 R9, RZ, RZ, RZ ;  /* 0x000000ffff097224 */ /* 0x02afe200078e00ff */
[----:B------:R-:W-:Y:S02]  /*1130*/  ISETP.NE.U32.AND P1, PT, RZ, UR8, PT ;  /* 0x00000008ff007c0c */ /* 0x000fe4000bf25070 */
[----:B------:R-:W-:Y:S02]  /*1140*/  ISETP.NE.AND.EX P2, PT, RZ, UR5, PT, P2 ;  /* 0x00000005ff007c0c */ /* 0x000fe4000bf45320 */
[----:B------:R-:W-:Y:S02]  /*1150*/  ISETP.NE.AND.EX P1, PT, RZ, UR9, PT, P1 ;  /* 0x00000009ff007c0c */ /* 0x000fe4000bf25310 */
[----:B------:R-:W-:Y:S02]  /*1160*/  ISETP.NE.U32.AND P0, PT, RZ, UR6, PT ;  /* 0x00000006ff007c0c */ /* 0x000fe4000bf05070 */
[----:B------:R-:W-:-:S02]  /*1170*/  MOV R49, RZ ;  /* 0x000000ff00317202 */ /* 0x000fc40000000f00 */
[----:B------:R-:W-:Y:S02]  /*1180*/  ISETP.NE.AND.EX P0, PT, RZ, UR7, PT, P0 ;  /* 0x00000007ff007c0c */ /* 0x000fe4000bf05300 */
[----:B--2-4-:R-:W-:Y:S01]  /*1190*/  SHF.R.S32.HI R4, RZ, 0x1f, R0 ;  /* 0x0000001fff047819 */ /* 0x014fe20000011400 */
[C---:B------:R-:W-:Y:S02]  /*11a0*/  IMAD.SHL.U32 R33, R0.reuse, 0x4, RZ ;  /* 0x0000000400217824 */ /* 0x040fe400078e00ff */
[C---:B------:R-:W-:Y:S01]  /*11b0*/  @P2 LEA R2, P3, R0.reuse, UR4, 0x2 ;  /* 0x0000000400022c11 */ /* 0x040fe2000f8610ff */
[----:B------:R-:W-:Y:S01]  /*11c0*/  STL [R1+0x1c], R0 ;  /* 0x00001c0001007387 */ /* 0x000fe20000100800 */
[C-C-:B------:R-:W-:Y:S02]  /*11d0*/  SHF.L.U64.HI R32, R0.reuse, 0x2, R4.reuse ;  /* 0x0000000200207819 */ /* 0x140fe40000010204 */
[----:B------:R-:W-:Y:S01]  /*11e0*/  @P2 LEA.HI.X R3, R0, UR5, R4, 0x2, P3 ;  /* 0x0000000500032c11 */ /* 0x000fe200098f1404 */
[----:B------:R0:W-:Y:S01]  /*11f0*/  STL [R1+0x3c], R4 ;  /* 0x00003c0401007387 */ /* 0x0001e20000100800 */
[----:B------:R-:W-:Y:S01]  /*1200*/  IADD3 R6, P4, R33, UR6, RZ ;  /* 0x0000000621067c10 */ /* 0x000fe2000ff9e0ff */
[----:B------:R-:W-:-:S02]  /*1210*/  ULDC UR4, c[0x0][0x288] ;  /* 0x0000a20000047ab9 */ /* 0x000fc40000000800 */
[----:B------:R1:W5:Y:S01]  /*1220*/  @P2 LDG.E R9, desc[UR40][R2.64] ;  /* 0x0000002802092981 */ /* 0x000362000c1e1900 */
[----:B------:R-:W-:Y:S01]  /*1230*/  IMAD.U32 R25, RZ, RZ, UR4 ;  /* 0x00000004ff197e24 */ /* 0x000fe2000f8e00ff */
[----:B------:R-:W-:Y:S01]  /*1240*/  IADD3.X R7, R32, UR7, RZ, P4, !PT ;  /* 0x0000000720077c10 */ /* 0x000fe2000a7fe4ff */
[----:B------:R-:W-:Y:S01]  /*1250*/  ULDC.64 UR4, c[0x0][0x3f8] ;  /* 0x0000fe0000047ab9 */ /* 0x000fe20000000a00 */
[----:B------:R1:W-:Y:S01]  /*1260*/  STL [R1+0x30], R33 ;  /* 0x0000302101007387 */ /* 0x0003e20000100800 */
[----:B0-----:R-:W-:-:S03]  /*1270*/  @P1 IADD3 R4, P2, R33, UR8, RZ ;  /* 0x0000000821041c10 */ /* 0x001fc6000ff5e0ff */
[----:B------:R1:W5:Y:S01]  /*1280*/  @P0 LDG.E R49, desc[UR40][R6.64] ;  /* 0x0000002806310981 */ /* 0x000362000c1e1900 */
[----:B------:R-:W-:Y:S01]  /*1290*/  @P1 IADD3.X R5, R32, UR9, RZ, P2, !PT ;  /* 0x0000000920051c10 */ /* 0x000fe200097fe4ff */
[----:B------:R-:W-:Y:S02]  /*12a0*/  UISETP.NE.U32.AND UP0, UPT, UR4, URZ, UPT ;  /* 0x0000003f0400728c */ /* 0x000fe4000bf05070 */
[----:B------:R1:W-:Y:S01]  /*12b0*/  STL [R1+0x34], R32 ;  /* 0x0000342001007387 */ /* 0x0003e20000100800 */
[----:B------:R-:W-:Y:S01]  /*12c0*/  ULDC.64 UR8, c[0x0][0xa20] ;  /* 0x0002880000087ab9 */ /* 0x000fe20000000a00 */
[----:B------:R-:W-:Y:S02]  /*12d0*/  ULDC UR4, c[0x0][0x404] ;  /* 0x0001010000047ab9 */ /* 0x000fe40000000800 */
[----:B------:R1:W5:Y:S04]  /*12e0*/  @P1 LDG.E R25, desc[UR40][R4.64] ;  /* 0x0000002804191981 */ /* 0x000368000c1e1900 */
[----:B------:R1:W-:Y:S04]  /*12f0*/  STL [R1+0x40], R29 ;  /* 0x0000401d01007387 */ /* 0x0003e80000100800 */
[----:B------:R1:W-:Y:S01]  /*1300*/  STL [R1+0x2c], R30 ;  /* 0x00002c1e01007387 */ /* 0x0003e20000100800 */
[----:B------:R-:W-:Y:S01]  /*1310*/  UISETP.NE.AND.EX UP0, UPT, UR5, URZ, UPT, UP0 ;  /* 0x0000003f0500728c */ /* 0x000fe2000bf05300 */
[----:B------:R-:W-:-:S02]  /*1320*/  ISETP.NE.U32.AND P2, PT, RZ, UR8, PT ;  /* 0x00000008ff007c0c */ /* 0x000fc4000bf45070 */
[----:B------:R-:W-:Y:S01]  /*1330*/  ULDC UR5, c[0x0][0x2e0] ;  /* 0x0000b80000057ab9 */ /* 0x000fe20000000800 */
[----:B------:R-:W-:Y:S01]  /*1340*/  USEL UR4, UR4, 0x1, UP0 ;  /* 0x0000000104047887 */ /* 0x000fe20008000000 */
[----:B------:R-:W-:-:S03]  /*1350*/  ISETP.NE.AND.EX P2, PT, RZ, UR9, PT, P2 ;  /* 0x00000009ff007c0c */ /* 0x000fc6000bf45320 */
[----:B------:R-:W-:-:S03]  /*1360*/  UIMAD UR4, UR4, UR5, URZ ;  /* 0x00000005040472a4 */ /* 0x000fc6000f8e023f */
[----:B------:R-:W-:Y:S01]  /*1370*/  ULDC UR5, c[0x0][0x338] ;  /* 0x0000ce0000057ab9 */ /* 0x000fe20000000800 */
[----:B------:R-:W-:Y:S01]  /*1380*/  IMAD.MOV.U32 R31, RZ, RZ, R0 ;  /* 0x000000ffff1f7224 */ /* 0x000fe200078e0000 */
[----:B-1----:R-:W-:Y:S07]  /*1390*/  @P1 BRA `(.L_x_286) ;  /* 0x0000000000241947 */ /* 0x002fee0003800000 */
[----:B------:R-:W-:Y:S02]  /*13a0*/  ULDC.64 UR6, c[0x0][0xa00] ;  /* 0x0002800000067ab9 */ /* 0x000fe40000000a00 */
[----:B------:R-:W-:-:S04]  /*13b0*/  ISETP.NE.U32.AND P1, PT, RZ, UR6, PT ;  /* 0x00000006ff007c0c */ /* 0x000fc8000bf25070 */
[----:B------:R-:W-:-:S13]  /*13c0*/  ISETP.NE.AND.EX P1, PT, RZ, UR7, PT, P1 ;  /* 0x00000007ff007c0c */ /* 0x000fda000bf25310 */
[----:B------:R-:W-:Y:S05]  /*13d0*/  @!P1 BRA `(.L_x_286) ;  /* 0x0000000000149947 */ /* 0x000fea0003800000 */
[----:B------:R-:W0:Y:S02]  /*13e0*/  LDC.64 R2, c[0x0][0xa00] ;  /* 0x00028000ff027b82 */ /* 0x000e240000000a00 */
[----:B0-----:R-:W-:-:S05]  /*13f0*/  IMAD.WIDE R2, R31, 0x4, R2 ;  /* 0x000000041f027825 */ /* 0x001fca00078e0202 */
[----:B-----5:R-:W2:Y:S04]  /*1400*/  LDG.E R25, desc[UR40][R2.64] ;  /* 0x0000002802197981 */ /* 0x020ea8000c1e1900 */
[----:B------:R-:W2:Y:S02]  /*1410*/  LDG.E R0, desc[UR40][R2.64+0x4] ;  /* 0x0000042802007981 */ /* 0x000ea4000c1e1900 */
[----:B--2---:R-:W-:-:S07]  /*1420*/  IMAD.IADD R25, R0, 0x1, -R25 ;  /* 0x0000000100197824 */ /* 0x004fce00078e0a19 */
.L_x_286:
[----:B------:R-:W-:Y:S02]  /*1430*/  IMAD.U32 R27, RZ, RZ, UR5 ;  /* 0x00000005ff1b7e24 */ /* 0x000fe4000f8e00ff */
[----:B------:R-:W-:Y:S01]  /*1440*/  IMAD.U32 R28, RZ, RZ, UR4 ;  /* 0x00000004ff1c7e24 */ /* 0x000fe2000f8e00ff */
[----:B------:R-:W-:Y:S06]  /*1450*/  @!P2 BRA `(.L_x_287) ;  /* 0x000000000010a947 */ /* 0x000fec0003800000 */
[----:B------:R-:W-:-:S04]  /*1460*/  IADD3 R2, P0, R33, UR8, RZ ;  /* 0x0000000821027c10 */ /* 0x000fc8000ff1e0ff */
[----:B------:R-:W-:-:S05]  /*1470*/  IADD3.X R3, R32, UR9, RZ, P0, !PT ;  /* 0x0000000920037c10 */ /* 0x000fca00087fe4ff */
[----:B------:R0:W5:Y:S01]  /*1480*/  LDG.E R28, desc[UR40][R2.64] ;  /* 0x00000028021c7981 */ /* 0x000162000c1e1900 */
[----:B------:R-:W-:Y:S05]  /*1490*/  BRA `(.L_x_288) ;  /* 0x0000000000107947 */ /* 0x000fea0003800000 */
.L_x_287:
[----:B------:R-:W-:Y:S05]  /*14a0*/  @!P0 BRA `(.L_x_288) ;  /* 0x00000000000c8947 */ /* 0x000fea0003800000 */
[----:B------:R-:W2:Y:S04]  /*14b0*/  LDG.E R3, desc[UR40][R6.64] ;  /* 0x0000002806037981 */ /* 0x000ea8000c1e1900 */
[----:B------:R-:W2:Y:S02]  /*14c0*/  LDG.E R28, desc[UR40][R6.64+0x4] ;  /* 0x00000428061c7981 */ /* 0x000ea4000c1e1900 */
[----:B--2---:R-:W-:-:S07]  /*14d0*/  IMAD.IADD R28, R28, 0x1, -R3 ;  /* 0x000000011c1c7824 */ /* 0x004fce00078e0a03 */
.L_x_288:
[----:B------:R-:W-:Y:S02]  /*14e0*/  ULDC.64 UR4, c[0x0][0xa10] ;  /* 0x0002840000047ab9 */ /* 0x000fe40000000a00 */
[----:B------:R-:W-:-:S04]  /*14f0*/  ISETP.NE.U32.AND P0, PT, RZ, UR4, PT ;  /* 0x00000004ff007c0c */ /* 0x000fc8000bf05070 */
[----:B------:R-:W-:Y:S01]  /*1500*/  ISETP.NE.AND.EX P0, PT, RZ, UR5, PT, P0 ;  /* 0x00000005ff007c0c */ /* 0x000fe2000bf05300 */
[----:B-----5:R-:W-:Y:S01]  /*1510*/  IMAD.IADD R6, R28, 0x1, -R9 ;  /* 0x000000011c067824 */ /* 0x020fe200078e0a09 */
[----:B------:R-:W-:-:S11]  /*1520*/  ULDC.64 UR4, c[0x0][0xa30] ;  /* 0x00028c0000047ab9 */ /* 0x000fd60000000a00 */
[----:B0-----:R-:W0:Y:S02]  /*1530*/  @P0 LDC.64 R2, c[0x0][0xa10] ;  /* 0x00028400ff020b82 */ /* 0x001e240000000a00 */
[----:B0-----:R-:W-:-:S05]  /*1540*/  @P0 IMAD.WIDE R2, R31, 0x4, R2 ;  /* 0x000000041f020825 */ /* 0x001fca00078e0202 */
[----:B------:R-:W2:Y:S04]  /*1550*/  @P0 LDG.E R0, desc[UR40][R2.64] ;  /* 0x0000002802000981 */ /* 0x000ea8000c1e1900 */
[----:B------:R-:W2:Y:S01]  /*1560*/  @P0 LDG.E R7, desc[UR40][R2.64+0x4] ;  /* 0x0000042802070981 */ /* 0x000ea2000c1e1900 */
[----:B------:R-:W-:Y:S01]  /*1570*/  ISETP.NE.U32.AND P1, PT, RZ, UR4, PT ;  /* 0x00000004ff007c0c */ /* 0x000fe2000bf25070 */
[----:B------:R-:W-:Y:S02]  /*1580*/  IMAD.MOV R26, RZ, RZ, -R6 ;  /* 0x000000ffff1a7224 */ /* 0x000fe400078e0a06 */
[----:B------:R-:W-:Y:S01]  /*1590*/  IMAD.MOV.U32 R24, RZ, RZ, R28 ;  /* 0x000000ffff187224 */ /* 0x000fe200078e001c */
[----:B------:R-:W-:Y:S02]  /*15a0*/  ISETP.NE.AND.EX P1, PT, RZ, UR5, PT, P1 ;  /* 0x00000005ff007c0c */ /* 0x000fe4000bf25310 */
[----:B------:R-:W-:-:S11]  /*15b0*/  VIMNMX R26, RZ, R26, !PT ;  /* 0x0000001aff1a7248 */ /* 0x000fd60007fe0100 */
[----:B------:R-:W-:-:S04]  /*15c0*/  @P1 IADD3 R4, P2, R33, UR4, RZ ;  /* 0x0000000421041c10 */ /* 0x000fc8000ff5e0ff */
[----:B------:R-:W-:-:S05]  /*15d0*/  @P1 IADD3.X R5, R32, UR5, RZ, P2, !PT ;  /* 0x0000000520051c10 */ /* 0x000fca00097fe4ff */
[----:B------:R0:W5:Y:S01]  /*15e0*/  @P1 LDG.E R24, desc[UR40][R4.64] ;  /* 0x0000002804181981 */ /* 0x000162000c1e1900 */
[----:B------:R-:W-:Y:S01]  /*15f0*/  PLOP3.LUT P3, PT, PT, PT, PT, 0x80, 0x0 ;  /* 0x000000000000781c */ /* 0x000fe20003f6f070 */
[----:B--2---:R-:W-:-:S04]  /*1600*/  @P0 IMAD.IADD R27, R7, 0x1, -R0 ;  /* 0x00000001071b0824 */ /* 0x004fc800078e0a00 */
[----:B------:R-:W-:-:S04]  /*1610*/  IMAD.IADD R88, R6, 0x1, R27 ;  /* 0x0000000106587824 */ /* 0x000fc800078e021b */
[----:B------:R-:W-:-:S05]  /*1620*/  VIADD R0, R88, 0x7f ;  /* 0x0000007f58007836 */ /* 0x000fca0000000000 */
[----:B------:R-:W-:-:S04]  /*1630*/  SHF.R.S32.HI R3, RZ, 0x1f, R0 ;  /* 0x0000001fff037819 */ /* 0x000fc80000011400 */
[----:B------:R-:W-:-:S04]  /*1640*/  LEA.HI R3, R3, R0, RZ, 0x7 ;  /* 0x0000000003037211 */ /* 0x000fc800078f38ff */
[----:B------:R-:W-:-:S04]  /*1650*/  LOP3.LUT R0, R3, 0xffffff80, RZ, 0xc0, !PT ;  /* 0xffffff8003007812 */ /* 0x000fc800078ec0ff */
[----:B------:R-:W-:-:S04]  /*1660*/  VIADDMNMX R7, R0, -R6, R27, PT ;  /* 0x8000000600077246 */ /* 0x000fc8000380011b */
[----:B------:R-:W-:Y:S02]  /*1670*/  ISETP.GT.AND P0, PT, R7, R26, PT ;  /* 0x0000001a0700720c */ /* 0x000fe40003f04270 */
[----:B------:R-:W-:-:S05]  /*1680*/  SHF.R.U32.HI R26, RZ, 0x7, R26 ;  /* 0x00000007ff1a7819 */ /* 0x000fca000001161a */
[----:B------:R-:W-:-:S06]  /*1690*/  IMAD.MOV.U32 R2, RZ, RZ, R26 ;  /* 0x000000ffff027224 */ /* 0x000fcc00078e001a */
[----:B------:R-:W-:-:S05]  /*16a0*/  @P0 VIADD R0, R7, 0x7f ;  /* 0x0000007f07000836 */ /* 0x000fca0000000000 */
[----:B0-----:R-:W-:-:S04]  /*16b0*/  @P0 SHF.R.S32.HI R5, RZ, 0x1f, R0 ;  /* 0x0000001fff050819 */ /* 0x001fc80000011400 */
[----:B------:R-:W-:Y:S02]  /*16c0*/  @P0 LEA.HI R5, R5, R0, RZ, 0x7 ;  /* 0x0000000005050211 */ /* 0x000fe400078f38ff */
[----:B------:R-:W-:Y:S02]  /*16d0*/  SHF.R.S32.HI R0, RZ, 0x7, R3 ;  /* 0x00000007ff007819 */ /* 0x000fe40000011403 */
[----:B------:R-:W-:-:S03]  /*16e0*/  @P0 SHF.R.S32.HI R2, RZ, 0x7, R5 ;  /* 0x00000007ff020819 */ /* 0x000fc60000011405 */
[----:B------:R0:W-:Y:S01]  /*16f0*/  STL [R1+0x44], R0 ;  /* 0x0000440001007387 */ /* 0x0001e20000100800 */
[----:B------:R-:W-:-:S13]  /*1700*/  ISETP.GT.AND P0, PT, R2, R26, PT ;  /* 0x0000001a0200720c */ /* 0x000fda0003f04270 */
[----:B0-----:R-:W-:Y:S05]  /*1710*/  @!P0 BRA `(.L_x_289) ;  /* 0x0000004c003c8947 */ /* 0x001fea0003800000 */
[----:B------:R-:W-:Y:S01]  /*1720*/  VIADD R0, R18, 0x13800 ;  /* 0x0001380012007836 */ /* 0x000fe20000000000 */
[----:B------:R-:W-:Y:S04]  /*1730*/  BSSY B6, `(.L_x_290) ;  /* 0x0000013000067945 */ /* 0x000fe80003800000 */
[----:B------:R-:W-:-:S13]  /*1740*/  LOP3.LUT P0, RZ, R0, 0x9f, RZ, 0xc0, !PT ;  /* 0x0000009f00ff7812 */ /* 0x000fda000780c0ff */
[----:B------:R-:W-:Y:S05]  /*1750*/  @!P0 BRA `(.L_x_291) ;  /* 0x0000000000408947 */ /* 0x000fea0003800000 */
[----:B------:R-:W-:Y:S01]  /*1760*/  MOV R0, 0x0 ;  /* 0x0000000000007802 */ /* 0x000fe20000000f00 */
[----:B------:R-:W-:Y:S01]  /*1770*/  ULDC.64 UR4, c[0x4][0x98] ;  /* 0x0100260000047ab9 */ /* 0x000fe20000000a00 */
[----:B------:R-:W-:Y:S01]  /*1780*/  ULDC.64 UR6, c[0x4][0x20] ;  /* 0x0100080000067ab9 */ /* 0x000fe20000000a00 */
[----:B------:R-:W-:Y:S01]  /*1790*/  MOV R4, UR4 ;  /* 0x0000000400047c02 */ /* 0x000fe20008000f00 */
        /* <DEDUP_REMOVED lines=11> */
[----:B-1---5:R-:W-:Y:S05]  /*1850*/  CALL.ABS.NOINC R14 ;  /* 0x000000000e007343 */ /* 0x022fea0003c00000 */
.L_x_291:
[----:B------:R-:W-:Y:S05]  /*1860*/  BSYNC B6 ;  /* 0x0000000000067941 */ /* 0x000fea0003800000 */
.L_x_290:
[----:B------:R-:W-:Y:S01]  /*1870*/  VIADD R0, R18, 0x9000 ;  /* 0x0000900012007836 */ /* 0x000fe20000000000 */
[----:B------:R-:W-:Y:S04]  /*1880*/  BSSY B6, `(.L_x_292) ;  /* 0x0000013000067945 */ /* 0x000fe80003800000 */
[----:B------:R-:W-:-:S13]  /*1890*/  LOP3.LUT P0, RZ, R0, 0x9f, RZ, 0xc0, !PT ;  /* 0x0000009f00ff7812 */ /* 0x000fda000780c0ff */
[----:B------:R-:W-:Y:S05]  /*18a0*/  @!P0 BRA `(.L_x_293) ;  /* 0x0000000000408947 */ /* 0x000fea0003800000 */
[----:B------:R-:W-:Y:S01]  /*18b0*/  MOV R0, 0x0 ;  /* 0x0000000000007802 */ /* 0x000fe20000000f00 */
[----:B------:R-:W-:Y:S01]  /*18c0*/  ULDC.64 UR4, c[0x4][0x98] ;  /* 0x0100260000047ab9 */ /* 0x000fe20000000a00 */
[----:B------:R-:W-:Y:S01]  /*18d0*/  ULDC.64 UR6, c[0x4][0x20] ;  /* 0x0100080000067ab9 */ /* 0x000fe20000000a00 */
[----:B------:R-:W-:Y:S01]  /*18e0*/  IMAD.U32 R4, RZ, RZ, UR4 ;  /* 0x00000004ff047e24 */ /* 0x000fe2000f8e00ff */
[----:B------:R0:W1:Y:S01]  /*18f0*/  LDC.64 R14, c[0x4][R0] ;  /* 0x01000000000e7b82 */ /* 0x0000620000000a00 */
[----:B------:R-:W-:Y:S01]  /*1900*/  IMAD.U32 R5, RZ, RZ, UR5 ;  /* 0x00000005ff057e24 */ /* 0x000fe2000f8e00ff */
[----:B------:R-:W-:Y:S01]  /*1910*/  ULDC.64 UR4, c[0x4][0xa0] ;  /* 0x0100280000047ab9 */ /* 0x000fe20000000a00 */
[----:B------:R-:W-:Y:S01]  /*1920*/  IMAD.U32 R10, RZ, RZ, UR6 ;  /* 0x00000006ff0a7e24 */ /* 0x000fe2000f8e00ff */
[----:B------:R-:W-:Y:S01]  /*1930*/  MOV R8, 0x70 ;  /* 0x0000007000087802 */ /* 0x000fe20000000f00 */
[----:B------:R-:W-:Y:S02]  /*1940*/  IMAD.U32 R6, RZ, RZ, UR4 ;  /* 0x00000004ff067e24 */ /* 0x000fe4000f8e00ff */
[----:B------:R-:W-:-:S02]  /*1950*/  IMAD.U32 R7, RZ, RZ, UR5 ;  /* 0x00000005ff077e24 */ /* 0x000fc4000f8e00ff */
[----:B------:R-:W-:Y:S02]  /*1960*/  IMAD.U32 R11, RZ, RZ, UR7 ;  /* 0x00000007ff0b7e24 */ /* 0x000fe4000f8e00ff */
[----:B------:R-:W-:Y:S02]  /*1970*/  IMAD.MOV.U32 R12, RZ, RZ, 0x1 ;  /* 0x00000001ff0c7424 */ /* 0x000fe400078e00ff */
[----:B0-----:R-:W-:-:S07]  /*1980*/  IMAD.MOV.U32 R13, RZ, RZ, RZ ;  /* 0x000000ffff0d7224 */ /* 0x001fce00078e00ff */
[----:B------:R-:W-:-:S07]  /*1990*/  LEPC R20, `(.L_x_293) ;  /* 0x000000001014794e */ /* 0x000fce0000000000 */
[----:B-1---5:R-:W-:Y:S05]  /*19a0*/  CALL.ABS.NOINC R14 ;  /* 0x000000000e007343 */ /* 0x022fea0003c00000 */
.L_x_293:
[----:B------:R-:W-:Y:S05]  /*19b0*/  BSYNC B6 ;  /* 0x0000000000067941 */ /* 0x000fea0003800000 */
.L_x_292:
[----:B------:R-:W-:Y:S01]  /*19c0*/  ULDC.64 UR4, c[0x0][0x9f8] ;  /* 0x00027e0000047ab9 */ /* 0x000fe20000000a00 */
[----:B------:R-:W2:Y:S01]  /*19d0*/  LDL R21, [R1+0x4c] ;  /* 0x00004c0001157983 */ /* 0x000ea20000100800 */
[----:B------:R-:W-:Y:S01]  /*19e0*/  ISETP.NE.U32.AND P0, PT, RZ, UR4, PT ;  /* 0x00000004ff007c0c */ /* 0x000fe2000bf05070 */
[----:B------:R-:W0:Y:S02]  /*19f0*/  LDC R0, c[0x0][0x428] ;  /* 0x00010a00ff007b82 */ /* 0x000e240000000800 */
[----:B------:R-:W3:Y:S01]  /*1a00*/  LDL R20, [R1+0x4] ;  /* 0x0000040001147983 */ /* 0x000ee20000100800 */
[----:B------:R-:W-:-:S05]  /*1a10*/  ISETP.NE.AND.EX P0, PT, RZ, UR5, PT, P0 ;  /* 0x00000005ff007c0c */ /* 0x000fca000bf05300 */
[----:B------:R-:W1:Y:S01]  /*1a20*/  LDC.64 R70, c[0x0][0x2f0] ;  /* 0x0000bc00ff467b82 */ /* 0x000e620000000a00 */
[----:B------:R-:W-:Y:S01]  /*1a30*/  IMAD.IADD R49, R49, 0x1, R28 ;  /* 0x0000000131317824 */ /* 0x000fe200078e021c */
[----:B------:R-:W-:Y:S01]  /*1a40*/  ULDC UR6, c[0x0][0x2e4] ;  /* 0x0000b90000067ab9 */ /* 0x000fe20000000800 */
[----:B------:R-:W-:-:S05]  /*1a50*/  ULDC.64 UR8, c[0x0][0x320] ;  /* 0x0000c80000087ab9 */ /* 0x000fca0000000a00 */
[----:B------:R-:W-:Y:S01]  /*1a60*/  @P0 IADD3 R4, P1, R33, UR4, RZ ;  /* 0x0000000421040c10 */ /* 0x000fe2000ff3e0ff */
[----:B------:R-:W4:Y:S03]  /*1a70*/  LDC R63, c[0x0][0x3d4] ;  /* 0x0000f500ff3f7b82 */ /* 0x000f260000000800 */
[----:B------:R-:W-:Y:S01]  /*1a80*/  @P0 IADD3.X R5, R32, UR5, RZ, P1, !PT ;  /* 0x0000000520050c10 */ /* 0x000fe20008ffe4ff */
[----:B------:R-:W-:Y:S01]  /*1a90*/  ULDC.64 UR4, c[0x0][0x2f8] ;  /* 0x0000be0000047ab9 */ /* 0x000fe20000000a00 */
[----:B------:R-:W2:Y:S01]  /*1aa0*/  LDL R32, [R1] ;  /* 0x0000000001207983 */ /* 0x000ea20000100800 */
[----:B------:R-:W-:Y:S02]  /*1ab0*/  SHF.R.S32.HI R23, RZ, 0x1f, R22 ;  /* 0x0000001fff177819 */ /* 0x000fe40000011416 */
[----:B------:R-:W4:Y:S01]  /*1ac0*/  LDC.64 R68, c[0x0][0x3d8] ;  /* 0x0000f600ff447b82 */ /* 0x000f220000000a00 */
[----:B------:R1:W3:Y:S01]  /*1ad0*/  @P0 LDG.E R31, desc[UR40][R4.64] ;  /* 0x00000028041f0981 */ /* 0x0002e2000c1e1900 */
[----:B0-----:R-:W-:-:S13]  /*1ae0*/  ISETP.NE.AND P0, PT, R0, 0x1, PT ;  /* 0x000000010000780c */ /* 0x001fda0003f05270 */
[----:B------:R-:W0:Y:S08]  /*1af0*/  @P0 LDC R7, c[0x0][0x42c] ;  /* 0x00010b00ff070b82 */ /* 0x000e300000000800 */
[----:B------:R-:W4:Y:S01]  /*1b00*/  @P0 LDC R9, c[0x0][0x430] ;  /* 0x00010c00ff090b82 */ /* 0x000f220000000800 */
[----:B------:R-:W-:Y:S01]  /*1b10*/  SHF.R.S32.HI R3, RZ, 0x1f, R49 ;  /* 0x0000001fff037819 */ /* 0x000fe20000011431 */
[----:B-1----:R-:W-:-:S04]  /*1b20*/  IMAD.WIDE.U32 R4, R49, R70, RZ ;  /* 0x0000004631047225 */ /* 0x002fc800078e00ff */
[----:B------:R-:W-:Y:S02]  /*1b30*/  IMAD R6, R3, R70, RZ ;  /* 0x0000004603067224 */ /* 0x000fe400078e02ff */
[----:B0-----:R-:W-:-:S04]  /*1b40*/  @P0 IMAD.HI.U32 R0, R30, R7, RZ ;  /* 0x000000071e000227 */ /* 0x001fc800078e00ff */
[----:B------:R-:W-:Y:S01]  /*1b50*/  IMAD.MOV.U32 R7, RZ, RZ, R30 ;  /* 0x000000ffff077224 */ /* 0x000fe200078e001e */
[----:B----4-:R-:W-:Y:S01]  /*1b60*/  @P0 SHF.R.U32.HI R7, RZ, R9, R0 ;  /* 0x00000009ff070219 */ /* 0x010fe20000011600 */
[----:B------:R-:W-:-:S03]  /*1b70*/  IMAD R9, R49, R71, R6 ;  /* 0x0000004731097224 */ /* 0x000fc600078e0206 */
[----:B------:R-:W-:Y:S01]  /*1b80*/  SHF.R.S32.HI R8, RZ, 0x1f, R7 ;  /* 0x0000001fff087819 */ /* 0x000fe20000011407 */
[----:B------:R-:W-:Y:S01]  /*1b90*/  IMAD.IADD R5, R5, 0x1, R9 ;  /* 0x0000000105057824 */ /* 0x000fe200078e0209 */
[----:B------:R-:W-:-:S03]  /*1ba0*/  ISETP.GE.AND P0, PT, R22, UR6, PT ;  /* 0x0000000616007c0c */ /* 0x000fc6000bf06270 */
[----:B------:R-:W-:Y:S02]  /*1bb0*/  IMAD R0, R8, UR4, RZ ;  /* 0x0000000408007c24 */ /* 0x000fe4000f8e02ff */
[----:B------:R-:W-:-:S04]  /*1bc0*/  IMAD.WIDE.U32 R4, R7, UR4, R4 ;  /* 0x0000000407047c25 */ /* 0x000fc8000f8e0004 */
[----:B------:R-:W-:Y:S01]  /*1bd0*/  IMAD R61, R7, UR5, R0 ;  /* 0x00000005073d7c24 */ /* 0x000fe2000f8e0200 */
[----:B------:R-:W-:Y:S01]  /*1be0*/  ULDC.64 UR4, c[0x0][0xa08] ;  /* 0x0002820000047ab9 */ /* 0x000fe20000000a00 */
[----:B------:R-:W-:Y:S02]  /*1bf0*/  SEL R0, RZ, 0x1, P0 ;  /* 0x00000001ff007807 */ /* 0x000fe40000000000 */
[----:B------:R-:W-:Y:S01]  /*1c00*/  ISETP.NE.U32.AND P0, PT, RZ, UR4, PT ;  /* 0x00000004ff007c0c */ /* 0x000fe2000bf05070 */
[----:B------:R-:W-:-:S03]  /*1c10*/  IMAD.MOV.U32 R60, RZ, RZ, R4 ;  /* 0x000000ffff3c7224 */ /* 0x000fc600078e0004 */
[----:B------:R-:W-:Y:S01]  /*1c20*/  ISETP.NE.AND.EX P0, PT, RZ, UR5, PT, P0 ;  /* 0x00000005ff007c0c */ /* 0x000fe2000bf05300 */
[----:B------:R-:W-:Y:S01]  /*1c30*/  IMAD.IADD R61, R5, 0x1, R61 ;  /* 0x00000001053d7824 */ /* 0x000fe200078e023d */
[----:B------:R-:W-:Y:S01]  /*1c40*/  ISETP.GE.AND P1, PT, R156, UR6, PT ;  /* 0x000000069c007c0c */ /* 0x000fe2000bf26270 */
[----:B------:R-:W-:-:S03]  /*1c50*/  ULDC.64 UR4, c[0x0][0x300] ;  /* 0x0000c00000047ab9 */ /* 0x000fc60000000a00 */
[----:B------:R-:W-:Y:S01]  /*1c60*/  SEL R6, RZ, 0xffffffff, P1 ;  /* 0xffffffffff067807 */ /* 0x000fe20000800000 */
[----:B------:R-:W-:Y:S01]  /*1c70*/  IMAD R8, R8, UR8, RZ ;  /* 0x0000000808087c24 */ /* 0x000fe2000f8e02ff */
[----:B------:R-:W-:-:S03]  /*1c80*/  SHF.R.S32.HI R14, RZ, 0x1f, R152 ;  /* 0x0000001fff0e7819 */ /* 0x000fc60000011498 */
[----:B------:R-:W-:Y:S02]  /*1c90*/  IMAD.SHL.U32 R9, R6, 0x2, RZ ;  /* 0x0000000206097824 */ /* 0x000fe400078e00ff */
[----:B------:R-:W-:-:S03]  /*1ca0*/  IMAD R15, R7, UR9, R8 ;  /* 0x00000009070f7c24 */ /* 0x000fc6000f8e0208 */
[----:B------:R-:W-:Y:S01]  /*1cb0*/  LOP3.LUT R0, R9, 0x2, R0, 0xe2, !PT ;  /* 0x0000000209007812 */ /* 0x000fe200078ee200 */
[----:B------:R-:W-:-:S04]  /*1cc0*/  IMAD.WIDE.U32 R8, R7, UR8, R22 ;  /* 0x0000000807087c25 */ /* 0x000fc8000f8e0016 */
[----:B------:R-:W-:Y:S02]  /*1cd0*/  IMAD R12, R14, R70, RZ ;  /* 0x000000460e0c7224 */ /* 0x000fe400078e02ff */
[----:B------:R-:W-:Y:S02]  /*1ce0*/  IMAD.IADD R9, R9, 0x1, R15 ;  /* 0x0000000109097824 */ /* 0x000fe400078e020f */
[----:B------:R-:W-:Y:S01]  /*1cf0*/  IMAD R15, R152, R71, R12 ;  /* 0x00000047980f7224 */ /* 0x000fe200078e020c */
[----:B------:R-:W-:Y:S02]  /*1d00*/  ISETP.GE.AND P2, PT, R156, R63, PT ;  /* 0x0000003f9c00720c */ /* 0x000fe40003f46270 */
[----:B------:R-:W-:Y:S01]  /*1d10*/  SHF.R.S32.HI R17, RZ, 0x1f, R16 ;  /* 0x0000001fff117819 */ /* 0x000fe20000011410 */
[----:B------:R-:W-:-:S04]  /*1d20*/  IMAD.WIDE.U32 R54, R152, R68, R22 ;  /* 0x0000004498367225 */ /* 0x000fc800078e0016 */
[----:B------:R-:W-:Y:S01]  /*1d30*/  IMAD.WIDE.U32 R56, R152, R68, R16 ;  /* 0x0000004498387225 */ /* 0x000fe200078e0010 */
[----:B------:R-:W-:-:S03]  /*1d40*/  P2R R83, PR, RZ, 0x4 ;  /* 0x00000004ff537803 */ /* 0x000fc60000000000 */
[----:B------:R-:W-:Y:S01]  /*1d50*/  VIADD R67, R22, 0x40 ;  /* 0x0000004016437836 */ /* 0x000fe20000000000 */
[----:B------:R-:W-:Y:S02]  /*1d60*/  SHF.L.U64.HI R71, R70, 0x7, R71 ;  /* 0x0000000746477819 */ /* 0x000fe40000010247 */
[----:B------:R-:W-:Y:S02]  /*1d70*/  LOP3.LUT R62, R0, 0x1, RZ, 0xc0, !PT ;  /* 0x00000001003e7812 */ /* 0x000fe400078ec0ff */
[----:B------:R-:W-:Y:S02]  /*1d80*/  ISETP.GE.AND P1, PT, R67, UR6, PT ;  /* 0x0000000643007c0c */ /* 0x000fe4000bf26270 */
[----:B---3--:R-:W-:-:S04]  /*1d90*/  SHF.R.S32.HI R4, RZ, 0x1f, R31 ;  /* 0x0000001fff047819 */ /* 0x008fc8000001141f */
[----:B------:R-:W-:Y:S02]  /*1da0*/  SEL R10, R4, RZ, !P0 ;  /* 0x000000ff040a7207 */ /* 0x000fe40004000000 */
[----:B------:R-:W0:Y:S01]  /*1db0*/  LDC.64 R4, c[0x0][0x3e8] ;  /* 0x0000fa00ff047b82 */ /* 0x000e220000000a00 */
[----:B------:R-:W-:Y:S02]  /*1dc0*/  SEL R11, R31, RZ, !P0 ;  /* 0x000000ff1f0b7207 */ /* 0x000fe40004000000 */
[----:B------:R-:W-:-:S03]  /*1dd0*/  IMAD R6, R10, UR4, RZ ;  /* 0x000000040a067c24 */ /* 0x000fc6000f8e02ff */
[----:B------:R-:W-:-:S04]  /*1de0*/  IMAD.WIDE.U32 R60, R11, UR4, R60 ;  /* 0x000000040b3c7c25 */ /* 0x000fc8000f8e003c */
[----:B------:R-:W-:Y:S01]  /*1df0*/  IMAD R13, R11, UR5, R6 ;  /* 0x000000050b0d7c24 */ /* 0x000fe2000f8e0206 */
[----:B------:R-:W-:Y:S01]  /*1e00*/  ULDC.64 UR4, c[0x0][0x328] ;  /* 0x0000ca0000047ab9 */ /* 0x000fe20000000a00 */
[----:B------:R-:W-:-:S04]  /*1e10*/  IMAD.WIDE.U32 R6, R152, R70, R22 ;  /* 0x0000004698067225 */ /* 0x000fc800078e0016 */
[----:B------:R-:W-:Y:S01]  /*1e20*/  IMAD.IADD R82, R61, 0x1, R13 ;  /* 0x000000013d527824 */ /* 0x000fe200078e020d */
[----:B------:R-:W-:-:S04]  /*1e30*/  IADD3 R77, P0, R60, R6, RZ ;  /* 0x000000063c4d7210 */ /* 0x000fc80007f1e0ff */
[----:B------:R-:W-:Y:S02]  /*1e40*/  IADD3.X R76, R82, R7, R15, P0, !PT ;  /* 0x00000007524c7210 */ /* 0x000fe400007fe40f */
[----:B------:R-:W-:Y:S01]  /*1e50*/  ISETP.GE.AND P0, PT, R22, R63, PT ;  /* 0x0000003f1600720c */ /* 0x000fe20003f06270 */
[----:B0-----:R-:W-:Y:S02]  /*1e60*/  IMAD R7, R14, R4, RZ ;  /* 0x000000040e077224 */ /* 0x001fe400078e02ff */
[----:B------:R-:W-:Y:S01]  /*1e70*/  IMAD.WIDE.U32 R58, R11, UR4, R8 ;  /* 0x000000040b3a7c25 */ /* 0x000fe2000f8e0008 */
[----:B------:R-:W-:-:S03]  /*1e80*/  SEL R9, R63, RZ, P2 ;  /* 0x000000ff3f097207 */ /* 0x000fc60001000000 */
[----:B------:R-:W-:Y:S01]  /*1e90*/  IMAD R13, R152, R5, R7 ;  /* 0x00000005980d7224 */ /* 0x000fe200078e0207 */
[----:B------:R-:W-:Y:S01]  /*1ea0*/  SEL R7, R63, RZ, P0 ;  /* 0x000000ff3f077207 */ /* 0x000fe20000000000 */
[----:B------:R-:W-:Y:S02]  /*1eb0*/  IMAD R10, R10, UR4, RZ ;  /* 0x000000040a0a7c24 */ /* 0x000fe4000f8e02ff */
[----:B------:R-:W-:Y:S02]  /*1ec0*/  IMAD R6, R14, R68, RZ ;  /* 0x000000440e067224 */ /* 0x000fe400078e02ff */
[----:B------:R-:W-:Y:S02]  /*1ed0*/  IMAD.IADD R7, R22, 0x1, R7 ;  /* 0x0000000116077824 */ /* 0x000fe400078e0207 */
[----:B------:R-:W-:Y:S02]  /*1ee0*/  IMAD.IADD R9, R156, 0x1, R9 ;  /* 0x000000019c097824 */ /* 0x000fe400078e0209 */
[----:B------:R-:W-:-:S02]  /*1ef0*/  IMAD R33, R11, UR5, R10 ;  /* 0x000000050b217c24 */ /* 0x000fc4000f8e020a */
[----:B------:R-:W-:Y:S01]  /*1f00*/  IMAD R11, R152, R69, R6 ;  /* 0x00000045980b7224 */ /* 0x000fe200078e0206 */
[----:B------:R-:W-:Y:S02]  /*1f10*/  SHF.R.S32.HI R6, RZ, 0x1f, R7 ;  /* 0x0000001fff067819 */ /* 0x000fe40000011407 */
[----:B------:R-:W-:Y:S02]  /*1f20*/  SHF.R.S32.HI R8, RZ, 0x1f, R9 ;  /* 0x0000001fff087819 */ /* 0x000fe40000011409 */
[----:B------:R-:W-:Y:S02]  /*1f30*/  LEA.HI R75, R6, R7, RZ, 0x4 ;  /* 0x00000007064b7211 */ /* 0x000fe400078f20ff */
[----:B------:R-:W-:Y:S02]  /*1f40*/  LEA.HI R74, R8, R9, RZ, 0x4 ;  /* 0x00000009084a7211 */ /* 0x000fe400078f20ff */
[----:B------:R-:W-:Y:S02]  /*1f50*/  LEA.HI R6, R6, R7, RZ, 0x5 ;  /* 0x0000000706067211 */ /* 0x000fe400078f28ff */
[----:B------:R-:W-:-:S03]  /*1f60*/  LEA.HI R8, R8, R9, RZ, 0x5 ;  /* 0x0000000908087211 */ /* 0x000fc600078f28ff */
[----:B------:R-:W-:Y:S01]  /*1f70*/  IMAD.SHL.U32 R7, R6, 0x80, RZ ;  /* 0x0000008006077824 */ /* 0x000fe200078e00ff */
[----:B--2---:R-:W-:Y:S01]  /*1f80*/  LOP3.LUT R6, R32, 0x10, R75, 0xf8, !PT ;  /* 0x0000001020067812 */ /* 0x004fe200078ef84b */
[----:B------:R-:W-:Y:S01]  /*1f90*/  IMAD.SHL.U32 R9, R8, 0x80, RZ ;  /* 0x0000008008097824 */ /* 0x000fe200078e00ff */
[----:B------:R-:W-:Y:S02]  /*1fa0*/  LOP3.LUT R8, R32, 0x10, R74, 0xf8, !PT ;  /* 0x0000001020087812 */ /* 0x000fe400078ef84a */
[----:B------:R-:W-:Y:S02]  /*1fb0*/  LOP3.LUT R7, R7, 0xfffff000, RZ, 0xc0, !PT ;  /* 0xfffff00007077812 */ /* 0x000fe400078ec0ff */
[-C--:B------:R-:W-:Y:S02]  /*1fc0*/  LOP3.LUT R6, R6, R21.reuse, RZ, 0x3c, !PT ;  /* 0x0000001506067212 */ /* 0x080fe400078e3cff */
[----:B------:R-:W-:Y:S02]  /*1fd0*/  LOP3.LUT R9, R9, 0xfffff000, RZ, 0xc0, !PT ;  /* 0xfffff00009097812 */ /* 0x000fe400078ec0ff */
[----:B------:R-:W-:-:S02]  /*1fe0*/  LOP3.LUT R8, R8, R21, RZ, 0x3c, !PT ;  /* 0x0000001508087212 */ /* 0x000fc400078e3cff */
[--C-:B------:R-:W-:Y:S02]  /*1ff0*/  IADD3 R73, R6, R7, R20.reuse ;  /* 0x0000000706497210 */ /* 0x100fe40007ffe014 */
[----:B------:R-:W-:Y:S02]  /*2000*/  IADD3 R72, R8, R9, R20 ;  /* 0x0000000908487210 */ /* 0x000fe40007ffe014 */
[----:B------:R-:W0:Y:S01]  /*2010*/  S2R R20, SR_TID.X ;  /* 0x0000000000147919 */ /* 0x000e220000002100 */
[----:B------:R-:W-:Y:S02]  /*2020*/  IMAD.IADD R57, R57, 0x1, R11 ;  /* 0x0000000139397824 */ /* 0x000fe400078e020b */
[----:B------:R-:W-:Y:S01]  /*2030*/  IMAD.IADD R55, R11, 0x1, R55 ;  /* 0x000000010b377824 */ /* 0x000fe200078e0237 */
[----:B-----5:R-:W-:Y:S01]  /*2040*/  SHF.R.S32.HI R11, RZ, 0x1f, R24 ;  /* 0x0000001fff0b7819 */ /* 0x020fe20000011418 */
[----:B------:R-:W-:-:S04]  /*2050*/  IMAD.WIDE.U32 R50, R152, R4, R22 ;  /* 0x0000000498327225 */ /* 0x000fc800078e0016 */
[----:B------:R-:W-:Y:S01]  /*2060*/  IMAD.WIDE.U32 R52, R152, R4, R16 ;  /* 0x0000000498347225 */ /* 0x000fe200078e0010 */
[----:B------:R-:W-:-:S03]  /*2070*/  IADD3 R51, R13, R51, RZ ;  /* 0x000000330d337210 */ /* 0x000fc60007ffe0ff */
[----:B------:R-:W-:Y:S02]  /*2080*/  IMAD R6, R11, R68, RZ ;  /* 0x000000440b067224 */ /* 0x000fe400078e02ff */
[----:B------:R-:W-:Y:S02]  /*2090*/  IMAD.IADD R53, R53, 0x1, R13 ;  /* 0x0000000135357824 */ /* 0x000fe400078e020d */
[----:B------:R-:W-:Y:S01]  /*20a0*/  IMAD R11, R11, R4, RZ ;  /* 0x000000040b0b7224 */ /* 0x000fe200078e02ff */
[----:B------:R-:W-:Y:S01]  /*20b0*/  IADD3 R48, P2, R152, R49, RZ ;  /* 0x0000003198307210 */ /* 0x000fe20007f5e0ff */
[----:B------:R-:W-:Y:S01]  /*20c0*/  IMAD R21, R24, R69, R6 ;  /* 0x0000004518157224 */ /* 0x000fe200078e0206 */
[----:B------:R-:W-:Y:S01]  /*20d0*/  LOP3.LUT R7, R74, 0xfffffff0, RZ, 0xc0, !PT ;  /* 0xfffffff04a077812 */ /* 0x000fe200078ec0ff */
[----:B------:R-:W-:Y:S01]  /*20e0*/  IMAD.WIDE.U32 R56, R24, R68, R56 ;  /* 0x0000004418387225 */ /* 0x000fe200078e0038 */
[----:B------:R-:W-:-:S03]  /*20f0*/  SHF.L.U64.HI R69, R68, 0x7, R69 ;  /* 0x0000000744457819 */ /* 0x000fc60000010245 */
[----:B------:R-:W-:Y:S01]  /*2100*/  IMAD.WIDE.U32 R54, R24, R68, R54 ;  /* 0x0000004418367225 */ /* 0x000fe200078e0036 */
[----:B0-----:R-:W-:-:S03]  /*2110*/  SHF.R.U32.HI R20, RZ, 0x7, R20 ;  /* 0x00000007ff147819 */ /* 0x001fc60000011614 */
[C---:B------:R-:W-:Y:S02]  /*2120*/  IMAD R11, R24.reuse, R5, R11 ;  /* 0x00000005180b7224 */ /* 0x040fe400078e020b */
[----:B------:R-:W-:-:S04]  /*2130*/  IMAD.WIDE.U32 R52, R24, R4, R52 ;  /* 0x0000000418347225 */ /* 0x000fc800078e0034 */
[----:B------:R-:W-:Y:S01]  /*2140*/  VIADD R64, R20, 0x8 ;  /* 0x0000000814407836 */ /* 0x000fe20000000000 */
[----:B------:R-:W-:Y:S01]  /*2150*/  LOP3.LUT R20, R75, 0xfffffff0, RZ, 0xc0, !PT ;  /* 0xfffffff04b147812 */ /* 0x000fe200078ec0ff */
[----:B------:R-:W-:Y:S01]  /*2160*/  IMAD.WIDE.U32 R50, R24, R4, R50 ;  /* 0x0000000418327225 */ /* 0x000fe200078e0032 */
[----:B------:R-:W-:Y:S02]  /*2170*/  SHF.L.U64.HI R66, R4, 0x7, R5 ;  /* 0x0000000704427819 */ /* 0x000fe40000010205 */
[----:B------:R-:W-:Y:S01]  /*2180*/  LOP3.LUT R31, R0, 0x2, RZ, 0xc0, !PT ;  /* 0x00000002001f7812 */ /* 0x000fe200078ec0ff */
[----:B------:R-:W-:Y:S01]  /*2190*/  IMAD.SHL.U32 R65, R4, 0x80, RZ ;  /* 0x0000008004417824 */ /* 0x000fe200078e00ff */
[----:B------:R-:W-:Y:S01]  /*21a0*/  SHF.R.S32.HI R4, RZ, 0x1f, R20 ;  /* 0x0000001fff047819 */ /* 0x000fe20000011414 */
[----:B------:R-:W-:Y:S01]  /*21b0*/  IMAD.X R49, R14, 0x1, R3, P2 ;  /* 0x000000010e317824 */ /* 0x000fe200010e0603 */
[----:B------:R-:W-:Y:S01]  /*21c0*/  SHF.R.S32.HI R3, RZ, 0x1f, R7 ;  /* 0x0000001fff037819 */ /* 0x000fe20000011407 */
[----:B------:R-:W-:-:S02]  /*21d0*/  IMAD.IADD R28, R57, 0x1, R21 ;  /* 0x00000001391c7824 */ /* 0x000fc400078e0215 */
[----:B------:R-:W-:Y:S02]  /*21e0*/  IMAD.SHL.U32 R70, R70, 0x80, RZ ;  /* 0x0000008046467824 */ /* 0x000fe400078e00ff */
[----:B------:R-:W-:Y:S02]  /*21f0*/  IMAD.SHL.U32 R68, R68, 0x80, RZ ;  /* 0x0000008044447824 */ /* 0x000fe400078e00ff */
[----:B------:R-:W-:Y:S02]  /*2200*/  IMAD.SHL.U32 R63, R63, 0x2, RZ ;  /* 0x000000023f3f7824 */ /* 0x000fe400078e00ff */
[----:B------:R-:W-:Y:S02]  /*2210*/  IMAD.IADD R21, R21, 0x1, R55 ;  /* 0x0000000115157824 */ /* 0x000fe400078e0237 */
[----:B------:R-:W-:Y:S02]  /*2220*/  IMAD.IADD R6, R53, 0x1, R11 ;  /* 0x0000000135067824 */ /* 0x000fe400078e020b */
[----:B------:R-:W-:-:S02]  /*2230*/  IMAD.IADD R5, R11, 0x1, R51 ;  /* 0x000000010b057824 */ /* 0x000fc400078e0233 */
[----:B------:R-:W-:-:S07]  /*2240*/  IMAD.IADD R0, R59, 0x1, R33 ;  /* 0x000000013b007824 */ /* 0x000fce00078e0221 */
.L_x_333:
[----:B------:R-:W2:Y:S01]  /*2250*/  LDL R8, [R1+0x18] ;  /* 0x0000180001087983 */ /* 0x000ea20000100800 */
[----:B------:R-:W0:Y:S01]  /*2260*/  LDC R93, c[0x0][0x3d4] ;  /* 0x0000f500ff5d7b82 */ /* 0x000e220000000800 */
[----:B------:R-:W-:Y:S01]  /*2270*/  VIADD R2, R2, 0xffffffff ;  /* 0xffffffff02027836 */ /* 0x000fe20000000000 */
[----:B------:R-:W-:Y:S05]  /*2280*/  YIELD ;  /* 0x0000000000007946 */ /* 0x000fea0003800000 */
[----:B------:R-:W-:Y:S01]  /*2290*/  SHF.R.S32.HI R10, RZ, 0x1f, R2 ;  /* 0x0000001fff0a7819 */ /* 0x000fe20000011402 */
[----:B------:R-:W1:Y:S01]  /*22a0*/  LDC.64 R78, c[0x0][0x2d8] ;  /* 0x0000b600ff4e7b82 */ /* 0x000e620000000a00 */
[-C--:B------:R-:W-:Y:S01]  /*22b0*/  IMAD R9, R71, R2.reuse, RZ ;  /* 0x0000000247097224 */ /* 0x080fe200078e02ff */
[----:B------:R-:W-:Y:S01]  /*22c0*/  BSSY B0, `(.L_x_294) ;  /* 0x00003d5000007945 */ /* 0x000fe20003800000 */
[----:B----4-:R-:W-:Y:S01]  /*22d0*/  IMAD.WIDE.U32 R40, R70, R2, RZ ;  /* 0x0000000246287225 */ /* 0x010fe200078e00ff */
[----:B------:R-:W-:-:S03]  /*22e0*/  ISETP.GT.AND P2, PT, R2, R26, PT ;  /* 0x0000001a0200720c */ /* 0x000fc60003f44270 */
[----:B------:R-:W-:-:S05]  /*22f0*/  IMAD R11, R10, R70, R9 ;  /* 0x000000460a0b7224 */ /* 0x000fca00078e0209 */
[----:B------:R-:W-:Y:S02]  /*2300*/  IADD3 R81, R41, R11, RZ ;  /* 0x0000000b29517210 */ /* 0x000fe40007ffe0ff */
[----:B0-----:R-:W-:Y:S02]  /*2310*/  ISETP.GE.AND P3, PT, R93, 0x1, PT ;  /* 0x000000015d00780c */ /* 0x001fe40003f66270 */
[----:B-1----:R-:W-:-:S04]  /*2320*/  IADD3 R36, P4, P5, R40, R78, R77 ;  /* 0x0000004e28247210 */ /* 0x002fc80007d9e04d */
[----:B------:R-:W-:Y:S01]  /*2330*/  IADD3.X R37, R81, R79, R76, P4, P5 ;  /* 0x0000004f51257210 */ /* 0x000fe200027ea44c */
[----:B--2---:R-:W-:-:S04]  /*2340*/  IMAD R9, R19, 0x3000, R8 ;  /* 0x0000300013097824 */ /* 0x004fc800078e0208 */
[----:B------:R-:W-:Y:S02]  /*2350*/  IMAD.IADD R90, R18, 0x1, R9 ;  /* 0x00000001125a7824 */ /* 0x000fe400078e0209 */
[----:B------:R-:W-:Y:S05]  /*2360*/  @!P3 BRA `(.L_x_295) ;  /* 0x0000003800d4b947 */ /* 0x000fea0003800000 */
[----:B------:R-:W-:Y:S01]  /*2370*/  ULDC.U8 UR4, c[0x0][0x3f0] ;  /* 0x0000fc0000047ab9 */ /* 0x000fe20000000000 */
[-C--:B------:R-:W-:Y:S01]  /*2380*/  IMAD R9, R69, R2.reuse, RZ ;  /* 0x0000000245097224 */ /* 0x080fe200078e02ff */
[----:B------:R-:W-:Y:S01]  /*2390*/  ISETP.NE.AND P3, PT, RZ, UR4, PT ;  /* 0x00000004ff007c0c */ /* 0x000fe2000bf65270 */
[----:B------:R-:W-:Y:S02]  /*23a0*/  IMAD R8, R66, R2, RZ ;  /* 0x0000000242087224 */ /* 0x000fe400078e02ff */
[----:B------:R-:W-:Y:S02]  /*23b0*/  IMAD R91, R2, -0x80, R27 ;  /* 0xffffff80025b7824 */ /* 0x000fe400078e021b */
[C---:B------:R-:W-:Y:S02]  /*23c0*/  IMAD R9, R10.reuse, R68, R9 ;  /* 0x000000440a097224 */ /* 0x040fe400078e0209 */
[----:B------:R-:W-:Y:S01]  /*23d0*/  IMAD R11, R10, R65, R8 ;  /* 0x000000410a0b7224 */ /* 0x000fe200078e0208 */
[----:B------:R-:W-:Y:S01]  /*23e0*/  VIMNMX R91, R91, 0x80, PT ;  /* 0x000000805b5b7848 */ /* 0x000fe20003fe0100 */
[----:B------:R-:W-:-:S04]  /*23f0*/  IMAD.WIDE.U32 R44, R68, R2, RZ ;  /* 0x00000002442c7225 */ /* 0x000fc800078e00ff */
[----:B------:R-:W-:-:S04]  /*2400*/  IMAD.WIDE.U32 R42, R65, R2, RZ ;  /* 0x00000002412a7225 */ /* 0x000fc800078e00ff */
[----:B------:R-:W-:Y:S02]  /*2410*/  IMAD.IADD R46, R45, 0x1, R9 ;  /* 0x000000012d2e7824 */ /* 0x000fe400078e0209 */
[----:B------:R-:W-:Y:S01]  /*2420*/  IMAD.IADD R47, R43, 0x1, R11 ;  /* 0x000000012b2f7824 */ /* 0x000fe200078e020b */
[----:B------:R-:W-:Y:S06]  /*2430*/  @!P3 BRA `(.L_x_296) ;  /* 0x000000180010b947 */ /* 0x000fec0003800000 */
[----:B------:R-:W-:Y:S01]  /*2440*/  ISETP.GE.AND P4, PT, R152, R91, PT ;  /* 0x0000005b9800720c */ /* 0x000fe20003f86270 */
[----:B------:R-:W-:Y:S01]  /*2450*/  BSSY B1, `(.L_x_297) ;  /* 0x000001f000017945 */ /* 0x000fe20003800000 */
[----:B------:R-:W-:Y:S02]  /*2460*/  CS2R R12, SRZ ;  /* 0x00000000000c7805 */ /* 0x000fe4000001ff00 */
[----:B------:R-:W-:Y:S02]  /*2470*/  CS2R R32, SRZ ;  /* 0x0000000000207805 */ /* 0x000fe4000001ff00 */
[----:B------:R-:W-:Y:S02]  /*2480*/  CS2R R38, SRZ ;  /* 0x0000000000267805 */ /* 0x000fe4000001ff00 */
[----:B------:R-:W-:Y:S02]  /*2490*/  CS2R R14, SRZ ;  /* 0x00000000000e7805 */ /* 0x000fe4000001ff00 */
[----:B------:R-:W-:-:S02]  /*24a0*/  CS2R R34, SRZ ;  /* 0x0000000000227805 */ /* 0x000fc4000001ff00 */
[----:B------:R-:W-:Y:S01]  /*24b0*/  CS2R R40, SRZ ;  /* 0x0000000000287805 */ /* 0x000fe2000001ff00 */
[----:B------:R-:W-:Y:S06]  /*24c0*/  @P4 BRA `(.L_x_298) ;  /* 0x00000000005c4947 */ /* 0x000fec0003800000 */
[----:B------:R-:W-:Y:S01]  /*24d0*/  ULDC.64 UR4, c[0x0][0x3c8] ;  /* 0x0000f20000047ab9 */ /* 0x000fe20000000a00 */
[----:B------:R-:W-:Y:S01]  /*24e0*/  ULDC.64 UR6, c[0x0][0x3e0] ;  /* 0x0000f80000067ab9 */ /* 0x000fe20000000a00 */
[----:B------:R-:W-:Y:S01]  /*24f0*/  IADD3 R44, P3, P5, R56, UR4, R44 ;  /* 0x00000004382c7c10 */ /* 0x000fe2000fd7e02c */
[----:B------:R-:W-:Y:S01]  /*2500*/  VIADD R8, R16, 0x10 ;  /* 0x0000001010087836 */ /* 0x000fe20000000000 */
[----:B------:R-:W-:Y:S02]  /*2510*/  CS2R R38, SRZ ;  /* 0x0000000000267805 */ /* 0x000fe4000001ff00 */
[----:B------:R-:W-:Y:S02]  /*2520*/  CS2R R40, SRZ ;  /* 0x0000000000287805 */ /* 0x000fe4000001ff00 */
[----:B------:R-:W-:Y:S02]  /*2530*/  IADD3.X R45, R28, UR5, R46, P3, P5 ;  /* 0x000000051c2d7c10 */ /* 0x000fe40009fea42e */
[----:B------:R-:W-:-:S04]  /*2540*/  IADD3 R42, P3, P5, R52, UR6, R42 ;  /* 0x00000006342a7c10 */ /* 0x000fc8000fd7e02a */
[----:B------:R-:W-:Y:S02]  /*2550*/  IADD3.X R43, R6, UR7, R47, P3, P5 ;  /* 0x00000007062b7c10 */ /* 0x000fe40009fea42f */
[-C--:B------:R-:W-:Y:S02]  /*2560*/  ISETP.GE.AND P5, PT, R16, R93.reuse, PT ;  /* 0x0000005d1000720c */ /* 0x080fe40003fa6270 */
[----:B------:R-:W-:Y:S01]  /*2570*/  ISETP.GE.AND P3, PT, R8, R93, PT ;  /* 0x0000005d0800720c */ /* 0x000fe20003f66270 */
[----:B------:R-:W-:Y:S01]  /*2580*/  VIADD R8, R16, 0x20 ;  /* 0x0000002010087836 */ /* 0x000fe20000000000 */
[----:B------:R-:W-:Y:S02]  /*2590*/  CS2R R32, SRZ ;  /* 0x0000000000207805 */ /* 0x000fe4000001ff00 */
[----:B------:R-:W-:-:S07]  /*25a0*/  CS2R R12, SRZ ;  /* 0x00000000000c7805 */ /* 0x000fce000001ff00 */
[----:B------:R0:W5:Y:S04]  /*25b0*/  @!P5 LDG.E.64 R38, desc[UR40][R44.64] ;  /* 0x000000282c26d981 */ /* 0x000168000c1e1b00 */
[----:B------:R0:W5:Y:S01]  /*25c0*/  @!P5 LDG.E.64 R40, desc[UR40][R42.64] ;  /* 0x000000282a28d981 */ /* 0x000162000c1e1b00 */
[----:B------:R-:W-:Y:S02]  /*25d0*/  ISETP.GE.AND P5, PT, R8, R93, PT ;  /* 0x0000005d0800720c */ /* 0x000fe40003fa6270 */
[----:B------:R-:W-:Y:S02]  /*25e0*/  CS2R R34, SRZ ;  /* 0x0000000000227805 */ /* 0x000fe4000001ff00 */
[----:B------:R-:W-:Y:S01]  /*25f0*/  CS2R R14, SRZ ;  /* 0x00000000000e7805 */ /* 0x000fe2000001ff00 */
[----:B------:R0:W5:Y:S04]  /*2600*/  @!P3 LDG.E.64 R32, desc[UR40][R44.64+0x10] ;  /* 0x000010282c20b981 */ /* 0x000168000c1e1b00 */
[----:B------:R0:W5:Y:S04]  /*2610*/  @!P3 LDG.E.64 R34, desc[UR40][R42.64+0x10] ;  /* 0x000010282a22b981 */ /* 0x000168000c1e1b00 */
[----:B------:R0:W5:Y:S04]  /*2620*/  @!P5 LDG.E.64 R12, desc[UR40][R44.64+0x20] ;  /* 0x000020282c0cd981 */ /* 0x000168000c1e1b00 */
[----:B------:R0:W5:Y:S02]  /*2630*/  @!P5 LDG.E.64 R14, desc[UR40][R42.64+0x20] ;  /* 0x000020282a0ed981 */ /* 0x000164000c1e1b00 */
.L_x_298:
[----:B------:R-:W-:Y:S05]  /*2640*/  BSYNC B1 ;  /* 0x0000000000017941 */ /* 0x000fea0003800000 */
.L_x_297:
[----:B------:R-:W-:Y:S01]  /*2650*/  ISETP.NE.AND P3, PT, R155, 0x3, PT ;  /* 0x000000039b00780c */ /* 0x000fe20003f65270 */
[----:B0----5:R-:W-:Y:S02]  /*2660*/  IMAD.MOV.U32 R42, RZ, RZ, R12 ;  /* 0x000000ffff2a7224 */ /* 0x021fe400078e000c */
[----:B------:R-:W-:Y:S02]  /*2670*/  IMAD.MOV.U32 R44, RZ, RZ, R32 ;  /* 0x000000ffff2c7224 */ /* 0x000fe400078e0020 */
[----:B------:R-:W-:Y:S02]  /*2680*/  IMAD.MOV.U32 R46, RZ, RZ, R38 ;  /* 0x000000ffff2e7224 */ /* 0x000fe400078e0026 */
[----:B------:R-:W-:Y:S02]  /*2690*/  IMAD.MOV.U32 R43, RZ, RZ, R14 ;  /* 0x000000ffff2b7224 */ /* 0x000fe400078e000e */
[----:B------:R-:W-:Y:S02]  /*26a0*/  IMAD.MOV.U32 R45, RZ, RZ, R34 ;  /* 0x000000ffff2d7224 */ /* 0x000fe400078e0022 */
[----:B------:R-:W-:-:S02]  /*26b0*/  IMAD.MOV.U32 R87, RZ, RZ, R40 ;  /* 0x000000ffff577224 */ /* 0x000fc400078e0028 */
[----:B------:R-:W-:Y:S05]  /*26c0*/  @!P3 BRA `(.L_x_299) ;  /* 0x000000000004b947 */ /* 0x000fea0003800000 */
[----:B------:R-:W-:Y:S01]  /*26d0*/  BPT.TRAP 0x1 ;  /* 0x000000040000795c */ /* 0x000fe20000300000 */
.L_x_299:
[----:B------:R-:W-:Y:S01]  /*26e0*/  IMAD R89, R19, 0x8, R18 ;  /* 0x0000000813597824 */ /* 0x000fe200078e0212 */
[----:B------:R-:W-:Y:S01]  /*26f0*/  SHF.L.U32 R92, R153, 0x1f, RZ ;  /* 0x0000001f995c7819 */ /* 0x000fe200000006ff */
[----:B------:R-:W-:Y:S03]  /*2700*/  BSSY B1, `(.L_x_300) ;  /* 0x0000003000017945 */ /* 0x000fe60003800000 */
[----:B------:R-:W0:Y:S02]  /*2710*/  SYNCS.PHASECHK.TRANS64.TRYWAIT P5, [R89+URZ+0x19c90], R92 ;  /* 0x019c905c590075a7 */ /* 0x000e2400080a017f */
[----:B0-----:R-:W-:Y:S05]  /*2720*/  @!P5 BRA `(.L_x_301) ;  /* 0x0000015c0084d947 */ /* 0x001fea0003800000 */
.L_x_540:
[----:B------:R-:W-:Y:S05]  /*2730*/  BSYNC B1 ;  /* 0x0000000000017941 */ /* 0x000fea0003800000 */
.L_x_300:
[----:B------:R-:W-:Y:S05]  /*2740*/  @P4 BRA `(.L_x_302) ;  /* 0x0000003800304947 */ /* 0x000fea0003800000 */
[----:B------:R-:W-:Y:S01]  /*2750*/  ISETP.NE.AND P4, PT, R62, RZ, PT ;  /* 0x000000ff3e00720c */ /* 0x000fe20003f85270 */
[----:B------:R-:W-:-:S12]  /*2760*/  BSSY B1, `(.L_x_303) ;  /* 0x000006f000017945 */ /* 0x000fd80003800000 */
[----:B------:R-:W-:Y:S05]  /*2770*/  @!P4 BRA `(.L_x_304) ;  /* 0x0000000400b4c947 */ /* 0x000fea0003800000 */
[----:B------:R1:W2:Y:S01]  /*2780*/  LDS.128 R8, [R90+0x13800] ;  /* 0x013800005a087984 */ /* 0x0002a20000000c00 */
[----:B------:R-:W-:Y:S01]  /*2790*/  ISETP.GE.AND P4, PT, R16, R93, PT ;  /* 0x0000005d1000720c */ /* 0x000fe20003f86270 */
[----:B------:R-:W-:-:S12]  /*27a0*/  BSSY B2, `(.L_x_305) ;  /* 0x0000069000027945 */ /* 0x000fd80003800000 */
[----:B-1----:R-:W-:Y:S05]  /*27b0*/  @P4 BRA `(.L_x_306) ;  /* 0x00000004009c4947 */ /* 0x002fea0003800000 */
[----:B------:R-:W-:Y:S02]  /*27c0*/  SHF.R.U32.HI R38, RZ, 0x8, R39 ;  /* 0x00000008ff267819 */ /* 0x000fe40000011627 */
[--C-:B------:R-:W-:Y:S02]  /*27d0*/  SHF.R.U32.HI R40, RZ, 0x8, R41.reuse ;  /* 0x00000008ff287819 */ /* 0x100fe40000011629 */
[----:B------:R-:W-:Y:S01]  /*27e0*/  SHF.R.U32.HI R47, RZ, 0x10, R41 ;  /* 0x00000010ff2f7819 */ /* 0x000fe20000011629 */
[----:B------:R-:W-:Y:S01]  /*27f0*/  IMAD.SHL.U32 R38, R38, 0x100, RZ ;  /* 0x0000010026267824 */ /* 0x000fe200078e00ff */
[----:B------:R-:W-:Y:S01]  /*2800*/  LOP3.LUT R78, R41, 0xff0000ff, RZ, 0xc0, !PT ;  /* 0xff0000ff294e7812 */ /* 0x000fe200078ec0ff */
[----:B------:R-:W-:Y:S01]  /*2810*/  IMAD.SHL.U32 R41, R40, 0x100, RZ ;  /* 0x0000010028297824 */ /* 0x000fe200078e00ff */
[----:B------:R-:W-:Y:S01]  /*2820*/  SHF.R.U32.HI R79, RZ, 0x10, R39 ;  /* 0x00000010ff4f7819 */ /* 0x000fe20000011627 */
[----:B--2---:R-:W-:Y:S01]  /*2830*/  IMAD.MOV.U32 R40, RZ, RZ, R8 ;  /* 0x000000ffff287224 */ /* 0x004fe200078e0008 */
[----:B------:R-:W-:-:S02]  /*2840*/  LOP3.LUT R39, R39, 0xff0000ff, RZ, 0xc0, !PT ;  /* 0xff0000ff27277812 */ /* 0x000fc400078ec0ff */
[----:B------:R-:W-:Y:S01]  /*2850*/  LOP3.LUT R78, R78, 0xff00, R41, 0xf8, !PT ;  /* 0x0000ff004e4e7812 */ /* 0x000fe200078ef829 */
[----:B------:R-:W-:Y:S01]  /*2860*/  IMAD.U32 R41, R47, 0x10000, RZ ;  /* 0x000100002f297824 */ /* 0x000fe200078e00ff */
[----:B------:R-:W-:Y:S02]  /*2870*/  LOP3.LUT R39, R39, 0xff00, R38, 0xf8, !PT ;  /* 0x0000ff0027277812 */ /* 0x000fe400078ef826 */
[----:B------:R-:W-:Y:S02]  /*2880*/  SHF.L.U32 R38, R79, 0x10, RZ ;  /* 0x000000104f267819 */ /* 0x000fe400000006ff */
[----:B------:R-:W-:Y:S02]  /*2890*/  F2FP.F16.E4M3.UNPACK_B R47, R87.H1 ;  /* 0x00000057ff2f723e */ /* 0x000fe400030006ff */
[-C--:B------:R-:W-:Y:S02]  /*28a0*/  F2FP.F16.E4M3.UNPACK_B R8, R9.reuse ;  /* 0x00000009ff08723e */ /* 0x080fe400020006ff */
[----:B------:R-:W-:Y:S01]  /*28b0*/  LOP3.LUT R38, R39, 0xff0000, R38, 0xf8, !PT ;  /* 0x00ff000027267812 */ /* 0x000fe200078ef826 */
[--C-:B------:R-:W-:Y:S01]  /*28c0*/  HADD2.F32 R81, -RZ, R47.reuse.H0_H0 ;  /* 0x2000002fff517230 */ /* 0x100fe20000004100 */
[----:B------:R-:W-:Y:S01]  /*28d0*/  LOP3.LUT R39, R78, 0xff0000, R41, 0xf8, !PT ;  /* 0x00ff00004e277812 */ /* 0x000fe200078ef829 */
[--C-:B------:R-:W-:Y:S01]  /*28e0*/  HADD2.F32 R41, -RZ, R8.reuse.H1_H1 ;  /* 0x30000008ff297230 */ /* 0x100fe20000004100 */
[----:B------:R-:W-:Y:S01]  /*28f0*/  F2FP.F16.E4M3.UNPACK_B R79, R46.H1 ;  /* 0x0000002eff4f723e */ /* 0x000fe200030006ff */
[----:B------:R-:W-:Y:S01]  /*2900*/  HADD2.F32 R8, -RZ, R8.H0_H0 ;  /* 0x20000008ff087230 */ /* 0x000fe20000004100 */
[----:B------:R-:W-:Y:S01]  /*2910*/  F2FP.F16.E4M3.UNPACK_B R9, R9.H1 ;  /* 0x00000009ff09723e */ /* 0x000fe200030006ff */
[----:B------:R-:W-:-:S02]  /*2920*/  HADD2.F32 R84, -RZ, R47.H1_H1 ;  /* 0x3000002fff547230 */ /* 0x000fc40000004100 */
[CC--:B------:R-:W-:Y:S01]  /*2930*/  FMUL.FTZ R85, R41.reuse, R81.reuse ;  /* 0x0000005129557220 */ /* 0x0c0fe20000410000 */
[----:B------:R-:W-:Y:S02]  /*2940*/  HADD2.F32 R80, -RZ, R79.H0_H0 ;  /* 0x2000004fff507230 */ /* 0x000fe40000004100 */
[C---:B------:R-:W-:Y:S01]  /*2950*/  FMUL.FTZ R86, R8.reuse, R81 ;  /* 0x0000005108567220 */ /* 0x040fe20000410000 */
[--C-:B------:R-:W-:Y:S01]  /*2960*/  HADD2.F32 R78, -RZ, R9.reuse.H1_H1 ;  /* 0x30000009ff4e7230 */ /* 0x100fe20000004100 */
[----:B------:R-:W-:Y:S01]  /*2970*/  F2FP.F16.E4M3.UNPACK_B R81, R87 ;  /* 0x00000057ff51723e */ /* 0x000fe200020006ff */
[----:B------:R-:W-:Y:S02]  /*2980*/  HADD2.F32 R47, -RZ, R9.H0_H0 ;  /* 0x20000009ff2f7230 */ /* 0x000fe40000004100 */
[----:B------:R-:W-:Y:S01]  /*2990*/  FFMA.FTZ R8, R8, R80, -R85 ;  /* 0x0000005008087223 */ /* 0x000fe20000010855 */
[----:B------:R-:W-:Y:S02]  /*29a0*/  HADD2.F32 R79, -RZ, R79.H1_H1 ;  /* 0x3000004fff4f7230 */ /* 0x000fe40000004100 */
[C---:B------:R-:W-:Y:S01]  /*29b0*/  FMUL.FTZ R94, R78.reuse, R84 ;  /* 0x000000544e5e7220 */ /* 0x040fe20000410000 */
[----:B------:R-:W-:Y:S01]  /*29c0*/  FFMA.FTZ R9, R41, R80, R86 ;  /* 0x0000005029097223 */ /* 0x000fe20000010056 */
[C---:B------:R-:W-:Y:S01]  /*29d0*/  FMUL.FTZ R85, R47.reuse, R84 ;  /* 0x000000542f557220 */ /* 0x040fe20000410000 */
[-C--:B------:R-:W-:Y:S01]  /*29e0*/  F2FP.F16.E4M3.UNPACK_B R41, R40.reuse.H1 ;  /* 0x00000028ff29723e */ /* 0x080fe200030006ff */
[-C--:B------:R-:W-:Y:S01]  /*29f0*/  FFMA.FTZ R94, R47, R79.reuse, -R94 ;  /* 0x0000004f2f5e7223 */ /* 0x080fe2000001085e */
[----:B------:R-:W-:Y:S01]  /*2a00*/  F2FP.F16.E4M3.UNPACK_B R40, R40 ;  /* 0x00000028ff28723e */ /* 0x000fe200020006ff */
[----:B------:R-:W-:Y:S01]  /*2a10*/  FFMA.FTZ R87, R78, R79, R85 ;  /* 0x0000004f4e577223 */ /* 0x000fe20000010055 */
[----:B------:R-:W-:Y:S01]  /*2a20*/  F2FP.F16.E4M3.UNPACK_B R79, R46 ;  /* 0x0000002eff4f723e */ /* 0x000fe200020006ff */
[----:B------:R-:W-:Y:S01]  /*2a30*/  HADD2.F32 R80, -RZ, R81.H1_H1 ;  /* 0x30000051ff507230 */ /* 0x000fe20000004100 */
[----:B------:R-:W-:Y:S01]  /*2a40*/  F2FP.F16.E4M3.UNPACK_B R86, R39 ;  /* 0x00000027ff56723e */ /* 0x000fe200020006ff */
[----:B------:R-:W-:-:S02]  /*2a50*/  HADD2.F32 R47, -RZ, R41.H0_H0 ;  /* 0x20000029ff2f7230 */ /* 0x000fc40000004100 */
[----:B------:R-:W-:Y:S02]  /*2a60*/  HADD2.F32 R78, -RZ, R41.H1_H1 ;  /* 0x30000029ff4e7230 */ /* 0x000fe40000004100 */
[----:B------:R-:W-:Y:S02]  /*2a70*/  HADD2.F32 R81, -RZ, R81.H0_H0 ;  /* 0x20000051ff517230 */ /* 0x000fe40000004100 */
[-C--:B------:R-:W-:Y:S01]  /*2a80*/  FMUL.FTZ R85, R47, R80.reuse ;  /* 0x000000502f557220 */ /* 0x080fe20000410000 */
[--C-:B------:R-:W-:Y:S02]  /*2a90*/  HADD2.F32 R46, -RZ, R40.reuse.H1_H1 ;  /* 0x30000028ff2e7230 */ /* 0x100fe40000004100 */
[----:B------:R-:W-:Y:S01]  /*2aa0*/  FMUL.FTZ R84, R78, R80 ;  /* 0x000000504e547220 */ /* 0x000fe20000410000 */
[----:B------:R-:W-:Y:S02]  /*2ab0*/  HADD2.F32 R41, -RZ, R40.H0_H0 ;  /* 0x20000028ff297230 */ /* 0x000fe40000004100 */
[----:B------:R-:W-:-:S02]  /*2ac0*/  HADD2.F32 R40, -RZ, R79.H1_H1 ;  /* 0x3000004fff287230 */ /* 0x000fc40000004100 */
[-C--:B------:R-:W-:Y:S01]  /*2ad0*/  FMUL.FTZ R80, R46, R81.reuse ;  /* 0x000000512e507220 */ /* 0x080fe20000410000 */
[----:B------:R-:W-:Y:S02]  /*2ae0*/  HADD2.F32 R79, -RZ, R79.H0_H0 ;  /* 0x2000004fff4f7230 */ /* 0x000fe40000004100 */
[----:B------:R-:W-:Y:S01]  /*2af0*/  FMUL.FTZ R81, R41, R81 ;  /* 0x0000005129517220 */ /* 0x000fe20000410000 */
[-C--:B------:R-:W-:Y:S01]  /*2b00*/  FFMA.FTZ R47, R47, R40.reuse, -R84 ;  /* 0x000000282f2f7223 */ /* 0x080fe20000010854 */
[----:B------:R-:W-:Y:S01]  /*2b10*/  FFMA.FTZ R78, R78, R40, R85 ;  /* 0x000000284e4e7223 */ /* 0x000fe20000010055 */
[-C--:B------:R-:W-:Y:S01]  /*2b20*/  FFMA.FTZ R40, R41, R79.reuse, -R80 ;  /* 0x0000004f29287223 */ /* 0x080fe20000010850 */
[----:B------:R-:W-:Y:S01]  /*2b30*/  FFMA.FTZ R41, R46, R79, R81 ;  /* 0x0000004f2e297223 */ /* 0x000fe20000010051 */
[----:B------:R-:W-:Y:S02]  /*2b40*/  F2FP.F16.E4M3.UNPACK_B R79, R11.H1 ;  /* 0x0000000bff4f723e */ /* 0x000fe400030006ff */
[----:B------:R-:W-:Y:S01]  /*2b50*/  F2FP.SATFINITE.E4M3.F32.PACK_AB_MERGE_C R46, R87, R94, RZ ;  /* 0x0000005e572e723e */ /* 0x000fe200048070ff */
[--C-:B------:R-:W-:Y:S01]  /*2b60*/  HADD2.F32 R94, -RZ, R86.reuse.H1_H1 ;  /* 0x30000056ff5e7230 */ /* 0x100fe20000004100 */
[----:B------:R-:W-:Y:S01]  /*2b70*/  F2FP.SATFINITE.E4M3.F32.PACK_AB_MERGE_C R47, R78, R47, RZ ;  /* 0x0000002f4e2f723e */ /* 0x000fe200048070ff */
[--C-:B------:R-:W-:Y:S01]  /*2b80*/  HADD2.F32 R80, -RZ, R79.reuse.H0_H0 ;  /* 0x2000004fff507230 */ /* 0x100fe20000004100 */
[----:B------:R-:W-:Y:S01]  /*2b90*/  F2FP.F16.E4M3.UNPACK_B R87, R39.H1 ;  /* 0x00000027ff57723e */ /* 0x000fe200030006ff */
[----:B------:R-:W-:Y:S01]  /*2ba0*/  HADD2.F32 R79, -RZ, R79.H1_H1 ;  /* 0x3000004fff4f7230 */ /* 0x000fe20000004100 */
[----:B------:R-:W-:Y:S01]  /*2bb0*/  F2FP.F16.E4M3.UNPACK_B R78, R10.H1 ;  /* 0x0000000aff4e723e */ /* 0x000fe200030006ff */
[----:B------:R-:W-:Y:S01]  /*2bc0*/  HADD2.F32 R86, -RZ, R86.H0_H0 ;  /* 0x20000056ff567230 */ /* 0x000fe20000004100 */
[-C--:B------:R-:W-:Y:S01]  /*2bd0*/  F2FP.F16.E4M3.UNPACK_B R81, R38.reuse ;  /* 0x00000026ff51723e */ /* 0x080fe200020006ff */
[----:B------:R-:W-:Y:S01]  /*2be0*/  HADD2.F32 R95, -RZ, R87.H1_H1 ;  /* 0x30000057ff5f7230 */ /* 0x000fe20000004100 */
[----:B------:R-:W-:Y:S01]  /*2bf0*/  F2FP.F16.E4M3.UNPACK_B R84, R38.H1 ;  /* 0x00000026ff54723e */ /* 0x000fe200030006ff */
[--C-:B------:R-:W-:Y:S01]  /*2c00*/  HADD2.F32 R39, -RZ, R78.reuse.H1_H1 ;  /* 0x3000004eff277230 */ /* 0x100fe20000004100 */
[----:B------:R-:W-:Y:S01]  /*2c10*/  F2FP.F16.E4M3.UNPACK_B R11, R11 ;  /* 0x0000000bff0b723e */ /* 0x000fe200020006ff */
[----:B------:R-:W-:-:S02]  /*2c20*/  HADD2.F32 R78, -RZ, R78.H0_H0 ;  /* 0x2000004eff4e7230 */ /* 0x000fc40000004100 */
[-C--:B------:R-:W-:Y:S01]  /*2c30*/  FMUL.FTZ R97, R79, R95.reuse ;  /* 0x0000005f4f617220 */ /* 0x080fe20000410000 */
[----:B------:R-:W-:Y:S01]  /*2c40*/  FMUL.FTZ R96, R80, R95 ;  /* 0x0000005f50607220 */ /* 0x000fe20000410000 */
[----:B------:R-:W-:Y:S02]  /*2c50*/  HADD2.F32 R38, -RZ, R81.H1_H1 ;  /* 0x30000051ff267230 */ /* 0x000fe40000004100 */
[CC--:B------:R-:W-:Y:S01]  /*2c60*/  FMUL.FTZ R95, R39.reuse, R94.reuse ;  /* 0x0000005e275f7220 */ /* 0x0c0fe20000410000 */
[C---:B------:R-:W-:Y:S01]  /*2c70*/  FMUL.FTZ R94, R78.reuse, R94 ;  /* 0x0000005e4e5e7220 */ /* 0x040fe20000410000 */
[----:B------:R-:W-:Y:S01]  /*2c80*/  F2FP.F16.E4M3.UNPACK_B R10, R10 ;  /* 0x0000000aff0a723e */ /* 0x000fe200020006ff */
[----:B------:R-:W-:Y:S02]  /*2c90*/  HADD2.F32 R85, -RZ, R84.H1_H1 ;  /* 0x30000054ff557230 */ /* 0x000fe40000004100 */
[-C--:B------:R-:W-:Y:S01]  /*2ca0*/  FFMA.FTZ R95, R78, R38.reuse, -R95 ;  /* 0x000000264e5f7223 */ /* 0x080fe2000001085f */
[----:B------:R-:W-:Y:S01]  /*2cb0*/  FFMA.FTZ R94, R39, R38, R94 ;  /* 0x00000026275e7223 */ /* 0x000fe2000001005e */
[--C-:B------:R-:W-:Y:S01]  /*2cc0*/  HADD2.F32 R38, -RZ, R11.reuse.H0_H0 ;  /* 0x2000000bff267230 */ /* 0x100fe20000004100 */
[----:B------:R-:W-:Y:S01]  /*2cd0*/  F2FP.SATFINITE.E4M3.F32.PACK_AB_MERGE_C R9, R9, R8, R46 ;  /* 0x000000080909723e */ /* 0x000fe2000480702e */
[----:B------:R-:W-:-:S02]  /*2ce0*/  HADD2.F32 R39, -RZ, R11.H1_H1 ;  /* 0x3000000bff277230 */ /* 0x000fc40000004100 */
[-C--:B------:R-:W-:Y:S01]  /*2cf0*/  FFMA.FTZ R97, R80, R85.reuse, -R97 ;  /* 0x0000005550617223 */ /* 0x080fe20000010861 */
[--C-:B------:R-:W-:Y:S02]  /*2d00*/  HADD2.F32 R11, -RZ, R10.reuse.H0_H0 ;  /* 0x2000000aff0b7230 */ /* 0x100fe40000004100 */
[----:B------:R-:W-:Y:S01]  /*2d10*/  FFMA.FTZ R96, R79, R85, R96 ;  /* 0x000000554f607223 */ /* 0x000fe20000010060 */
[----:B------:R-:W-:Y:S01]  /*2d20*/  HADD2.F32 R87, -RZ, R87.H0_H0 ;  /* 0x20000057ff577230 */ /* 0x000fe20000004100 */
[----:B------:R-:W-:Y:S01]  /*2d30*/  F2FP.SATFINITE.E4M3.F32.PACK_AB_MERGE_C R94, R94, R95, RZ ;  /* 0x0000005f5e5e723e */ /* 0x000fe200048070ff */
[----:B------:R-:W-:Y:S02]  /*2d40*/  HADD2.F32 R10, -RZ, R10.H1_H1 ;  /* 0x3000000aff0a7230 */ /* 0x000fe40000004100 */
[----:B------:R-:W-:Y:S01]  /*2d50*/  FMUL.FTZ R79, R11, R86 ;  /* 0x000000560b4f7220 */ /* 0x000fe20000410000 */
[----:B------:R-:W-:Y:S02]  /*2d60*/  HADD2.F32 R84, -RZ, R84.H0_H0 ;  /* 0x20000054ff547230 */ /* 0x000fe40000004100 */
[----:B------:R-:W-:Y:S01]  /*2d70*/  FMUL.FTZ R85, R39, R87 ;  /* 0x0000005727557220 */ /* 0x000fe20000410000 */
[----:B------:R-:W-:-:S02]  /*2d80*/  HADD2.F32 R81, -RZ, R81.H0_H0 ;  /* 0x20000051ff517230 */ /* 0x000fc40000004100 */
[----:B------:R-:W-:Y:S01]  /*2d90*/  FMUL.FTZ R80, R38, R87 ;  /* 0x0000005726507220 */ /* 0x000fe20000410000 */
[----:B------:R-:W-:Y:S01]  /*2da0*/  FMUL.FTZ R78, R10, R86 ;  /* 0x000000560a4e7220 */ /* 0x000fe20000410000 */
[-C--:B------:R-:W-:Y:S01]  /*2db0*/  FFMA.FTZ R85, R38, R84.reuse, -R85 ;  /* 0x0000005426557223 */ /* 0x080fe20000010855 */
[----:B------:R-:W-:Y:S01]  /*2dc0*/  F2FP.SATFINITE.E4M3.F32.PACK_AB_MERGE_C R96, R96, R97, RZ ;  /* 0x000000616060723e */ /* 0x000fe200048070ff */
[----:B------:R-:W-:Y:S01]  /*2dd0*/  FFMA.FTZ R80, R39, R84, R80 ;  /* 0x0000005427507223 */ /* 0x000fe20000010050 */
[-C--:B------:R-:W-:Y:S01]  /*2de0*/  FFMA.FTZ R78, R11, R81.reuse, -R78 ;  /* 0x000000510b4e7223 */ /* 0x080fe2000001084e */
[----:B------:R-:W-:Y:S01]  /*2df0*/  FFMA.FTZ R79, R10, R81, R79 ;  /* 0x000000510a4f7223 */ /* 0x000fe2000001004f */
[----:B------:R-:W-:Y:S02]  /*2e00*/  F2FP.SATFINITE.E4M3.F32.PACK_AB_MERGE_C R8, R41, R40, R47 ;  /* 0x000000282908723e */ /* 0x000fe4000480702f */
[----:B------:R-:W-:Y:S02]  /*2e10*/  F2FP.SATFINITE.E4M3.F32.PACK_AB_MERGE_C R11, R80, R85, R96 ;  /* 0x00000055500b723e */ /* 0x000fe40004807060 */
[----:B------:R-:W-:-:S07]  /*2e20*/  F2FP.SATFINITE.E4M3.F32.PACK_AB_MERGE_C R10, R79, R78, R94 ;  /* 0x0000004e4f0a723e */ /* 0x000fce000480705e */
.L_x_306:
[----:B------:R-:W-:Y:S05]  /*2e30*/  BSYNC B2 ;  /* 0x0000000000027941 */ /* 0x000fea0003800000 */
.L_x_305:
[----:B--2---:R1:W-:Y:S02]  /*2e40*/  STG.E.128 desc[UR40][R36.64], R8 ;  /* 0x0000000824007986 */ /* 0x0043e4000c101d28 */
.L_x_304:
[----:B------:R-:W-:Y:S05]  /*2e50*/  BSYNC B1 ;  /* 0x0000000000017941 */ /* 0x000fea0003800000 */
.L_x_303:
[----:B------:R-:W-:Y:S01]  /*2e60*/  ISETP.NE.AND P4, PT, R31, RZ, PT ;  /* 0x000000ff1f00720c */ /* 0x000fe20003f85270 */
[----:B------:R-:W-:-:S12]  /*2e70*/  BSSY B1, `(.L_x_307) ;  /* 0x0000070000017945 */ /* 0x000fd80003800000 */
[----:B------:R-:W-:Y:S05]  /*2e80*/  @!P4 BRA `(.L_x_308) ;  /* 0x0000000400b8c947 */ /* 0x000fea0003800000 */
[----:B-1----:R1:W2:Y:S01]  /*2e90*/  LDS.128 R8, [R90+0x14800] ;  /* 0x014800005a087984 */ /* 0x0022a20000000c00 */
[----:B------:R-:W-:Y:S01]  /*2ea0*/  VIADD R38, R16, 0x10 ;  /* 0x0000001010267836 */ /* 0x000fe20000000000 */
[----:B------:R-:W-:Y:S04]  /*2eb0*/  BSSY B2, `(.L_x_309) ;  /* 0x000006a000027945 */ /* 0x000fe80003800000 */
[----:B------:R-:W-:-:S13]  /*2ec0*/  ISETP.GE.AND P4, PT, R38, R93, PT ;  /* 0x0000005d2600720c */ /* 0x000fda0003f86270 */
[----:B-1----:R-:W-:Y:S05]  /*2ed0*/  @P4 BRA `(.L_x_310) ;  /* 0x00000004009c4947 */ /* 0x002fea0003800000 */
[----:B------:R-:W-:Y:S02]  /*2ee0*/  SHF.R.U32.HI R41, RZ, 0x8, R33 ;  /* 0x00000008ff297819 */ /* 0x000fe40000011621 */
[----:B------:R-:W-:Y:S02]  /*2ef0*/  SHF.R.U32.HI R34, RZ, 0x8, R35 ;  /* 0x00000008ff227819 */ /* 0x000fe40000011623 */
[----:B------:R-:W-:Y:S02]  /*2f00*/  LOP3.LUT R32, R33, 0xff0000ff, RZ, 0xc0, !PT ;  /* 0xff0000ff21207812 */ /* 0x000fe400078ec0ff */
[----:B------:R-:W-:Y:S01]  /*2f10*/  SHF.R.U32.HI R39, RZ, 0x10, R33 ;  /* 0x00000010ff277819 */ /* 0x000fe20000011621 */
[----:B------:R-:W-:Y:S01]  /*2f20*/  IMAD.SHL.U32 R33, R41, 0x100, RZ ;  /* 0x0000010029217824 */ /* 0x000fe200078e00ff */
[----:B------:R-:W-:Y:S02]  /*2f30*/  LOP3.LUT R38, R35, 0xff0000ff, RZ, 0xc0, !PT ;  /* 0xff0000ff23267812 */ /* 0x000fe400078ec0ff */
[----:B------:R-:W-:Y:S01]  /*2f40*/  SHF.R.U32.HI R40, RZ, 0x10, R35 ;  /* 0x00000010ff287819 */ /* 0x000fe20000011623 */
[----:B------:R-:W-:Y:S01]  /*2f50*/  IMAD.SHL.U32 R35, R34, 0x100, RZ ;  /* 0x0000010022237824 */ /* 0x000fe200078e00ff */
[----:B------:R-:W-:Y:S01]  /*2f60*/  LOP3.LUT R32, R32, 0xff00, R33, 0xf8, !PT ;  /* 0x0000ff0020207812 */ /* 0x000fe200078ef821 */
[----:B------:R-:W-:-:S02]  /*2f70*/  IMAD.U32 R33, R39, 0x10000, RZ ;  /* 0x0001000027217824 */ /* 0x000fc400078e00ff */
[----:B--2---:R-:W-:Y:S01]  /*2f80*/  IMAD.MOV.U32 R34, RZ, RZ, R8 ;  /* 0x000000ffff227224 */ /* 0x004fe200078e0008 */
[----:B------:R-:W-:Y:S01]  /*2f90*/  LOP3.LUT R35, R38, 0xff00, R35, 0xf8, !PT ;  /* 0x0000ff0026237812 */ /* 0x000fe200078ef823 */
[----:B------:R-:W-:Y:S01]  /*2fa0*/  IMAD.U32 R40, R40, 0x10000, RZ ;  /* 0x0001000028287824 */ /* 0x000fe200078e00ff */
[----:B------:R-:W-:Y:S02]  /*2fb0*/  F2FP.F16.E4M3.UNPACK_B R38, R45.H1 ;  /* 0x0000002dff26723e */ /* 0x000fe400030006ff */
[-C--:B------:R-:W-:Y:S02]  /*2fc0*/  F2FP.F16.E4M3.UNPACK_B R8, R9.reuse ;  /* 0x00000009ff08723e */ /* 0x080fe400020006ff */
[----:B------:R-:W-:Y:S01]  /*2fd0*/  LOP3.LUT R32, R32, 0xff0000, R33, 0xf8, !PT ;  /* 0x00ff000020207812 */ /* 0x000fe200078ef821 */
[----:B------:R-:W-:Y:S01]  /*2fe0*/  HADD2.F32 R46, -RZ, R38.H0_H0 ;  /* 0x20000026ff2e7230 */ /* 0x000fe20000004100 */
[----:B------:R-:W-:Y:S01]  /*2ff0*/  LOP3.LUT R33, R35, 0xff0000, R40, 0xf8, !PT ;  /* 0x00ff000023217812 */ /* 0x000fe200078ef828 */
[--C-:B------:R-:W-:Y:S01]  /*3000*/  HADD2.F32 R35, -RZ, R8.reuse.H1_H1 ;  /* 0x30000008ff237230 */ /* 0x100fe20000004100 */
[----:B------:R-:W-:Y:S01]  /*3010*/  F2FP.F16.E4M3.UNPACK_B R40, R44.H1 ;  /* 0x0000002cff28723e */ /* 0x000fe200030006ff */
[----:B------:R-:W-:Y:S01]  /*3020*/  HADD2.F32 R8, -RZ, R8.H0_H0 ;  /* 0x20000008ff087230 */ /* 0x000fe20000004100 */
[----:B------:R-:W-:Y:S01]  /*3030*/  F2FP.F16.E4M3.UNPACK_B R9, R9.H1 ;  /* 0x00000009ff09723e */ /* 0x000fe200030006ff */
[----:B------:R-:W-:-:S02]  /*3040*/  HADD2.F32 R47, -RZ, R38.H1_H1 ;  /* 0x30000026ff2f7230 */ /* 0x000fc40000004100 */
[CC--:B------:R-:W-:Y:S01]  /*3050*/  FMUL.FTZ R79, R35.reuse, R46.reuse ;  /* 0x0000002e234f7220 */ /* 0x0c0fe20000410000 */
[--C-:B------:R-:W-:Y:S02]  /*3060*/  HADD2.F32 R41, -RZ, R40.reuse.H0_H0 ;  /* 0x20000028ff297230 */ /* 0x100fe40000004100 */
[C---:B------:R-:W-:Y:S01]  /*3070*/  FMUL.FTZ R46, R8.reuse, R46 ;  /* 0x0000002e082e7220 */ /* 0x040fe20000410000 */
[--C-:B------:R-:W-:Y:S01]  /*3080*/  HADD2.F32 R39, -RZ, R9.reuse.H1_H1 ;  /* 0x30000009ff277230 */ /* 0x100fe20000004100 */
[----:B------:R-:W-:Y:S01]  /*3090*/  F2FP.F16.E4M3.UNPACK_B R45, R45 ;  /* 0x0000002dff2d723e */ /* 0x000fe200020006ff */
[----:B------:R-:W-:Y:S02]  /*30a0*/  HADD2.F32 R38, -RZ, R9.H0_H0 ;  /* 0x20000009ff267230 */ /* 0x000fe40000004100 */
[-C--:B------:R-:W-:Y:S01]  /*30b0*/  FFMA.FTZ R8, R8, R41.reuse, -R79 ;  /* 0x0000002908087223 */ /* 0x080fe2000001084f */
[----:B------:R-:W-:Y:S02]  /*30c0*/  HADD2.F32 R40, -RZ, R40.H1_H1 ;  /* 0x30000028ff287230 */ /* 0x000fe40000004100 */
[----:B------:R-:W-:Y:S01]  /*30d0*/  FFMA.FTZ R9, R35, R41, R46 ;  /* 0x0000002923097223 */ /* 0x000fe2000001002e */
[-C--:B------:R-:W-:Y:S01]  /*30e0*/  FMUL.FTZ R79, R39, R47.reuse ;  /* 0x0000002f274f7220 */ /* 0x080fe20000410000 */
[----:B------:R-:W-:Y:S01]  /*30f0*/  FMUL.FTZ R78, R38, R47 ;  /* 0x0000002f264e7220 */ /* 0x000fe20000410000 */
[----:B------:R-:W-:Y:S01]  /*3100*/  F2FP.F16.E4M3.UNPACK_B R35, R34.H1 ;  /* 0x00000022ff23723e */ /* 0x000fe200030006ff */
[----:B------:R-:W-:-:S02]  /*3110*/  HADD2.F32 R41, -RZ, R45.H1_H1 ;  /* 0x3000002dff297230 */ /* 0x000fc40000004100 */
[-C--:B------:R-:W-:Y:S01]  /*3120*/  FFMA.FTZ R79, R38, R40.reuse, -R79 ;  /* 0x00000028264f7223 */ /* 0x080fe2000001084f */
[----:B------:R-:W-:Y:S01]  /*3130*/  FFMA.FTZ R80, R39, R40, R78 ;  /* 0x0000002827507223 */ /* 0x000fe2000001004e */
[----:B------:R-:W-:Y:S01]  /*3140*/  F2FP.F16.E4M3.UNPACK_B R34, R34 ;  /* 0x00000022ff22723e */ /* 0x000fe200020006ff */
[--C-:B------:R-:W-:Y:S01]  /*3150*/  HADD2.F32 R40, -RZ, R35.reuse.H1_H1 ;  /* 0x30000023ff287230 */ /* 0x100fe20000004100 */
[----:B------:R-:W-:Y:S01]  /*3160*/  F2FP.F16.E4M3.UNPACK_B R44, R44 ;  /* 0x0000002cff2c723e */ /* 0x000fe200020006ff */
[----:B------:R-:W-:Y:S01]  /*3170*/  HADD2.F32 R39, -RZ, R35.H0_H0 ;  /* 0x20000023ff277230 */ /* 0x000fe20000004100 */
[----:B------:R-:W-:Y:S01]  /*3180*/  F2FP.F16.E4M3.UNPACK_B R47, R33 ;  /* 0x00000021ff2f723e */ /* 0x000fe200020006ff */
[--C-:B------:R-:W-:Y:S02]  /*3190*/  HADD2.F32 R35, -RZ, R34.reuse.H0_H0 ;  /* 0x20000022ff237230 */ /* 0x100fe40000004100 */
[----:B------:R-:W-:Y:S01]  /*31a0*/  FMUL.FTZ R78, R40, R41 ;  /* 0x00000029284e7220 */ /* 0x000fe20000410000 */
[----:B------:R-:W-:-:S02]  /*31b0*/  HADD2.F32 R38, -RZ, R34.H1_H1 ;  /* 0x30000022ff267230 */ /* 0x000fc40000004100 */
[C---:B------:R-:W-:Y:S01]  /*31c0*/  FMUL.FTZ R41, R39.reuse, R41 ;  /* 0x0000002927297220 */ /* 0x040fe20000410000 */
[--C-:B------:R-:W-:Y:S02]  /*31d0*/  HADD2.F32 R34, -RZ, R44.reuse.H1_H1 ;  /* 0x3000002cff227230 */ /* 0x100fe40000004100 */
[----:B------:R-:W-:Y:S02]  /*31e0*/  HADD2.F32 R45, -RZ, R45.H0_H0 ;  /* 0x2000002dff2d7230 */ /* 0x000fe40000004100 */
[----:B------:R-:W-:Y:S02]  /*31f0*/  HADD2.F32 R44, -RZ, R44.H0_H0 ;  /* 0x2000002cff2c7230 */ /* 0x000fe40000004100 */
[-C--:B------:R-:W-:Y:S01]  /*3200*/  FFMA.FTZ R78, R39, R34.reuse, -R78 ;  /* 0x00000022274e7223 */ /* 0x080fe2000001084e */
[----:B------:R-:W-:Y:S01]  /*3210*/  FFMA.FTZ R41, R40, R34, R41 ;  /* 0x0000002228297223 */ /* 0x000fe20000010029 */
[-C--:B------:R-:W-:Y:S01]  /*3220*/  FMUL.FTZ R46, R38, R45.reuse ;  /* 0x0000002d262e7220 */ /* 0x080fe20000410000 */
[----:B------:R-:W-:Y:S01]  /*3230*/  FMUL.FTZ R45, R35, R45 ;  /* 0x0000002d232d7220 */ /* 0x000fe20000410000 */
[----:B------:R-:W-:-:S02]  /*3240*/  F2FP.F16.E4M3.UNPACK_B R40, R11.H1 ;  /* 0x0000000bff28723e */ /* 0x000fc400030006ff */
[----:B------:R-:W-:Y:S01]  /*3250*/  F2FP.SATFINITE.E4M3.F32.PACK_AB_MERGE_C R85, R41, R78, RZ ;  /* 0x0000004e2955723e */ /* 0x000fe200048070ff */
[-C--:B------:R-:W-:Y:S01]  /*3260*/  FFMA.FTZ R34, R35, R44.reuse, -R46 ;  /* 0x0000002c23227223 */ /* 0x080fe2000001082e */
[----:B------:R-:W-:Y:S01]  /*3270*/  F2FP.F16.E4M3.UNPACK_B R78, R33.H1 ;  /* 0x00000021ff4e723e */ /* 0x000fe200030006ff */
[----:B------:R-:W-:Y:S01]  /*3280*/  FFMA.FTZ R35, R38, R44, R45 ;  /* 0x0000002c26237223 */ /* 0x000fe2000001002d */
[----:B------:R-:W-:Y:S01]  /*3290*/  F2FP.SATFINITE.E4M3.F32.PACK_AB_MERGE_C R38, R80, R79, RZ ;  /* 0x0000004f5026723e */ /* 0x000fe200048070ff */
[--C-:B------:R-:W-:Y:S01]  /*32a0*/  HADD2.F32 R41, -RZ, R40.reuse.H0_H0 ;  /* 0x20000028ff297230 */ /* 0x100fe20000004100 */
[----:B------:R-:W-:Y:S01]  /*32b0*/  F2FP.F16.E4M3.UNPACK_B R45, R32.H1 ;  /* 0x00000020ff2d723e */ /* 0x000fe200030006ff */
[----:B------:R-:W-:Y:S01]  /*32c0*/  HADD2.F32 R40, -RZ, R40.H1_H1 ;  /* 0x30000028ff287230 */ /* 0x000fe20000004100 */
[----:B------:R-:W-:Y:S01]  /*32d0*/  F2FP.F16.E4M3.UNPACK_B R39, R10.H1 ;  /* 0x0000000aff27723e */ /* 0x000fe200030006ff */
[----:B------:R-:W-:Y:S01]  /*32e0*/  HADD2.F32 R79, -RZ, R78.H1_H1 ;  /* 0x3000004eff4f7230 */ /* 0x000fe20000004100 */
[----:B------:R-:W-:Y:S01]  /*32f0*/  F2FP.F16.E4M3.UNPACK_B R44, R32 ;  /* 0x00000020ff2c723e */ /* 0x000fe200020006ff */
[----:B------:R-:W-:Y:S01]  /*3300*/  HADD2.F32 R46, -RZ, R45.H1_H1 ;  /* 0x3000002dff2e7230 */ /* 0x000fe20000004100 */
[----:B------:R-:W-:Y:S01]  /*3310*/  F2FP.F16.E4M3.UNPACK_B R11, R11 ;  /* 0x0000000bff0b723e */ /* 0x000fe200020006ff */
[----:B------:R-:W-:-:S02]  /*3320*/  HADD2.F32 R33, -RZ, R39.H1_H1 ;  /* 0x30000027ff217230 */ /* 0x000fc40000004100 */
[-C--:B------:R-:W-:Y:S01]  /*3330*/  FMUL.FTZ R32, R40, R79.reuse ;  /* 0x0000004f28207220 */ /* 0x080fe20000410000 */
[----:B------:R-:W-:Y:S02]  /*3340*/  HADD2.F32 R80, -RZ, R47.H1_H1 ;  /* 0x3000002fff507230 */ /* 0x000fe40000004100 */
[C---:B------:R-:W-:Y:S01]  /*3350*/  FMUL.FTZ R81, R41.reuse, R79 ;  /* 0x0000004f29517220 */ /* 0x040fe20000410000 */
[----:B------:R-:W-:Y:S02]  /*3360*/  HADD2.F32 R39, -RZ, R39.H0_H0 ;  /* 0x20000027ff277230 */ /* 0x000fe40000004100 */
[----:B------:R-:W-:Y:S01]  /*3370*/  FFMA.FTZ R79, R41, R46, -R32 ;  /* 0x0000002e294f7223 */ /* 0x000fe20000010820 */
[----:B------:R-:W-:Y:S02]  /*3380*/  HADD2.F32 R32, -RZ, R44.H1_H1 ;  /* 0x3000002cff207230 */ /* 0x000fe40000004100 */
[----:B------:R-:W-:Y:S01]  /*3390*/  FMUL.FTZ R84, R33, R80 ;  /* 0x0000005021547220 */ /* 0x000fe20000410000 */
[----:B------:R-:W-:Y:S01]  /*33a0*/  F2FP.F16.E4M3.UNPACK_B R10, R10 ;  /* 0x0000000aff0a723e */ /* 0x000fe200020006ff */
[----:B------:R-:W-:Y:S01]  /*33b0*/  FMUL.FTZ R80, R39, R80 ;  /* 0x0000005027507220 */ /* 0x000fe20000410000 */
[----:B------:R-:W-:-:S02]  /*33c0*/  HADD2.F32 R78, -RZ, R78.H0_H0 ;  /* 0x2000004eff4e7230 */ /* 0x000fc40000004100 */
[-C--:B------:R-:W-:Y:S01]  /*33d0*/  FFMA.FTZ R84, R39, R32.reuse, -R84 ;  /* 0x0000002027547223 */ /* 0x080fe20000010854 */
[----:B------:R-:W-:Y:S02]  /*33e0*/  HADD2.F32 R47, -RZ, R47.H0_H0 ;  /* 0x2000002fff2f7230 */ /* 0x000fe40000004100 */
[----:B------:R-:W-:Y:S01]  /*33f0*/  FFMA.FTZ R39, R33, R32, R80 ;  /* 0x0000002021277223 */ /* 0x000fe20000010050 */
[--C-:B------:R-:W-:Y:S02]  /*3400*/  HADD2.F32 R32, -RZ, R11.reuse.H0_H0 ;  /* 0x2000000bff207230 */ /* 0x100fe40000004100 */
[----:B------:R-:W-:Y:S01]  /*3410*/  FFMA.FTZ R46, R40, R46, R81 ;  /* 0x0000002e282e7223 */ /* 0x000fe20000010051 */
[----:B------:R-:W-:Y:S01]  /*3420*/  HADD2.F32 R33, -RZ, R11.H1_H1 ;  /* 0x3000000bff217230 */ /* 0x000fe20000004100 */
[----:B------:R-:W-:Y:S01]  /*3430*/  F2FP.SATFINITE.E4M3.F32.PACK_AB_MERGE_C R9, R9, R8, R38 ;  /* 0x000000080909723e */ /* 0x000fe20004807026 */
[--C-:B------:R-:W-:Y:S01]  /*3440*/  HADD2.F32 R11, -RZ, R10.reuse.H0_H0 ;  /* 0x2000000aff0b7230 */ /* 0x100fe20000004100 */
[----:B------:R-:W-:Y:S01]  /*3450*/  F2FP.SATFINITE.E4M3.F32.PACK_AB_MERGE_C R39, R39, R84, RZ ;  /* 0x000000542727723e */ /* 0x000fe200048070ff */
[----:B------:R-:W-:-:S02]  /*3460*/  HADD2.F32 R10, -RZ, R10.H1_H1 ;  /* 0x3000000aff0a7230 */ /* 0x000fc40000004100 */
[-C--:B------:R-:W-:Y:S01]  /*3470*/  FMUL.FTZ R41, R33, R78.reuse ;  /* 0x0000004e21297220 */ /* 0x080fe20000410000 */
[----:B------:R-:W-:Y:S02]  /*3480*/  HADD2.F32 R45, -RZ, R45.H0_H0 ;  /* 0x2000002dff2d7230 */ /* 0x000fe40000004100 */
[----:B------:R-:W-:Y:S01]  /*3490*/  FMUL.FTZ R78, R32, R78 ;  /* 0x0000004e204e7220 */ /* 0x000fe20000410000 */
[----:B------:R-:W-:Y:S02]  /*34a0*/  HADD2.F32 R44, -RZ, R44.H0_H0 ;  /* 0x2000002cff2c7230 */ /* 0x000fe40000004100 */
[-C--:B------:R-:W-:Y:S01]  /*34b0*/  FMUL.FTZ R40, R10, R47.reuse ;  /* 0x0000002f0a287220 */ /* 0x080fe20000410000 */
[----:B------:R-:W-:Y:S01]  /*34c0*/  FMUL.FTZ R47, R11, R47 ;  /* 0x0000002f0b2f7220 */ /* 0x000fe20000410000 */
[-C--:B------:R-:W-:Y:S01]  /*34d0*/  FFMA.FTZ R41, R32, R45.reuse, -R41 ;  /* 0x0000002d20297223 */ /* 0x080fe20000010829 */
[----:B------:R-:W-:Y:S01]  /*34e0*/  FFMA.FTZ R78, R33, R45, R78 ;  /* 0x0000002d214e7223 */ /* 0x000fe2000001004e */
[-C--:B------:R-:W-:Y:S01]  /*34f0*/  FFMA.FTZ R40, R11, R44.reuse, -R40 ;  /* 0x0000002c0b287223 */ /* 0x080fe20000010828 */
[----:B------:R-:W-:Y:S01]  /*3500*/  FFMA.FTZ R47, R10, R44, R47 ;  /* 0x0000002c0a2f7223 */ /* 0x000fe2000001002f */
[----:B------:R-:W-:-:S02]  /*3510*/  F2FP.SATFINITE.E4M3.F32.PACK_AB_MERGE_C R46, R46, R79, RZ ;  /* 0x0000004f2e2e723e */ /* 0x000fc400048070ff */
[----:B------:R-:W-:Y:S02]  /*3520*/  F2FP.SATFINITE.E4M3.F32.PACK_AB_MERGE_C R8, R35, R34, R85 ;  /* 0x000000222308723e */ /* 0x000fe40004807055 */
[----:B------:R-:W-:Y:S02]  /*3530*/  F2FP.SATFINITE.E4M3.F32.PACK_AB_MERGE_C R10, R47, R40, R39 ;  /* 0x000000282f0a723e */ /* 0x000fe40004807027 */
[----:B------:R-:W-:-:S07]  /*3540*/  F2FP.SATFINITE.E4M3.F32.PACK_AB_MERGE_C R11, R78, R41, R46 ;  /* 0x000000294e0b723e */ /* 0x000fce000480702e */
.L_x_310:
[----:B------:R-:W-:Y:S05]  /*3550*/  BSYNC B2 ;  /* 0x0000000000027941 */ /* 0x000fea0003800000 */
.L_x_309:
[----:B--2---:R2:W-:Y:S02]  /*3560*/  STG.E.128 desc[UR40][R36.64+0x20], R8 ;  /* 0x0000200824007986 */ /* 0x0045e4000c101d28 */
.L_x_308:
[----:B------:R-:W-:Y:S05]  /*3570*/  BSYNC B1 ;  /* 0x0000000000017941 */ /* 0x000fea0003800000 */
.L_x_307:
[----:B------:R-:W-:Y:S05]  /*3580*/  @P1 BRA `(.L_x_302) ;  /* 0x0000002800a01947 */ /* 0x000fea0003800000 */
[----:B-12---:R1:W2:Y:S01]  /*3590*/  LDS.128 R8, [R90+0x15800] ;  /* 0x015800005a087984 */ /* 0x0062a20000000c00 */
[----:B------:R-:W-:Y:S01]  /*35a0*/  VIADD R32, R16, 0x20 ;  /* 0x0000002010207836 */ /* 0x000fe20000000000 */
[----:B------:R-:W-:Y:S04]  /*35b0*/  BSSY B1, `(.L_x_311) ;  /* 0x000006a000017945 */ /* 0x000fe80003800000 */
[----:B------:R-:W-:-:S13]  /*35c0*/  ISETP.GE.AND P4, PT, R32, R93, PT ;  /* 0x0000005d2000720c */ /* 0x000fda0003f86270 */
[----:B-1----:R-:W-:Y:S05]  /*35d0*/  @P4 BRA `(.L_x_312) ;  /* 0x00000004009c4947 */ /* 0x002fea0003800000 */
[----:B------:R-:W-:Y:S02]  /*35e0*/  SHF.R.U32.HI R12, RZ, 0x8, R13 ;  /* 0x00000008ff0c7819 */ /* 0x000fe4000001160d */
[--C-:B------:R-:W-:Y:S02]  /*35f0*/  SHF.R.U32.HI R14, RZ, 0x8, R15.reuse ;  /* 0x00000008ff0e7819 */ /* 0x100fe4000001160f */
[----:B------:R-:W-:Y:S01]  /*3600*/  SHF.R.U32.HI R32, RZ, 0x10, R15 ;  /* 0x00000010ff207819 */ /* 0x000fe2000001160f */
[----:B------:R-:W-:Y:S01]  /*3610*/  IMAD.SHL.U32 R12, R12, 0x100, RZ ;  /* 0x000001000c0c7824 */ /* 0x000fe200078e00ff */
[----:B------:R-:W-:Y:S01]  /*3620*/  SHF.R.U32.HI R34, RZ, 0x10, R13 ;  /* 0x00000010ff227819 */ /* 0x000fe2000001160d */
[----:B------:R-:W-:Y:S01]  /*3630*/  IMAD.SHL.U32 R14, R14, 0x100, RZ ;  /* 0x000001000e0e7824 */ /* 0x000fe200078e00ff */
[----:B------:R-:W-:Y:S01]  /*3640*/  LOP3.LUT R33, R13, 0xff0000ff, RZ, 0xc0, !PT ;  /* 0xff0000ff0d217812 */ /* 0x000fe200078ec0ff */
[----:B--2---:R-:W-:Y:S01]  /*3650*/  IMAD.MOV.U32 R13, RZ, RZ, R8 ;  /* 0x000000ffff0d7224 */ /* 0x004fe200078e0008 */
[----:B------:R-:W-:-:S02]  /*3660*/  LOP3.LUT R15, R15, 0xff0000ff, RZ, 0xc0, !PT ;  /* 0xff0000ff0f0f7812 */ /* 0x000fc400078ec0ff */
[----:B------:R-:W-:Y:S01]  /*3670*/  LOP3.LUT R33, R33, 0xff00, R12, 0xf8, !PT ;  /* 0x0000ff0021217812 */ /* 0x000fe200078ef80c */
[----:B------:R-:W-:Y:S01]  /*3680*/  IMAD.U32 R12, R34, 0x10000, RZ ;  /* 0x00010000220c7824 */ /* 0x000fe200078e00ff */
[----:B------:R-:W-:Y:S01]  /*3690*/  LOP3.LUT R35, R15, 0xff00, R14, 0xf8, !PT ;  /* 0x0000ff000f237812 */ /* 0x000fe200078ef80e */
[----:B------:R-:W-:Y:S01]  /*36a0*/  IMAD.U32 R14, R32, 0x10000, RZ ;  /* 0x00010000200e7824 */ /* 0x000fe200078e00ff */
[----:B------:R-:W-:Y:S02]  /*36b0*/  F2FP.F16.E4M3.UNPACK_B R8, R9 ;  /* 0x00000009ff08723e */ /* 0x000fe400020006ff */
[----:B------:R-:W-:Y:S02]  /*36c0*/  F2FP.F16.E4M3.UNPACK_B R15, R43.H1 ;  /* 0x0000002bff0f723e */ /* 0x000fe400030006ff */
[----:B------:R-:W-:Y:S02]  /*36d0*/  LOP3.LUT R12, R33, 0xff0000, R12, 0xf8, !PT ;  /* 0x00ff0000210c7812 */ /* 0x000fe400078ef80c */
[----:B------:R-:W-:Y:S01]  /*36e0*/  LOP3.LUT R38, R35, 0xff0000, R14, 0xf8, !PT ;  /* 0x00ff000023267812 */ /* 0x000fe200078ef80e */
[--C-:B------:R-:W-:Y:S01]  /*36f0*/  HADD2.F32 R14, -RZ, R8.reuse.H1_H1 ;  /* 0x30000008ff0e7230 */ /* 0x100fe20000004100 */
[----:B------:R-:W-:Y:S01]  /*3700*/  F2FP.F16.E4M3.UNPACK_B R33, R42.H1 ;  /* 0x0000002aff21723e */ /* 0x000fe200030006ff */
[--C-:B------:R-:W-:Y:S01]  /*3710*/  HADD2.F32 R39, -RZ, R15.reuse.H0_H0 ;  /* 0x2000000fff277230 */ /* 0x100fe20000004100 */
[----:B------:R-:W-:Y:S01]  /*3720*/  F2FP.F16.E4M3.UNPACK_B R9, R9.H1 ;  /* 0x00000009ff09723e */ /* 0x000fe200030006ff */
[----:B------:R-:W-:Y:S01]  /*3730*/  HADD2.F32 R8, -RZ, R8.H0_H0 ;  /* 0x20000008ff087230 */ /* 0x000fe20000004100 */
[----:B------:R-:W-:Y:S01]  /*3740*/  F2FP.F16.E4M3.UNPACK_B R43, R43 ;  /* 0x0000002bff2b723e */ /* 0x000fe200020006ff */
[----:B------:R-:W-:-:S02]  /*3750*/  HADD2.F32 R34, -RZ, R15.H1_H1 ;  /* 0x3000000fff227230 */ /* 0x000fc40000004100 */
[-C--:B------:R-:W-:Y:S01]  /*3760*/  FMUL.FTZ R41, R14, R39.reuse ;  /* 0x000000270e297220 */ /* 0x080fe20000410000 */
[----:B------:R-:W-:Y:S01]  /*3770*/  HADD2.F32 R35, -RZ, R33.H0_H0 ;  /* 0x20000021ff237230 */ /* 0x000fe20000004100 */
[----:B------:R-:W-:Y:S01]  /*3780*/  F2FP.F16.E4M3.UNPACK_B R42, R42 ;  /* 0x0000002aff2a723e */ /* 0x000fe200020006ff */
[--C-:B------:R-:W-:Y:S02]  /*3790*/  HADD2.F32 R32, -RZ, R9.reuse.H1_H1 ;  /* 0x30000009ff207230 */ /* 0x100fe40000004100 */
[----:B------:R-:W-:Y:S02]  /*37a0*/  HADD2.F32 R15, -RZ, R9.H0_H0 ;  /* 0x20000009ff0f7230 */ /* 0x000fe40000004100 */
[----:B------:R-:W-:Y:S01]  /*37b0*/  FMUL.FTZ R9, R8, R39 ;  /* 0x0000002708097220 */ /* 0x000fe20000410000 */
[----:B------:R-:W-:Y:S02]  /*37c0*/  HADD2.F32 R33, -RZ, R33.H1_H1 ;  /* 0x30000021ff217230 */ /* 0x000fe40000004100 */
[-C--:B------:R-:W-:Y:S01]  /*37d0*/  FMUL.FTZ R40, R32, R34.reuse ;  /* 0x0000002220287220 */ /* 0x080fe20000410000 */
[-C--:B------:R-:W-:Y:S01]  /*37e0*/  FFMA.FTZ R8, R8, R35.reuse, -R41 ;  /* 0x0000002308087223 */ /* 0x080fe20000010829 */
[----:B------:R-:W-:Y:S01]  /*37f0*/  FFMA.FTZ R9, R14, R35, R9 ;  /* 0x000000230e097223 */ /* 0x000fe20000010009 */
[C---:B------:R-:W-:Y:S01]  /*3800*/  FMUL.FTZ R39, R15.reuse, R34 ;  /* 0x000000220f277220 */ /* 0x040fe20000410000 */
[----:B------:R-:W-:Y:S01]  /*3810*/  F2FP.F16.E4M3.UNPACK_B R14, R13.H1 ;  /* 0x0000000dff0e723e */ /* 0x000fe200030006ff */
[----:B------:R-:W-:Y:S01]  /*3820*/  FFMA.FTZ R41, R15, R33, -R40 ;  /* 0x000000210f297223 */ /* 0x000fe20000010828 */
[----:B------:R-:W-:Y:S01]  /*3830*/  F2FP.F16.E4M3.UNPACK_B R13, R13 ;  /* 0x0000000dff0d723e */ /* 0x000fe200020006ff */
[----:B------:R-:W-:Y:S01]  /*3840*/  FFMA.FTZ R44, R32, R33, R39 ;  /* 0x00000021202c7223 */ /* 0x000fe20000010027 */
[----:B------:R-:W-:-:S02]  /*3850*/  HADD2.F32 R34, -RZ, R43.H1_H1 ;  /* 0x3000002bff227230 */ /* 0x000fc40000004100 */
[--C-:B------:R-:W-:Y:S02]  /*3860*/  HADD2.F32 R15, -RZ, R14.reuse.H0_H0 ;  /* 0x2000000eff0f7230 */ /* 0x100fe40000004100 */
[----:B------:R-:W-:Y:S01]  /*3870*/  HADD2.F32 R32, -RZ, R14.H1_H1 ;  /* 0x3000000eff207230 */ /* 0x000fe20000004100 */
[----:B------:R-:W-:Y:S01]  /*3880*/  F2FP.SATFINITE.E4M3.F32.PACK_AB_MERGE_C R47, R44, R41, RZ ;  /* 0x000000292c2f723e */ /* 0x000fe200048070ff */
[----:B------:R-:W-:Y:S02]  /*3890*/  HADD2.F32 R14, -RZ, R13.H0_H0 ;  /* 0x2000000dff0e7230 */ /* 0x000fe40000004100 */
[-C--:B------:R-:W-:Y:S01]  /*38a0*/  FMUL.FTZ R39, R15, R34.reuse ;  /* 0x000000220f277220 */ /* 0x080fe20000410000 */
[----:B------:R-:W-:Y:S02]  /*38b0*/  HADD2.F32 R33, -RZ, R42.H1_H1 ;  /* 0x3000002aff217230 */ /* 0x000fe40000004100 */
[----:B------:R-:W-:Y:S01]  /*38c0*/  FMUL.FTZ R40, R32, R34 ;  /* 0x0000002220287220 */ /* 0x000fe20000410000 */
[----:B------:R-:W-:Y:S01]  /*38d0*/  HADD2.F32 R43, -RZ, R43.H0_H0 ;  /* 0x2000002bff2b7230 */ /* 0x000fe20000004100 */
[----:B------:R-:W-:Y:S01]  /*38e0*/  F2FP.SATFINITE.E4M3.F32.PACK_AB_MERGE_C R9, R9, R8, R47 ;  /* 0x000000080909723e */ /* 0x000fe2000480702f */
[----:B------:R-:W-:-:S02]  /*38f0*/  HADD2.F32 R13, -RZ, R13.H1_H1 ;  /* 0x3000000dff0d7230 */ /* 0x000fc40000004100 */
[-C--:B------:R-:W-:Y:S01]  /*3900*/  FFMA.FTZ R40, R15, R33.reuse, -R40 ;  /* 0x000000210f287223 */ /* 0x080fe20000010828 */
[----:B------:R-:W-:Y:S02]  /*3910*/  HADD2.F32 R42, -RZ, R42.H0_H0 ;  /* 0x2000002aff2a7230 */ /* 0x000fe40000004100 */
[----:B------:R-:W-:Y:S01]  /*3920*/  FFMA.FTZ R39, R32, R33, R39 ;  /* 0x0000002120277223 */ /* 0x000fe20000010027 */
[CC--:B------:R-:W-:Y:S01]  /*3930*/  FMUL.FTZ R34, R14.reuse, R43.reuse ;  /* 0x0000002b0e227220 */ /* 0x0c0fe20000410000 */
[----:B------:R-:W-:Y:S01]  /*3940*/  FMUL.FTZ R35, R13, R43 ;  /* 0x0000002b0d237220 */ /* 0x000fe20000410000 */
[----:B------:R-:W-:Y:S02]  /*3950*/  F2FP.F16.E4M3.UNPACK_B R33, R12 ;  /* 0x0000000cff21723e */ /* 0x000fe400020006ff */
[----:B------:R-:W-:Y:S01]  /*3960*/  F2FP.SATFINITE.E4M3.F32.PACK_AB_MERGE_C R46, R39, R40, RZ ;  /* 0x00000028272e723e */ /* 0x000fe200048070ff */
[-C--:B------:R-:W-:Y:S01]  /*3970*/  FFMA.FTZ R43, R14, R42.reuse, -R35 ;  /* 0x0000002a0e2b7223 */ /* 0x080fe20000010823 */
[----:B------:R-:W-:Y:S01]  /*3980*/  F2FP.F16.E4M3.UNPACK_B R14, R11.H1 ;  /* 0x0000000bff0e723e */ /* 0x000fe200030006ff */
[----:B------:R-:W-:Y:S01]  /*3990*/  FFMA.FTZ R42, R13, R42, R34 ;  /* 0x0000002a0d2a7223 */ /* 0x000fe20000010022 */
[----:B------:R-:W-:-:S02]  /*39a0*/  F2FP.F16.E4M3.UNPACK_B R39, R38.H1 ;  /* 0x00000026ff27723e */ /* 0x000fc400030006ff */
[----:B------:R-:W-:Y:S01]  /*39b0*/  F2FP.F16.E4M3.UNPACK_B R34, R12.H1 ;  /* 0x0000000cff22723e */ /* 0x000fe200030006ff */
[--C-:B------:R-:W-:Y:S01]  /*39c0*/  HADD2.F32 R32, -RZ, R14.reuse.H1_H1 ;  /* 0x3000000eff207230 */ /* 0x100fe20000004100 */
[----:B------:R-:W-:Y:S01]  /*39d0*/  F2FP.F16.E4M3.UNPACK_B R13, R10.H1 ;  /* 0x0000000aff0d723e */ /* 0x000fe200030006ff */
[----:B------:R-:W-:Y:S01]  /*39e0*/  HADD2.F32 R41, -RZ, R39.H1_H1 ;  /* 0x30000027ff297230 */ /* 0x000fe20000004100 */
[----:B------:R-:W-:Y:S01]  /*39f0*/  F2FP.F16.E4M3.UNPACK_B R38, R38 ;  /* 0x00000026ff26723e */ /* 0x000fe200020006ff */
[----:B------:R-:W-:Y:S01]  /*3a00*/  HADD2.F32 R15, -RZ, R14.H0_H0 ;  /* 0x2000000eff0f7230 */ /* 0x000fe20000004100 */
[----:B------:R-:W-:Y:S01]  /*3a10*/  F2FP.F16.E4M3.UNPACK_B R11, R11 ;  /* 0x0000000bff0b723e */ /* 0x000fe200020006ff */
[----:B------:R-:W-:Y:S02]  /*3a20*/  HADD2.F32 R35, -RZ, R34.H1_H1 ;  /* 0x30000022ff237230 */ /* 0x000fe40000004100 */
[----:B------:R-:W-:Y:S01]  /*3a30*/  FMUL.FTZ R12, R32, R41 ;  /* 0x00000029200c7220 */ /* 0x000fe20000410000 */
[----:B------:R-:W-:-:S02]  /*3a40*/  HADD2.F32 R14, -RZ, R13.H1_H1 ;  /* 0x3000000dff0e7230 */ /* 0x000fc40000004100 */
[C---:B------:R-:W-:Y:S01]  /*3a50*/  FMUL.FTZ R41, R15.reuse, R41 ;  /* 0x000000290f297220 */ /* 0x040fe20000410000 */
[----:B------:R-:W-:Y:S02]  /*3a60*/  HADD2.F32 R40, -RZ, R38.H1_H1 ;  /* 0x30000026ff287230 */ /* 0x000fe40000004100 */
[-C--:B------:R-:W-:Y:S01]  /*3a70*/  FFMA.FTZ R45, R15, R35.reuse, -R12 ;  /* 0x000000230f2d7223 */ /* 0x080fe2000001080c */
[----:B------:R-:W-:Y:S01]  /*3a80*/  HADD2.F32 R13, -RZ, R13.H0_H0 ;  /* 0x2000000dff0d7230 */ /* 0x000fe20000004100 */
[----:B------:R-:W-:Y:S01]  /*3a90*/  F2FP.F16.E4M3.UNPACK_B R10, R10 ;  /* 0x0000000aff0a723e */ /* 0x000fe200020006ff */
[----:B------:R-:W-:Y:S02]  /*3aa0*/  HADD2.F32 R12, -RZ, R33.H1_H1 ;  /* 0x30000021ff0c7230 */ /* 0x000fe40000004100 */
[-C--:B------:R-:W-:Y:S01]  /*3ab0*/  FMUL.FTZ R44, R14, R40.reuse ;  /* 0x000000280e2c7220 */ /* 0x080fe20000410000 */
[----:B------:R-:W-:Y:S02]  /*3ac0*/  HADD2.F32 R39, -RZ, R39.H0_H0 ;  /* 0x20000027ff277230 */ /* 0x000fe40000004100 */
[C---:B------:R-:W-:Y:S01]  /*3ad0*/  FMUL.FTZ R15, R13.reuse, R40 ;  /* 0x000000280d0f7220 */ /* 0x040fe20000410000 */
[----:B------:R-:W-:Y:S01]  /*3ae0*/  FFMA.FTZ R40, R32, R35, R41 ;  /* 0x0000002320287223 */ /* 0x000fe20000010029 */
[----:B------:R-:W-:Y:S01]  /*3af0*/  FFMA.FTZ R44, R13, R12, -R44 ;  /* 0x0000000c0d2c7223 */ /* 0x000fe2000001082c */
[----:B------:R-:W-:-:S02]  /*3b00*/  HADD2.F32 R13, -RZ, R11.H1_H1 ;  /* 0x3000000bff0d7230 */ /* 0x000fc40000004100 */
[----:B------:R-:W-:Y:S01]  /*3b10*/  FFMA.FTZ R35, R14, R12, R15 ;  /* 0x0000000c0e237223 */ /* 0x000fe2000001000f */
[----:B------:R-:W-:Y:S01]  /*3b20*/  HADD2.F32 R12, -RZ, R11.H0_H0 ;  /* 0x2000000bff0c7230 */ /* 0x000fe20000004100 */
[----:B------:R-:W-:Y:S01]  /*3b30*/  F2FP.SATFINITE.E4M3.F32.PACK_AB_MERGE_C R40, R40, R45, RZ ;  /* 0x0000002d2828723e */ /* 0x000fe200048070ff */
[--C-:B------:R-:W-:Y:S02]  /*3b40*/  HADD2.F32 R11, -RZ, R10.reuse.H0_H0 ;  /* 0x2000000aff0b7230 */ /* 0x100fe40000004100 */
[-C--:B------:R-:W-:Y:S01]  /*3b50*/  FMUL.FTZ R41, R13, R39.reuse ;  /* 0x000000270d297220 */ /* 0x080fe20000410000 */
[----:B------:R-:W-:Y:S02]  /*3b60*/  HADD2.F32 R10, -RZ, R10.H1_H1 ;  /* 0x3000000aff0a7230 */ /* 0x000fe40000004100 */
[----:B------:R-:W-:Y:S01]  /*3b70*/  FMUL.FTZ R32, R12, R39 ;  /* 0x000000270c207220 */ /* 0x000fe20000410000 */
[----:B------:R-:W-:Y:S01]  /*3b80*/  HADD2.F32 R38, -RZ, R38.H0_H0 ;  /* 0x20000026ff267230 */ /* 0x000fe20000004100 */
[----:B------:R-:W-:Y:S01]  /*3b90*/  F2FP.SATFINITE.E4M3.F32.PACK_AB_MERGE_C R35, R35, R44, RZ ;  /* 0x0000002c2323723e */ /* 0x000fe200048070ff */
[----:B------:R-:W-:Y:S01]  /*3ba0*/  HADD2.F32 R34, -RZ, R34.H0_H0 ;  /* 0x20000022ff227230 */ /* 0x000fe20000004100 */
[----:B------:R-:W-:Y:S01]  /*3bb0*/  F2FP.SATFINITE.E4M3.F32.PACK_AB_MERGE_C R8, R42, R43, R46 ;  /* 0x0000002b2a08723e */ /* 0x000fe2000480702e */
[----:B------:R-:W-:-:S02]  /*3bc0*/  HADD2.F32 R33, -RZ, R33.H0_H0 ;  /* 0x20000021ff217230 */ /* 0x000fc40000004100 */
[-C--:B------:R-:W-:Y:S01]  /*3bd0*/  FMUL.FTZ R14, R10, R38.reuse ;  /* 0x000000260a0e7220 */ /* 0x080fe20000410000 */
[----:B------:R-:W-:Y:S01]  /*3be0*/  FMUL.FTZ R15, R11, R38 ;  /* 0x000000260b0f7220 */ /* 0x000fe20000410000 */
[-C--:B------:R-:W-:Y:S01]  /*3bf0*/  FFMA.FTZ R41, R12, R34.reuse, -R41 ;  /* 0x000000220c297223 */ /* 0x080fe20000010829 */
[----:B------:R-:W-:Y:S01]  /*3c00*/  FFMA.FTZ R32, R13, R34, R32 ;  /* 0x000000220d207223 */ /* 0x000fe20000010020 */
[-C--:B------:R-:W-:Y:S01]  /*3c10*/  FFMA.FTZ R14, R11, R33.reuse, -R14 ;  /* 0x000000210b0e7223 */ /* 0x080fe2000001080e */
[----:B------:R-:W-:-:S03]  /*3c20*/  FFMA.FTZ R15, R10, R33, R15 ;  /* 0x000000210a0f7223 */ /* 0x000fc6000001000f */
[----:B------:R-:W-:Y:S02]  /*3c30*/  F2FP.SATFINITE.E4M3.F32.PACK_AB_MERGE_C R11, R32, R41, R40 ;  /* 0x00000029200b723e */ /* 0x000fe40004807028 */
[----:B------:R-:W-:-:S07]  /*3c40*/  F2FP.SATFINITE.E4M3.F32.PACK_AB_MERGE_C R10, R15, R14, R35 ;  /* 0x0000000e0f0a723e */ /* 0x000fce0004807023 */
.L_x_312:
[----:B------:R-:W-:Y:S05]  /*3c50*/  BSYNC B1 ;  /* 0x0000000000017941 */ /* 0x000fea0003800000 */
.L_x_311:
[----:B--2---:R3:W-:Y:S01]  /*3c60*/  STG.E.128 desc[UR40][R36.64+0x40], R8 ;  /* 0x0000400824007986 */ /* 0x0047e2000c101d28 */
[----:B------:R-:W-:Y:S05]  /*3c70*/  BRA `(.L_x_302) ;  /* 0x0000002000e47947 */ /* 0x000fea0003800000 */
.L_x_296:
[----:B------:R-:W-:Y:S01]  /*3c80*/  ISETP.GE.AND P4, PT, R152, R91, PT ;  /* 0x0000005b9800720c */ /* 0x000fe20003f86270 */
[----:B------:R-:W-:Y:S01]  /*3c90*/  BSSY B1, `(.L_x_313) ;  /* 0x000001a000017945 */ /* 0x000fe20003800000 */
        /* <DEDUP_REMOVED lines=8> */
[----:B------:R-:W-:Y:S06]  /*3d20*/  @P4 BRA `(.L_x_314) ;  /* 0x0000000000404947 */ /* 0x000fec0003800000 */
[----:B------:R-:W-:Y:S01]  /*3d30*/  ULDC.64 UR4, c[0x0][0x3c8] ;  /* 0x0000f20000047ab9 */ /* 0x000fe20000000a00 */
[----:B------:R-:W-:Y:S01]  /*3d40*/  ULDC.64 UR6, c[0x0][0x3e0] ;  /* 0x0000f80000067ab9 */ /* 0x000fe20000000a00 */
[----:B------:R-:W-:Y:S02]  /*3d50*/  IADD3 R44, P3, P5, R54, UR4, R44 ;  /* 0x00000004362c7c10 */ /* 0x000fe4000fd7e02c */
[----:B------:R-:W-:Y:S02]  /*3d60*/  CS2R R10, SRZ ;  /* 0x00000000000a7805 */ /* 0x000fe4000001ff00 */
[----:B------:R-:W-:Y:S02]  /*3d70*/  CS2R R8, SRZ ;  /* 0x0000000000087805 */ /* 0x000fe4000001ff00 */
[----:B------:R-:W-:Y:S02]  /*3d80*/  CS2R R34, SRZ ;  /* 0x0000000000227805 */ /* 0x000fe4000001ff00 */
[----:B------:R-:W-:-:S02]  /*3d90*/  IADD3.X R45, R21, UR5, R46, P3, P5 ;  /* 0x00000005152d7c10 */ /* 0x000fc40009fea42e */
[----:B------:R-:W-:Y:S02]  /*3da0*/  CS2R R32, SRZ ;  /* 0x0000000000207805 */ /* 0x000fe4000001ff00 */
[----:B------:R-:W-:-:S04]  /*3db0*/  IADD3 R42, P3, P5, R50, UR6, R42 ;  /* 0x00000006322a7c10 */ /* 0x000fc8000fd7e02a */
[----:B------:R-:W-:Y:S02]  /*3dc0*/  IADD3.X R43, R5, UR7, R47, P3, P5 ;  /* 0x00000007052b7c10 */ /* 0x000fe40009fea42f */
[-C--:B------:R-:W-:Y:S02]  /*3dd0*/  ISETP.GE.AND P3, PT, R22, R93.reuse, PT ;  /* 0x0000005d1600720c */ /* 0x080fe40003f66270 */
[----:B------:R-:W-:-:S11]  /*3de0*/  ISETP.GE.AND P5, PT, R156, R93, PT ;  /* 0x0000005d9c00720c */ /* 0x000fd60003fa6270 */
[----:B------:R0:W5:Y:S04]  /*3df0*/  @!P3 LDG.E.128 R12, desc[UR40][R44.64] ;  /* 0x000000282c0cb981 */ /* 0x000168000c1e1d00 */
[----:B------:R0:W5:Y:S04]  /*3e00*/  @!P5 LDG.E.128 R8, desc[UR40][R44.64+0x20] ;  /* 0x000020282c08d981 */ /* 0x000168000c1e1d00 */
[----:B------:R0:W5:Y:S04]  /*3e10*/  @!P3 LDG.E.128 R36, desc[UR40][R42.64] ;  /* 0x000000282a24b981 */ /* 0x000168000c1e1d00 */
[----:B------:R0:W5:Y:S02]  /*3e20*/  @!P5 LDG.E.128 R32, desc[UR40][R42.64+0x20] ;  /* 0x000020282a20d981 */ /* 0x000164000c1e1d00 */
.L_x_314:
[----:B------:R-:W-:Y:S05]  /*3e30*/  BSYNC B1 ;  /* 0x0000000000017941 */ /* 0x000fea0003800000 */
.L_x_313:
[----:B------:R-:W-:Y:S01]  /*3e40*/  ISETP.NE.AND P3, PT, R155, 0x3, PT ;  /* 0x000000039b00780c */ /* 0x000fe20003f65270 */
[----:B-----5:R-:W-:Y:S01]  /*3e50*/  IMAD.MOV.U32 R94, RZ, RZ, R10 ;  /* 0x000000ffff5e7224 */ /* 0x020fe200078e000a */
[----:B------:R-:W-:Y:S01]  /*3e60*/  MOV R102, R14 ;  /* 0x0000000e00667202 */ /* 0x000fe20000000f00 */
[----:B------:R-:W-:Y:S02]  /*3e70*/  IMAD.MOV.U32 R95, RZ, RZ, R8 ;  /* 0x000000ffff5f7224 */ /* 0x000fe400078e0008 */
[----:B------:R-:W-:Y:S02]  /*3e80*/  IMAD.MOV.U32 R104, RZ, RZ, R12 ;  /* 0x000000ffff687224 */ /* 0x000fe400078e000c */
[----:B------:R-:W-:Y:S02]  /*3e90*/  IMAD.MOV.U32 R96, RZ, RZ, R34 ;  /* 0x000000ffff607224 */ /* 0x000fe400078e0022 */
[----:B------:R-:W-:Y:S02]  /*3ea0*/  IMAD.MOV.U32 R97, RZ, RZ, R32 ;  /* 0x000000ffff617224 */ /* 0x000fe400078e0020 */
[----:B------:R-:W-:-:S02]  /*3eb0*/  IMAD.MOV.U32 R101, RZ, RZ, R38 ;  /* 0x000000ffff657224 */ /* 0x000fc400078e0026 */
[----:B------:R-:W-:Y:S01]  /*3ec0*/  IMAD.MOV.U32 R103, RZ, RZ, R36 ;  /* 0x000000ffff677224 */ /* 0x000fe200078e0024 */
[----:B------:R-:W-:Y:S06]  /*3ed0*/  @!P3 BRA `(.L_x_315) ;  /* 0x000000000004b947 */ /* 0x000fec0003800000 */
[----:B------:R-:W-:Y:S01]  /*3ee0*/  BPT.TRAP 0x1 ;  /* 0x000000040000795c */ /* 0x000fe20000300000 */
.L_x_315:
[----:B------:R-:W-:Y:S01]  /*3ef0*/  IMAD R89, R19, 0x8, R18 ;  /* 0x0000000813597824 */ /* 0x000fe200078e0212 */
[----:B------:R-:W-:Y:S01]  /*3f00*/  SHF.L.U32 R92, R153, 0x1f, RZ ;  /* 0x0000001f995c7819 */ /* 0x000fe200000006ff */
[----:B------:R-:W-:Y:S03]  /*3f10*/  BSSY B1, `(.L_x_316) ;  /* 0x0000003000017945 */ /* 0x000fe60003800000 */
[----:B------:R-:W1:Y:S02]  /*3f20*/  SYNCS.PHASECHK.TRANS64.TRYWAIT P5, [R89+URZ+0x19c90], R92 ;  /* 0x019c905c590075a7 */ /* 0x000e6400080a017f */
[----:B-1----:R-:W-:Y:S05]  /*3f30*/  @!P5 BRA `(.L_x_317) ;  /* 0x000001440094d947 */ /* 0x002fea0003800000 */
.L_x_541:
[----:B------:R-:W-:Y:S05]  /*3f40*/  BSYNC B1 ;  /* 0x0000000000017941 */ /* 0x000fea0003800000 */
.L_x_316:
[----:B------:R-:W-:Y:S05]  /*3f50*/  @P4 BRA `(.L_x_302) ;  /* 0x00000020002c4947 */ /* 0x000fea0003800000 */
[----:B------:R-:W2:Y:S01]  /*3f60*/  LDC R98, c[0x0][0x2e4] ;  /* 0x0000b900ff627b82 */ /* 0x000ea20000000800 */
[----:B------:R-:W-:Y:S01]  /*3f70*/  ISETP.NE.AND P4, PT, R62, RZ, PT ;  /* 0x000000ff3e00720c */ /* 0x000fe20003f85270 */
[----:B------:R-:W-:Y:S01]  /*3f80*/  ULDC.64 UR4, c[0x0][0x2f0] ;  /* 0x0000bc0000047ab9 */ /* 0x000fe20000000a00 */
[----:B0-----:R-:W-:Y:S01]  /*3f90*/  SHF.R.S32.HI R42, RZ, 0x1f, R152 ;  /* 0x0000001fff2a7819 */ /* 0x001fe20000011498 */
[----:B------:R-:W-:Y:S01]  /*3fa0*/  IMAD.MOV.U32 R80, RZ, RZ, R40 ;  /* 0x000000ffff507224 */ /* 0x000fe200078e0028 */
[----:B------:R-:W-:Y:S03]  /*3fb0*/  BSSY B1, `(.L_x_318) ;  /* 0x00000f9000017945 */ /* 0x000fe60003800000 */
[----:B------:R-:W-:Y:S02]  /*3fc0*/  IMAD R41, R42, UR4, RZ ;  /* 0x000000042a297c24 */ /* 0x000fe4000f8e02ff */
[----:B------:R-:W-:-:S04]  /*3fd0*/  IMAD.WIDE.U32 R80, R152, UR4, R80 ;  /* 0x0000000498507c25 */ /* 0x000fc8000f8e0050 */
[----:B------:R-:W-:-:S04]  /*3fe0*/  IMAD R41, R152, UR5, R41 ;  /* 0x0000000598297c24 */ /* 0x000fc8000f8e0229 */
[----:B------:R-:W-:Y:S02]  /*3ff0*/  IMAD.IADD R99, R41, 0x1, R81 ;  /* 0x0000000129637824 */ /* 0x000fe400078e0251 */
[----:B--2---:R-:W-:Y:S01]  /*4000*/  IMAD.IADD R100, R98, 0x1, -R63 ;  /* 0x0000000162647824 */ /* 0x004fe200078e0a3f */
[----:B------:R-:W-:Y:S06]  /*4010*/  @!P4 BRA `(.L_x_319) ;  /* 0x0000000c00c8c947 */ /* 0x000fec0003800000 */
[----:B------:R-:W2:Y:S04]  /*4020*/  LDL R46, [R1] ;  /* 0x00000000012e7983 */ /* 0x000ea80000100800 */
[----:B------:R-:W3:Y:S04]  /*4030*/  LDL R45, [R1+0x4c] ;  /* 0x00004c00012d7983 */ /* 0x000ee80000100800 */
[----:B------:R-:W4:Y:S01]  /*4040*/  LDL R43, [R1+0x4] ;  /* 0x00000400012b7983 */ /* 0x000f220000100800 */
[----:B------:R-:W-:Y:S01]  /*4050*/  SEL R40, R63, R100, !P0 ;  /* 0x000000643f287207 */ /* 0x000fe20004000000 */
[----:B------:R-:W-:Y:S01]  /*4060*/  BSSY B2, `(.L_x_320) ;  /* 0x00000eb000027945 */ /* 0x000fe20003800000 */
[----:B------:R-:W-:-:S02]  /*4070*/  IADD3 R87, P4, P5, R60, R80, R20 ;  /* 0x000000503c577210 */ /* 0x000fc40007d9e014 */
[----:B------:R-:W-:Y:S02]  /*4080*/  SHF.R.S32.HI R41, RZ, 0x1f, R40 ;  /* 0x0000001fff297819 */ /* 0x000fe40000011428 */
[----:B------:R-:W-:Y:S02]  /*4090*/  IADD3.X R44, R82, R99, R4, P4, P5 ;  /* 0x00000063522c7210 */ /* 0x000fe400027ea404 */
[----:B------:R-:W-:-:S04]  /*40a0*/  LEA.HI R41, R41, R40, RZ, 0x5 ;  /* 0x0000002829297211 */ /* 0x000fc800078f28ff */
[----:B------:R-:W-:-:S04]  /*40b0*/  SHF.R.S32.HI R40, RZ, 0x5, R41 ;  /* 0x00000005ff287819 */ /* 0x000fc80000011429 */
[----:B------:R-:W-:-:S05]  /*40c0*/  LEA.HI.SX32 R40, R75, R40, 0x1c ;  /* 0x000000284b287211 */ /* 0x000fca00078fe2ff */
[C---:B------:R-:W-:Y:S01]  /*40d0*/  IMAD.SHL.U32 R41, R40.reuse, 0x10, RZ ;  /* 0x0000001028297824 */ /* 0x040fe200078e00ff */
[----:B------:R-:W-:-:S04]  /*40e0*/  LEA.HI R40, R40, R40, RZ, 0x1 ;  /* 0x0000002828287211 */ /* 0x000fc800078f08ff */
[----:B------:R-:W-:Y:S01]  /*40f0*/  ISETP.GE.AND P4, PT, R41, R98, PT ;  /* 0x000000622900720c */ /* 0x000fe20003f86270 */
[----:B------:R-:W-:-:S05]  /*4100*/  IMAD.SHL.U32 R40, R40, 0x800, RZ ;  /* 0x0000080028287824 */ /* 0x000fca00078e00ff */
[----:B------:R-:W-:-:S07]  /*4110*/  LOP3.LUT R40, R40, 0xfffff000, RZ, 0xc0, !PT ;  /* 0xfffff00028287812 */ /* 0x000fce00078ec0ff */
[--C-:B------:R-:W-:Y:S02]  /*4120*/  @!P4 SHF.R.S32.HI R42, RZ, 0x1f, R41.reuse ;  /* 0x0000001fff2ac819 */ /* 0x100fe40000011429 */
[----:B------:R-:W-:-:S04]  /*4130*/  @!P4 IADD3 R85, P5, P6, R60, R80, R41 ;  /* 0x000000503c55c210 */ /* 0x000fc80007ebe029 */
[----:B------:R-:W-:Y:S02]  /*4140*/  @!P4 IADD3.X R42, R82, R99, R42, P5, P6 ;  /* 0x00000063522ac210 */ /* 0x000fe40002fec42a */
[----:B------:R-:W-:-:S05]  /*4150*/  IADD3 R86, P5, R87, R78, RZ ;  /* 0x0000004e57567210 */ /* 0x000fca0007fbe0ff */
[----:B------:R-:W-:Y:S01]  /*4160*/  IMAD.X R87, R44, 0x1, R79, P5 ;  /* 0x000000012c577824 */ /* 0x000fe200028e064f */
[----:B------:R-:W-:-:S05]  /*4170*/  @!P4 IADD3 R84, P5, R85, R78, RZ ;  /* 0x0000004e5554c210 */ /* 0x000fca0007fbe0ff */
[----:B------:R-:W-:Y:S01]  /*4180*/  @!P4 IMAD.X R85, R42, 0x1, R79, P5 ;  /* 0x000000012a55c824 */ /* 0x000fe200028e064f */
[----:B------:R-:W-:Y:S02]  /*4190*/  ISETP.GE.AND P5, PT, R22, R93, PT ;  /* 0x0000005d1600720c */ /* 0x000fe40003fa6270 */
[----:B--2---:R-:W-:-:S04]  /*41a0*/  LOP3.LUT R41, R46, 0x10, R41, 0xf8, !PT ;  /* 0x000000102e297812 */ /* 0x004fc800078ef829 */
[----:B---3--:R-:W-:-:S04]  /*41b0*/  LOP3.LUT R41, R41, R45, RZ, 0x3c, !PT ;  /* 0x0000002d29297212 */ /* 0x008fc800078e3cff */
[----:B----4-:R-:W-:Y:S01]  /*41c0*/  IADD3 R40, R41, R40, R43 ;  /* 0x0000002829287210 */ /* 0x010fe20007ffe02b */
[----:B------:R-:W-:-:S04]  /*41d0*/  IMAD R41, R19, 0x3000, R73 ;  /* 0x0000300013297824 */ /* 0x000fc800078e0249 */
[----:B------:R-:W-:Y:S02]  /*41e0*/  IMAD R43, R19, 0x3000, R40 ;  /* 0x00003000132b7824 */ /* 0x000fe400078e0228 */
[C---:B------:R-:W-:Y:S02]  /*41f0*/  IMAD.IADD R41, R18.reuse, 0x1, R41 ;  /* 0x0000000112297824 */ /* 0x040fe400078e0229 */
[----:B------:R-:W-:-:S04]  /*4200*/  IMAD.IADD R44, R18, 0x1, R43 ;  /* 0x00000001122c7824 */ /* 0x000fc800078e022b */
[----:B------:R-:W0:Y:S04]  /*4210*/  LDS.128 R40, [R41+0x13800] ;  /* 0x0138000029287984 */ /* 0x000e280000000c00 */
[----:B------:R-:W2:Y:S01]  /*4220*/  LDS.128 R44, [R44+0x13800] ;  /* 0x013800002c2c7984 */ /* 0x000ea20000000c00 */
[----:B------:R-:W-:Y:S05]  /*4230*/  @P5 BRA `(.L_x_321) ;  /* 0x0000000c00345947 */ /* 0x000fea0003800000 */
[----:B------:R-:W-:Y:S02]  /*4240*/  SHF.R.U32.HI R38, RZ, 0x8, R15 ;  /* 0x00000008ff267819 */ /* 0x000fe4000001160f */
[----:B------:R-:W-:Y:S02]  /*4250*/  SHF.R.U32.HI R109, RZ, 0x8, R39 ;  /* 0x00000008ff6d7819 */ /* 0x000fe40000011627 */
[----:B------:R-:W-:Y:S01]  /*4260*/  SHF.R.U32.HI R108, RZ, 0x8, R13 ;  /* 0x00000008ff6c7819 */ /* 0x000fe2000001160d */
[----:B------:R-:W-:Y:S01]  /*4270*/  IMAD.SHL.U32 R107, R38, 0x100, RZ ;  /* 0x00000100266b7824 */ /* 0x000fe200078e00ff */
[----:B------:R-:W-:Y:S01]  /*4280*/  SHF.R.U32.HI R12, RZ, 0x10, R15 ;  /* 0x00000010ff0c7819 */ /* 0x000fe2000001160f */
[----:B------:R-:W-:Y:S01]  /*4290*/  IMAD.SHL.U32 R38, R109, 0x100, RZ ;  /* 0x000001006d267824 */ /* 0x000fe200078e00ff */
[----:B------:R-:W-:Y:S02]  /*42a0*/  LOP3.LUT R36, R15, 0xff0000ff, RZ, 0xc0, !PT ;  /* 0xff0000ff0f247812 */ /* 0x000fe400078ec0ff */
[----:B------:R-:W-:Y:S01]  /*42b0*/  SHF.R.U32.HI R14, RZ, 0x10, R13 ;  /* 0x00000010ff0e7819 */ /* 0x000fe2000001160d */
[----:B------:R-:W-:Y:S01]  /*42c0*/  IMAD.U32 R12, R12, 0x10000, RZ ;  /* 0x000100000c0c7824 */ /* 0x000fe200078e00ff */
[----:B------:R-:W-:-:S02]  /*42d0*/  SHF.R.U32.HI R15, RZ, 0x10, R39 ;  /* 0x00000010ff0f7819 */ /* 0x000fc40000011627 */
[--C-:B------:R-:W-:Y:S01]  /*42e0*/  SHF.R.U32.HI R106, RZ, 0x8, R37.reuse ;  /* 0x00000008ff6a7819 */ /* 0x100fe20000011625 */
[----:B------:R-:W-:Y:S01]  /*42f0*/  IMAD.U32 R14, R14, 0x10000, RZ ;  /* 0x000100000e0e7824 */ /* 0x000fe200078e00ff */
[----:B------:R-:W-:Y:S01]  /*4300*/  LOP3.LUT R39, R39, 0xff0000ff, RZ, 0xc0, !PT ;  /* 0xff0000ff27277812 */ /* 0x000fe200078ec0ff */
[----:B------:R-:W-:Y:S01]  /*4310*/  IMAD.U32 R110, R15, 0x10000, RZ ;  /* 0x000100000f6e7824 */ /* 0x000fe200078e00ff */
[----:B------:R-:W-:Y:S01]  /*4320*/  LOP3.LUT R105, R13, 0xff0000ff, RZ, 0xc0, !PT ;  /* 0xff0000ff0d697812 */ /* 0x000fe200078ec0ff */
[----:B------:R-:W-:Y:S01]  /*4330*/  IMAD.SHL.U32 R106, R106, 0x100, RZ ;  /* 0x000001006a6a7824 */ /* 0x000fe200078e00ff */
[----:B------:R-:W-:Y:S02]  /*4340*/  SHF.L.U32 R108, R108, 0x8, RZ ;  /* 0x000000086c6c7819 */ /* 0x000fe400000006ff */
[----:B------:R-:W-:Y:S02]  /*4350*/  LOP3.LUT R111, R39, 0xff00, R38, 0xf8, !PT ;  /* 0x0000ff00276f7812 */ /* 0x000fe400078ef826 */
[----:B------:R-:W-:-:S02]  /*4360*/  SHF.R.U32.HI R13, RZ, 0x10, R37 ;  /* 0x00000010ff0d7819 */ /* 0x000fc40000011625 */
[----:B------:R-:W-:Y:S02]  /*4370*/  LOP3.LUT R105, R105, 0xff00, R108, 0xf8, !PT ;  /* 0x0000ff0069697812 */ /* 0x000fe400078ef86c */
[----:B------:R-:W-:Y:S01]  /*4380*/  LOP3.LUT R107, R36, 0xff00, R107, 0xf8, !PT ;  /* 0x0000ff00246b7812 */ /* 0x000fe200078ef86b */
[----:B------:R-:W-:Y:S01]  /*4390*/  IMAD.U32 R13, R13, 0x10000, RZ ;  /* 0x000100000d0d7824 */ /* 0x000fe200078e00ff */
[----:B------:R-:W-:Y:S02]  /*43a0*/  F2FP.F16.E4M3.UNPACK_B R109, R103.H1 ;  /* 0x00000067ff6d723e */ /* 0x000fe400030006ff */
[----:B--2---:R-:W-:Y:S02]  /*43b0*/  F2FP.F16.E4M3.UNPACK_B R38, R44.H1 ;  /* 0x0000002cff26723e */ /* 0x004fe400030006ff */
[----:B------:R-:W-:Y:S02]  /*43c0*/  LOP3.LUT R37, R37, 0xff0000ff, RZ, 0xc0, !PT ;  /* 0xff0000ff25257812 */ /* 0x000fe400078ec0ff */
[----:B0-----:R-:W-:Y:S01]  /*43d0*/  F2FP.F16.E4M3.UNPACK_B R39, R40.H1 ;  /* 0x00000028ff27723e */ /* 0x001fe200030006ff */
[----:B------:R-:W-:Y:S01]  /*43e0*/  HADD2.F32 R36, -RZ, R38.H0_H0 ;  /* 0x20000026ff247230 */ /* 0x000fe20000004100 */
[----:B------:R-:W-:-:S02]  /*43f0*/  LOP3.LUT R14, R105, 0xff0000, R14, 0xf8, !PT ;  /* 0x00ff0000690e7812 */ /* 0x000fc400078ef80e */
[----:B------:R-:W-:Y:S01]  /*4400*/  LOP3.LUT R12, R107, 0xff0000, R12, 0xf8, !PT ;  /* 0x00ff00006b0c7812 */ /* 0x000fe200078ef80c */
[----:B------:R-:W-:Y:S01]  /*4410*/  HADD2.F32 R107, -RZ, R109.H0_H0 ;  /* 0x2000006dff6b7230 */ /* 0x000fe20000004100 */
[----:B------:R-:W-:Y:S01]  /*4420*/  LOP3.LUT R108, R37, 0xff00, R106, 0xf8, !PT ;  /* 0x0000ff00256c7812 */ /* 0x000fe200078ef86a */
[--C-:B------:R-:W-:Y:S01]  /*4430*/  HADD2.F32 R37, -RZ, R39.reuse.H0_H0 ;  /* 0x20000027ff257230 */ /* 0x100fe20000004100 */
[----:B------:R-:W-:Y:S01]  /*4440*/  F2FP.F16.E4M3.UNPACK_B R105, R104.H1 ;  /* 0x00000068ff69723e */ /* 0x000fe200030006ff */
[----:B------:R-:W-:Y:S02]  /*4450*/  HADD2.F32 R39, -RZ, R39.H1_H1 ;  /* 0x30000027ff277230 */ /* 0x000fe40000004100 */
[-C--:B------:R-:W-:Y:S01]  /*4460*/  FMUL.FTZ R112, R36, R107.reuse ;  /* 0x0000006b24707220 */ /* 0x080fe20000410000 */
[----:B------:R-:W-:Y:S01]  /*4470*/  LOP3.LUT R15, R108, 0xff0000, R13, 0xf8, !PT ;  /* 0x00ff00006c0f7812 */ /* 0x000fe200078ef80d */
[----:B------:R-:W-:Y:S01]  /*4480*/  FMUL.FTZ R107, R37, R107 ;  /* 0x0000006b256b7220 */ /* 0x000fe20000410000 */
[--C-:B------:R-:W-:Y:S01]  /*4490*/  HADD2.F32 R106, -RZ, R105.reuse.H0_H0 ;  /* 0x20000069ff6a7230 */ /* 0x100fe20000004100 */
[----:B------:R-:W-:Y:S01]  /*44a0*/  LOP3.LUT R13, R111, 0xff0000, R110, 0xf8, !PT ;  /* 0x00ff00006f0d7812 */ /* 0x000fe200078ef86e */
[----:B------:R-:W-:Y:S01]  /*44b0*/  HADD2.F32 R108, -RZ, R105.H1_H1 ;  /* 0x30000069ff6c7230 */ /* 0x000fe20000004100 */
[----:B------:R-:W-:Y:S01]  /*44c0*/  F2FP.F16.E4M3.UNPACK_B R105, R103 ;  /* 0x00000067ff69723e */ /* 0x000fe200020006ff */
[----:B------:R-:W-:-:S02]  /*44d0*/  HADD2.F32 R110, -RZ, R109.H1_H1 ;  /* 0x3000006dff6e7230 */ /* 0x000fc40000004100 */
[-C--:B------:R-:W-:Y:S01]  /*44e0*/  FFMA.FTZ R37, R37, R106.reuse, -R112 ;  /* 0x0000006a25257223 */ /* 0x080fe20000010870 */
[----:B------:R-:W-:Y:S01]  /*44f0*/  FFMA.FTZ R36, R36, R106, R107 ;  /* 0x0000006a24247223 */ /* 0x000fe2000001006b */
[----:B------:R-:W-:Y:S01]  /*4500*/  F2FP.F16.E4M3.UNPACK_B R103, R44 ;  /* 0x0000002cff67723e */ /* 0x000fe200020006ff */
[----:B------:R-:W-:Y:S01]  /*4510*/  HADD2.F32 R111, -RZ, R105.H0_H0 ;  /* 0x20000069ff6f7230 */ /* 0x000fe20000004100 */
[----:B------:R-:W-:Y:S01]  /*4520*/  F2FP.F16.E4M3.UNPACK_B R106, R40 ;  /* 0x00000028ff6a723e */ /* 0x000fe200020006ff */
[----:B------:R-:W-:Y:S01]  /*4530*/  FMUL.FTZ R115, R39, R110 ;  /* 0x0000006e27737220 */ /* 0x000fe20000410000 */
[----:B------:R-:W-:Y:S01]  /*4540*/  F2FP.F16.E4M3.UNPACK_B R107, R104 ;  /* 0x00000068ff6b723e */ /* 0x000fe200020006ff */
[----:B------:R-:W-:Y:S01]  /*4550*/  HADD2.F32 R44, -RZ, R103.H0_H0 ;  /* 0x20000067ff2c7230 */ /* 0x000fe20000004100 */
[----:B------:R-:W-:Y:S01]  /*4560*/  F2FP.F16.E4M3.UNPACK_B R112, R101.H1 ;  /* 0x00000065ff70723e */ /* 0x000fe200030006ff */
[----:B------:R-:W-:Y:S02]  /*4570*/  HADD2.F32 R104, -RZ, R38.H1_H1 ;  /* 0x30000026ff687230 */ /* 0x000fe40000004100 */
[----:B------:R-:W-:-:S02]  /*4580*/  HADD2.F32 R40, -RZ, R106.H0_H0 ;  /* 0x2000006aff287230 */ /* 0x000fc40000004100 */
[-C--:B------:R-:W-:Y:S01]  /*4590*/  FMUL.FTZ R113, R44, R111.reuse ;  /* 0x0000006f2c717220 */ /* 0x080fe20000410000 */
[----:B------:R-:W-:Y:S02]  /*45a0*/  HADD2.F32 R109, -RZ, R107.H0_H0 ;  /* 0x2000006bff6d7230 */ /* 0x000fe40000004100 */
[----:B------:R-:W-:Y:S01]  /*45b0*/  FMUL.FTZ R38, R104, R110 ;  /* 0x0000006e68267220 */ /* 0x000fe20000410000 */
[----:B------:R-:W-:Y:S02]  /*45c0*/  HADD2.F32 R105, -RZ, R105.H1_H1 ;  /* 0x30000069ff697230 */ /* 0x000fe40000004100 */
[C---:B------:R-:W-:Y:S01]  /*45d0*/  FMUL.FTZ R111, R40.reuse, R111 ;  /* 0x0000006f286f7220 */ /* 0x040fe20000410000 */
[----:B------:R-:W-:Y:S02]  /*45e0*/  HADD2.F32 R106, -RZ, R106.H1_H1 ;  /* 0x3000006aff6a7230 */ /* 0x000fe40000004100 */
[-C--:B------:R-:W-:Y:S01]  /*45f0*/  FFMA.FTZ R38, R39, R108.reuse, -R38 ;  /* 0x0000006c27267223 */ /* 0x080fe20000010826 */
[-C--:B------:R-:W-:Y:S01]  /*4600*/  FFMA.FTZ R40, R40, R109.reuse, -R113 ;  /* 0x0000006d28287223 */ /* 0x080fe20000010871 */
[----:B------:R-:W-:Y:S01]  /*4610*/  FFMA.FTZ R44, R44, R109, R111 ;  /* 0x0000006d2c2c7223 */ /* 0x000fe2000001006f */
[----:B------:R-:W-:Y:S01]  /*4620*/  FFMA.FTZ R39, R104, R108, R115 ;  /* 0x0000006c68277223 */ /* 0x000fe20000010073 */
[----:B------:R-:W-:Y:S01]  /*4630*/  HADD2.F32 R103, -RZ, R103.H1_H1 ;  /* 0x30000067ff677230 */ /* 0x000fe20000004100 */
[----:B------:R-:W-:Y:S01]  /*4640*/  F2FP.F16.E4M3.UNPACK_B R109, R46.H1 ;  /* 0x0000002eff6d723e */ /* 0x000fe200030006ff */
[----:B------:R-:W-:Y:S01]  /*4650*/  HADD2.F32 R111, -RZ, R107.H1_H1 ;  /* 0x3000006bff6f7230 */ /* 0x000fe20000004100 */
[----:B------:R-:W-:Y:S01]  /*4660*/  F2FP.F16.E4M3.UNPACK_B R108, R42.H1 ;  /* 0x0000002aff6c723e */ /* 0x000fe200030006ff */
[----:B------:R-:W-:Y:S01]  /*4670*/  HADD2.F32 R113, -RZ, R112.H0_H0 ;  /* 0x20000070ff717230 */ /* 0x000fe20000004100 */
[----:B------:R-:W-:Y:S01]  /*4680*/  F2FP.F16.E4M3.UNPACK_B R107, R102.H1 ;  /* 0x00000066ff6b723e */ /* 0x000fe200030006ff */
[-C--:B------:R-:W-:Y:S01]  /*4690*/  FMUL.FTZ R115, R103, R105.reuse ;  /* 0x0000006967737220 */ /* 0x080fe20000410000 */
[----:B------:R-:W-:Y:S01]  /*46a0*/  FMUL.FTZ R114, R106, R105 ;  /* 0x000000696a727220 */ /* 0x000fe20000410000 */
[----:B------:R-:W-:Y:S01]  /*46b0*/  HADD2.F32 R110, -RZ, R109.H0_H0 ;  /* 0x2000006dff6e7230 */ /* 0x000fe20000004100 */
[----:B------:R-:W-:Y:S01]  /*46c0*/  F2FP.F16.E4M3.UNPACK_B R42, R42 ;  /* 0x0000002aff2a723e */ /* 0x000fe200020006ff */
[----:B------:R-:W-:-:S02]  /*46d0*/  HADD2.F32 R104, -RZ, R108.H0_H0 ;  /* 0x2000006cff687230 */ /* 0x000fc40000004100 */
[-C--:B------:R-:W-:Y:S01]  /*46e0*/  FFMA.FTZ R105, R106, R111.reuse, -R115 ;  /* 0x0000006f6a697223 */ /* 0x080fe20000010873 */
[----:B------:R-:W-:Y:S01]  /*46f0*/  FFMA.FTZ R103, R103, R111, R114 ;  /* 0x0000006f67677223 */ /* 0x000fe20000010072 */
[----:B------:R-:W-:Y:S02]  /*4700*/  HADD2.F32 R111, -RZ, R107.H0_H0 ;  /* 0x2000006bff6f7230 */ /* 0x000fe40000004100 */
[-C--:B------:R-:W-:Y:S01]  /*4710*/  FMUL.FTZ R115, R110, R113.reuse ;  /* 0x000000716e737220 */ /* 0x080fe20000410000 */
[----:B------:R-:W-:Y:S01]  /*4720*/  FMUL.FTZ R113, R104, R113 ;  /* 0x0000007168717220 */ /* 0x000fe20000410000 */
[----:B------:R-:W-:Y:S01]  /*4730*/  HADD2.F32 R112, -RZ, R112.H1_H1 ;  /* 0x30000070ff707230 */ /* 0x000fe20000004100 */
[----:B------:R-:W-:Y:S01]  /*4740*/  F2FP.SATFINITE.E4M3.F32.PACK_AB_MERGE_C R37, R38, R37, RZ ;  /* 0x000000252625723e */ /* 0x000fe200048070ff */
[----:B------:R-:W-:Y:S02]  /*4750*/  HADD2.F32 R109, -RZ, R109.H1_H1 ;  /* 0x3000006dff6d7230 */ /* 0x000fe40000004100 */
[----:B------:R-:W-:Y:S01]  /*4760*/  FFMA.FTZ R106, R110, R111, R113 ;  /* 0x0000006f6e6a7223 */ /* 0x000fe20000010071 */
[----:B------:R-:W-:-:S02]  /*4770*/  HADD2.F32 R108, -RZ, R108.H1_H1 ;  /* 0x3000006cff6c7230 */ /* 0x000fc40000004100 */
[----:B------:R-:W-:Y:S01]  /*4780*/  FFMA.FTZ R104, R104, R111, -R115 ;  /* 0x0000006f68687223 */ /* 0x000fe20000010873 */
[----:B------:R-:W-:Y:S02]  /*4790*/  HADD2.F32 R107, -RZ, R107.H1_H1 ;  /* 0x3000006bff6b7230 */ /* 0x000fe40000004100 */
[CC--:B------:R-:W-:Y:S01]  /*47a0*/  FMUL.FTZ R113, R109.reuse, R112.reuse ;  /* 0x000000706d717220 */ /* 0x0c0fe20000410000 */
[----:B------:R-:W-:Y:S01]  /*47b0*/  F2FP.F16.E4M3.UNPACK_B R111, R101 ;  /* 0x00000065ff6f723e */ /* 0x000fe200020006ff */
[C---:B------:R-:W-:Y:S01]  /*47c0*/  FMUL.FTZ R112, R108.reuse, R112 ;  /* 0x000000706c707220 */ /* 0x040fe20000410000 */
[----:B------:R-:W-:Y:S01]  /*47d0*/  F2FP.F16.E4M3.UNPACK_B R110, R46 ;  /* 0x0000002eff6e723e */ /* 0x000fe200020006ff */
[-C--:B------:R-:W-:Y:S01]  /*47e0*/  FFMA.FTZ R101, R108, R107.reuse, -R113 ;  /* 0x0000006b6c657223 */ /* 0x080fe20000010871 */
[----:B------:R-:W-:Y:S01]  /*47f0*/  F2FP.F16.E4M3.UNPACK_B R108, R102 ;  /* 0x00000066ff6c723e */ /* 0x000fe200020006ff */
[--C-:B------:R-:W-:Y:S02]  /*4800*/  HADD2.F32 R113, -RZ, R111.reuse.H0_H0 ;  /* 0x2000006fff717230 */ /* 0x100fe40000004100 */
[----:B------:R-:W-:Y:S01]  /*4810*/  FFMA.FTZ R107, R109, R107, R112 ;  /* 0x0000006b6d6b7223 */ /* 0x000fe20000010070 */
[----:B------:R-:W-:Y:S01]  /*4820*/  HADD2.F32 R46, -RZ, R110.H0_H0 ;  /* 0x2000006eff2e7230 */ /* 0x000fe20000004100 */
[----:B------:R-:W-:Y:S01]  /*4830*/  F2FP.SATFINITE.E4M3.F32.PACK_AB_MERGE_C R40, R105, R40, R37 ;  /* 0x000000286928723e */ /* 0x000fe20004807025 */
[----:B------:R-:W-:Y:S01]  /*4840*/  HADD2.F32 R112, -RZ, R111.H1_H1 ;  /* 0x3000006fff707230 */ /* 0x000fe20000004100 */
[----:B------:R-:W-:Y:S01]  /*4850*/  F2FP.F16.E4M3.UNPACK_B R38, R45 ;  /* 0x0000002dff26723e */ /* 0x000fe200020006ff */
[----:B------:R-:W-:-:S02]  /*4860*/  HADD2.F32 R102, -RZ, R42.H0_H0 ;  /* 0x2000002aff667230 */ /* 0x000fc40000004100 */
[----:B------:R-:W-:Y:S01]  /*4870*/  FMUL.FTZ R115, R46, R113 ;  /* 0x000000712e737220 */ /* 0x000fe20000410000 */
[----:B------:R-:W-:Y:S01]  /*4880*/  HADD2.F32 R111, -RZ, R108.H0_H0 ;  /* 0x2000006cff6f7230 */ /* 0x000fe20000004100 */
[----:B------:R-:W-:Y:S01]  /*4890*/  F2FP.F16.E4M3.UNPACK_B R37, R41 ;  /* 0x00000029ff25723e */ /* 0x000fe200020006ff */
[----:B------:R-:W-:Y:S02]  /*48a0*/  HADD2.F32 R110, -RZ, R110.H1_H1 ;  /* 0x3000006eff6e7230 */ /* 0x000fe40000004100 */
[C---:B------:R-:W-:Y:S01]  /*48b0*/  FMUL.FTZ R113, R102.reuse, R113 ;  /* 0x0000007166717220 */ /* 0x040fe20000410000 */
[----:B------:R-:W-:Y:S02]  /*48c0*/  HADD2.F32 R109, -RZ, R42.H1_H1 ;  /* 0x3000002aff6d7230 */ /* 0x000fe40000004100 */
[-C--:B------:R-:W-:Y:S01]  /*48d0*/  FFMA.FTZ R42, R102, R111.reuse, -R115 ;  /* 0x0000006f662a7223 */ /* 0x080fe20000010873 */
[----:B------:R-:W-:Y:S02]  /*48e0*/  HADD2.F32 R108, -RZ, R108.H1_H1 ;  /* 0x3000006cff6c7230 */ /* 0x000fe40000004100 */
[-C--:B------:R-:W-:Y:S01]  /*48f0*/  FMUL.FTZ R102, R110, R112.reuse ;  /* 0x000000706e667220 */ /* 0x080fe20000410000 */
[----:B------:R-:W-:Y:S01]  /*4900*/  FFMA.FTZ R46, R46, R111, R113 ;  /* 0x0000006f2e2e7223 */ /* 0x000fe20000010071 */
[----:B------:R-:W-:Y:S01]  /*4910*/  FMUL.FTZ R115, R109, R112 ;  /* 0x000000706d737220 */ /* 0x000fe20000410000 */
[----:B------:R-:W-:Y:S01]  /*4920*/  F2FP.SATFINITE.E4M3.F32.PACK_AB_MERGE_C R106, R107, R106, RZ ;  /* 0x0000006a6b6a723e */ /* 0x000fe200048070ff */
[----:B------:R-:W-:Y:S01]  /*4930*/  FFMA.FTZ R109, R109, R108, -R102 ;  /* 0x0000006c6d6d7223 */ /* 0x000fe20000010866 */
[----:B------:R-:W-:Y:S01]  /*4940*/  F2FP.SATFINITE.E4M3.F32.PACK_AB_MERGE_C R102, R39, R36, RZ ;  /* 0x000000242766723e */ /* 0x000fe200048070ff */
[----:B------:R-:W-:Y:S01]  /*4950*/  FFMA.FTZ R115, R110, R108, R115 ;  /* 0x0000006c6e737223 */ /* 0x000fe20000010073 */
[----:B------:R-:W-:Y:S01]  /*4960*/  F2FP.SATFINITE.E4M3.F32.PACK_AB_MERGE_C R36, R101, R104, RZ ;  /* 0x000000686524723e */ /* 0x000fe200048070ff */
[--C-:B------:R-:W-:Y:S01]  /*4970*/  HADD2.F32 R101, -RZ, R38.reuse.H0_H0 ;  /* 0x20000026ff657230 */ /* 0x100fe20000004100 */
[----:B------:R-:W-:Y:S01]  /*4980*/  F2FP.F16.E4M3.UNPACK_B R39, R15 ;  /* 0x0000000fff27723e */ /* 0x000fe200020006ff */
[----:B------:R-:W-:Y:S01]  /*4990*/  HADD2.F32 R38, -RZ, R38.H1_H1 ;  /* 0x30000026ff267230 */ /* 0x000fe20000004100 */
[----:B------:R-:W-:Y:S01]  /*49a0*/  F2FP.SATFINITE.E4M3.F32.PACK_AB_MERGE_C R42, R109, R42, R36 ;  /* 0x0000002a6d2a723e */ /* 0x000fe20004807024 */
[----:B------:R-:W-:Y:S01]  /*49b0*/  HADD2.F32 R36, -RZ, R37.H0_H0 ;  /* 0x20000025ff247230 */ /* 0x000fe20000004100 */
[----:B------:R-:W-:Y:S01]  /*49c0*/  F2FP.SATFINITE.E4M3.F32.PACK_AB_MERGE_C R44, R103, R44, R102 ;  /* 0x0000002c672c723e */ /* 0x000fe20004807066 */
[----:B------:R-:W-:Y:S01]  /*49d0*/  HADD2.F32 R104, -RZ, R39.H0_H0 ;  /* 0x20000027ff687230 */ /* 0x000fe20000004100 */
[----:B------:R-:W-:-:S02]  /*49e0*/  F2FP.F16.E4M3.UNPACK_B R102, R14 ;  /* 0x0000000eff66723e */ /* 0x000fc400020006ff */
[----:B------:R-:W-:Y:S02]  /*49f0*/  F2FP.SATFINITE.E4M3.F32.PACK_AB_MERGE_C R46, R115, R46, R106 ;  /* 0x0000002e732e723e */ /* 0x000fe4000480706a */
[CC--:B------:R-:W-:Y:S01]  /*4a00*/  FMUL.FTZ R105, R101.reuse, R104.reuse ;  /* 0x0000006865697220 */ /* 0x0c0fe20000410000 */
[C---:B------:R-:W-:Y:S01]  /*4a10*/  FMUL.FTZ R106, R36.reuse, R104 ;  /* 0x00000068246a7220 */ /* 0x040fe20000410000 */
[--C-:B------:R-:W-:Y:S01]  /*4a20*/  HADD2.F32 R103, -RZ, R102.reuse.H0_H0 ;  /* 0x20000066ff677230 */ /* 0x100fe20000004100 */
[----:B------:R-:W-:Y:S01]  /*4a30*/  F2FP.F16.E4M3.UNPACK_B R45, R45.H1 ;  /* 0x0000002dff2d723e */ /* 0x000fe200030006ff */
[----:B------:R-:W-:Y:S01]  /*4a40*/  HADD2.F32 R104, -RZ, R39.H1_H1 ;  /* 0x30000027ff687230 */ /* 0x000fe20000004100 */
[----:B------:R-:W-:Y:S01]  /*4a50*/  F2FP.F16.E4M3.UNPACK_B R41, R41.H1 ;  /* 0x00000029ff29723e */ /* 0x000fe200030006ff */
[----:B------:R-:W-:Y:S02]  /*4a60*/  HADD2.F32 R39, -RZ, R37.H1_H1 ;  /* 0x30000025ff277230 */ /* 0x000fe40000004100 */
[-C--:B------:R-:W-:Y:S01]  /*4a70*/  FFMA.FTZ R36, R36, R103.reuse, -R105 ;  /* 0x0000006724247223 */ /* 0x080fe20000010869 */
[----:B------:R-:W-:Y:S01]  /*4a80*/  FFMA.FTZ R37, R101, R103, R106 ;  /* 0x0000006765257223 */ /* 0x000fe2000001006a */
[----:B------:R-:W-:-:S02]  /*4a90*/  HADD2.F32 R102, -RZ, R102.H1_H1 ;  /* 0x30000066ff667230 */ /* 0x000fc40000004100 */
[CC--:B------:R-:W-:Y:S01]  /*4aa0*/  FMUL.FTZ R106, R38.reuse, R104.reuse ;  /* 0x00000068266a7220 */ /* 0x0c0fe20000410000 */
[C---:B------:R-:W-:Y:S01]  /*4ab0*/  FMUL.FTZ R101, R39.reuse, R104 ;  /* 0x0000006827657220 */ /* 0x040fe20000410000 */
[----:B------:R-:W-:Y:S01]  /*4ac0*/  F2FP.F16.E4M3.UNPACK_B R103, R15.H1 ;  /* 0x0000000fff67723e */ /* 0x000fe200030006ff */
[----:B------:R-:W-:Y:S02]  /*4ad0*/  HADD2.F32 R15, -RZ, R41.H0_H0 ;  /* 0x20000029ff0f7230 */ /* 0x000fe40000004100 */
[-C--:B------:R-:W-:Y:S01]  /*4ae0*/  FFMA.FTZ R39, R39, R102.reuse, -R106 ;  /* 0x0000006627277223 */ /* 0x080fe2000001086a */
[----:B------:R-:W-:Y:S01]  /*4af0*/  FFMA.FTZ R38, R38, R102, R101 ;  /* 0x0000006626267223 */ /* 0x000fe20000010065 */
[----:B------:R-:W-:Y:S01]  /*4b00*/  F2FP.F16.E4M3.UNPACK_B R14, R14.H1 ;  /* 0x0000000eff0e723e */ /* 0x000fe200030006ff */
[----:B------:R-:W-:Y:S02]  /*4b10*/  HADD2.F32 R101, -RZ, R45.H0_H0 ;  /* 0x2000002dff657230 */ /* 0x000fe40000004100 */
[----:B------:R-:W-:-:S02]  /*4b20*/  HADD2.F32 R106, -RZ, R103.H0_H0 ;  /* 0x20000067ff6a7230 */ /* 0x000fc40000004100 */
[--C-:B------:R-:W-:Y:S02]  /*4b30*/  HADD2.F32 R104, -RZ, R14.reuse.H0_H0 ;  /* 0x2000000eff687230 */ /* 0x100fe40000004100 */
[----:B------:R-:W-:Y:S02]  /*4b40*/  HADD2.F32 R41, -RZ, R41.H1_H1 ;  /* 0x30000029ff297230 */ /* 0x000fe40000004100 */
[-C--:B------:R-:W-:Y:S01]  /*4b50*/  FMUL.FTZ R108, R101, R106.reuse ;  /* 0x0000006a656c7220 */ /* 0x080fe20000410000 */
[----:B------:R-:W-:Y:S02]  /*4b60*/  HADD2.F32 R102, -RZ, R45.H1_H1 ;  /* 0x3000002dff667230 */ /* 0x000fe40000004100 */
[----:B------:R-:W-:Y:S01]  /*4b70*/  FMUL.FTZ R106, R15, R106 ;  /* 0x0000006a0f6a7220 */ /* 0x000fe20000410000 */
[----:B------:R-:W-:Y:S01]  /*4b80*/  HADD2.F32 R103, -RZ, R103.H1_H1 ;  /* 0x30000067ff677230 */ /* 0x000fe20000004100 */
[----:B------:R-:W-:Y:S01]  /*4b90*/  F2FP.F16.E4M3.UNPACK_B R45, R47 ;  /* 0x0000002fff2d723e */ /* 0x000fe200020006ff */
[----:B------:R-:W-:-:S02]  /*4ba0*/  HADD2.F32 R105, -RZ, R14.H1_H1 ;  /* 0x3000000eff697230 */ /* 0x000fc40000004100 */
[-C--:B------:R-:W-:Y:S01]  /*4bb0*/  FFMA.FTZ R14, R15, R104.reuse, -R108 ;  /* 0x000000680f0e7223 */ /* 0x080fe2000001086c */
[----:B------:R-:W-:Y:S01]  /*4bc0*/  FFMA.FTZ R15, R101, R104, R106 ;  /* 0x00000068650f7223 */ /* 0x000fe2000001006a */
[CC--:B------:R-:W-:Y:S01]  /*4bd0*/  FMUL.FTZ R110, R102.reuse, R103.reuse ;  /* 0x00000067666e7220 */ /* 0x0c0fe20000410000 */
[C---:B------:R-:W-:Y:S01]  /*4be0*/  FMUL.FTZ R101, R41.reuse, R103 ;  /* 0x0000006729657220 */ /* 0x040fe20000410000 */
[----:B------:R-:W-:Y:S01]  /*4bf0*/  F2FP.F16.E4M3.UNPACK_B R103, R43 ;  /* 0x0000002bff67723e */ /* 0x000fe200020006ff */
[--C-:B------:R-:W-:Y:S02]  /*4c00*/  HADD2.F32 R104, -RZ, R45.reuse.H0_H0 ;  /* 0x2000002dff687230 */ /* 0x100fe40000004100 */
[-C--:B------:R-:W-:Y:S01]  /*4c10*/  FFMA.FTZ R41, R41, R105.reuse, -R110 ;  /* 0x0000006929297223 */ /* 0x080fe2000001086e */
[----:B------:R-:W-:Y:S01]  /*4c20*/  FFMA.FTZ R102, R102, R105, R101 ;  /* 0x0000006966667223 */ /* 0x000fe20000010065 */
[----:B------:R-:W-:Y:S01]  /*4c30*/  F2FP.F16.E4M3.UNPACK_B R101, R43.H1 ;  /* 0x0000002bff65723e */ /* 0x000fe200030006ff */
[----:B------:R-:W-:Y:S01]  /*4c40*/  HADD2.F32 R45, -RZ, R45.H1_H1 ;  /* 0x3000002dff2d7230 */ /* 0x000fe20000004100 */
[----:B------:R-:W-:Y:S01]  /*4c50*/  F2FP.F16.E4M3.UNPACK_B R105, R47.H1 ;  /* 0x0000002fff69723e */ /* 0x000fe200030006ff */
[----:B------:R-:W-:Y:S01]  /*4c60*/  HADD2.F32 R47, -RZ, R103.H0_H0 ;  /* 0x20000067ff2f7230 */ /* 0x000fe20000004100 */
[-C--:B------:R-:W-:Y:S01]  /*4c70*/  F2FP.F16.E4M3.UNPACK_B R106, R13.reuse.H1 ;  /* 0x0000000dff6a723e */ /* 0x080fe200030006ff */
[----:B------:R-:W-:Y:S01]  /*4c80*/  HADD2.F32 R107, -RZ, R101.H0_H0 ;  /* 0x20000065ff6b7230 */ /* 0x000fe20000004100 */
[----:B------:R-:W-:Y:S01]  /*4c90*/  F2FP.F16.E4M3.UNPACK_B R43, R13 ;  /* 0x0000000dff2b723e */ /* 0x000fe200020006ff */
[----:B------:R-:W-:Y:S01]  /*4ca0*/  HADD2.F32 R108, -RZ, R105.H0_H0 ;  /* 0x20000069ff6c7230 */ /* 0x000fe20000004100 */
[-C--:B------:R-:W-:Y:S01]  /*4cb0*/  F2FP.F16.E4M3.UNPACK_B R13, R12.reuse ;  /* 0x0000000cff0d723e */ /* 0x080fe200020006ff */
[----:B------:R-:W-:Y:S01]  /*4cc0*/  HADD2.F32 R112, -RZ, R106.H0_H0 ;  /* 0x2000006aff707230 */ /* 0x000fe20000004100 */
[----:B------:R-:W-:Y:S01]  /*4cd0*/  F2FP.F16.E4M3.UNPACK_B R12, R12.H1 ;  /* 0x0000000cff0c723e */ /* 0x000fe200030006ff */
[----:B------:R-:W-:Y:S01]  /*4ce0*/  HADD2.F32 R111, -RZ, R43.H0_H0 ;  /* 0x2000002bff6f7230 */ /* 0x000fe20000004100 */
[----:B------:R-:W-:Y:S01]  /*4cf0*/  F2FP.SATFINITE.E4M3.F32.PACK_AB_MERGE_C R15, R102, R15, RZ ;  /* 0x0000000f660f723e */ /* 0x000fe200048070ff */
[----:B------:R-:W-:-:S02]  /*4d00*/  HADD2.F32 R109, -RZ, R13.H0_H0 ;  /* 0x2000000dff6d7230 */ /* 0x000fc40000004100 */
[-C--:B------:R-:W-:Y:S01]  /*4d10*/  FMUL.FTZ R116, R108, R112.reuse ;  /* 0x000000706c747220 */ /* 0x080fe20000410000 */
[----:B------:R-:W-:Y:S02]  /*4d20*/  HADD2.F32 R110, -RZ, R12.H0_H0 ;  /* 0x2000000cff6e7230 */ /* 0x000fe40000004100 */
[----:B------:R-:W-:Y:S01]  /*4d30*/  FMUL.FTZ R113, R107, R112 ;  /* 0x000000706b717220 */ /* 0x000fe20000410000 */
[-C--:B------:R-:W-:Y:S01]  /*4d40*/  FMUL.FTZ R114, R104, R111.reuse ;  /* 0x0000006f68727220 */ /* 0x080fe20000410000 */
[----:B------:R-:W-:Y:S02]  /*4d50*/  HADD2.F32 R105, -RZ, R105.H1_H1 ;  /* 0x30000069ff697230 */ /* 0x000fe40000004100 */
[----:B------:R-:W-:Y:S01]  /*4d60*/  FMUL.FTZ R111, R47, R111 ;  /* 0x0000006f2f6f7220 */ /* 0x000fe20000410000 */
[----:B------:R-:W-:Y:S02]  /*4d70*/  HADD2.F32 R112, -RZ, R106.H1_H1 ;  /* 0x3000006aff707230 */ /* 0x000fe40000004100 */
[----:B------:R-:W-:Y:S01]  /*4d80*/  FFMA.FTZ R107, R107, R110, -R116 ;  /* 0x0000006e6b6b7223 */ /* 0x000fe20000010874 */
[----:B------:R-:W-:-:S02]  /*4d90*/  HADD2.F32 R101, -RZ, R101.H1_H1 ;  /* 0x30000065ff657230 */ /* 0x000fc40000004100 */
[----:B------:R-:W-:Y:S01]  /*4da0*/  FFMA.FTZ R108, R108, R110, R113 ;  /* 0x0000006e6c6c7223 */ /* 0x000fe20000010071 */
[----:B------:R-:W-:Y:S01]  /*4db0*/  FFMA.FTZ R47, R47, R109, -R114 ;  /* 0x0000006d2f2f7223 */ /* 0x000fe20000010872 */
[----:B------:R-:W-:Y:S02]  /*4dc0*/  HADD2.F32 R110, -RZ, R43.H1_H1 ;  /* 0x3000002bff6e7230 */ /* 0x000fe40000004100 */
[-C--:B------:R-:W-:Y:S01]  /*4dd0*/  FMUL.FTZ R114, R105, R112.reuse ;  /* 0x0000007069727220 */ /* 0x080fe20000410000 */
[----:B------:R-:W-:Y:S02]  /*4de0*/  HADD2.F32 R12, -RZ, R12.H1_H1 ;  /* 0x3000000cff0c7230 */ /* 0x000fe40000004100 */
[----:B------:R-:W-:Y:S01]  /*4df0*/  FMUL.FTZ R116, R101, R112 ;  /* 0x0000007065747220 */ /* 0x000fe20000410000 */
[----:B------:R-:W-:Y:S02]  /*4e00*/  HADD2.F32 R103, -RZ, R103.H1_H1 ;  /* 0x30000067ff677230 */ /* 0x000fe40000004100 */
[----:B------:R-:W-:Y:S01]  /*4e10*/  FMUL.FTZ R112, R45, R110 ;  /* 0x0000006e2d707220 */ /* 0x000fe20000410000 */
[----:B------:R-:W-:-:S02]  /*4e20*/  HADD2.F32 R106, -RZ, R13.H1_H1 ;  /* 0x3000000dff6a7230 */ /* 0x000fc40000004100 */
[-C--:B------:R-:W-:Y:S01]  /*4e30*/  FFMA.FTZ R114, R101, R12.reuse, -R114 ;  /* 0x0000000c65727223 */ /* 0x080fe20000010872 */
[----:B------:R-:W-:Y:S01]  /*4e40*/  FFMA.FTZ R105, R105, R12, R116 ;  /* 0x0000000c69697223 */ /* 0x000fe20000010074 */
[C---:B------:R-:W-:Y:S01]  /*4e50*/  FMUL.FTZ R110, R103.reuse, R110 ;  /* 0x0000006e676e7220 */ /* 0x040fe20000410000 */
[----:B------:R-:W-:Y:S01]  /*4e60*/  FFMA.FTZ R104, R104, R109, R111 ;  /* 0x0000006d68687223 */ /* 0x000fe2000001006f */
[-C--:B------:R-:W-:Y:S01]  /*4e70*/  FFMA.FTZ R112, R103, R106.reuse, -R112 ;  /* 0x0000006a67707223 */ /* 0x080fe20000010870 */
[----:B------:R-:W-:Y:S01]  /*4e80*/  F2FP.SATFINITE.E4M3.F32.PACK_AB_MERGE_C R107, R114, R107, RZ ;  /* 0x0000006b726b723e */ /* 0x000fe200048070ff */
[----:B------:R-:W-:Y:S01]  /*4e90*/  FFMA.FTZ R45, R45, R106, R110 ;  /* 0x0000006a2d2d7223 */ /* 0x000fe2000001006e */
[----:B------:R-:W-:Y:S02]  /*4ea0*/  F2FP.SATFINITE.E4M3.F32.PACK_AB_MERGE_C R105, R105, R108, RZ ;  /* 0x0000006c6969723e */ /* 0x000fe400048070ff */
[----:B------:R-:W-:Y:S02]  /*4eb0*/  F2FP.SATFINITE.E4M3.F32.PACK_AB_MERGE_C R15, R38, R37, R15 ;  /* 0x00000025260f723e */ /* 0x000fe4000480700f */
[----:B------:R-:W-:-:S02]  /*4ec0*/  F2FP.SATFINITE.E4M3.F32.PACK_AB_MERGE_C R14, R41, R14, RZ ;  /* 0x0000000e290e723e */ /* 0x000fc400048070ff */
[----:B------:R-:W-:Y:S02]  /*4ed0*/  F2FP.SATFINITE.E4M3.F32.PACK_AB_MERGE_C R43, R112, R47, R107 ;  /* 0x0000002f702b723e */ /* 0x000fe4000480706b */
[----:B------:R-:W-:Y:S01]  /*4ee0*/  F2FP.SATFINITE.E4M3.F32.PACK_AB_MERGE_C R47, R45, R104, R105 ;  /* 0x000000682d2f723e */ /* 0x000fe20004807069 */
[----:B------:R-:W-:Y:S01]  /*4ef0*/  IMAD.MOV.U32 R45, RZ, RZ, R15 ;  /* 0x000000ffff2d7224 */ /* 0x000fe200078e000f */
[----:B------:R-:W-:-:S07]  /*4f00*/  F2FP.SATFINITE.E4M3.F32.PACK_AB_MERGE_C R41, R39, R36, R14 ;  /* 0x000000242729723e */ /* 0x000fce000480700e */
.L_x_321:
[----:B------:R-:W-:Y:S05]  /*4f10*/  BSYNC B2 ;  /* 0x0000000000027941 */ /* 0x000fea0003800000 */
.L_x_320:
[----:B0-----:R0:W-:Y:S04]  /*4f20*/  STG.E.128 desc[UR40][R86.64], R40 ;  /* 0x0000002856007986 */ /* 0x0011e8000c101d28 */
[----:B--2---:R0:W-:Y:S02]  /*4f30*/  @!P4 STG.E.128 desc[UR40][R84.64], R44 ;  /* 0x0000002c5400c986 */ /* 0x0041e4000c101d28 */
.L_x_319:
[----:B------:R-:W-:Y:S05]  /*4f40*/  BSYNC B1 ;  /* 0x0000000000017941 */ /* 0x000fea0003800000 */
.L_x_318:
[----:B------:R-:W-:-:S13]  /*4f50*/  ISETP.NE.AND P4, PT, R31, RZ, PT ;  /* 0x000000ff1f00720c */ /* 0x000fda0003f85270 */
[----:B------:R-:W-:Y:S05]  /*4f60*/  @!P4 BRA `(.L_x_302) ;  /* 0x000000100028c947 */ /* 0x000fea0003800000 */
[----:B------:R-:W2:Y:S04]  /*4f70*/  LDL R36, [R1] ;  /* 0x0000000001247983 */ /* 0x000ea80000100800 */
[----:B------:R-:W3:Y:S04]  /*4f80*/  LDL R15, [R1+0x4c] ;  /* 0x00004c00010f7983 */ /* 0x000ee80000100800 */
[----:B------:R-:W4:Y:S01]  /*4f90*/  LDL R14, [R1+0x4] ;  /* 0x00000400010e7983 */ /* 0x000f220000100800 */
[----:B------:R-:W-:Y:S01]  /*4fa0*/  ISETP.NE.AND P5, PT, R83, RZ, PT ;  /* 0x000000ff5300720c */ /* 0x000fe20003fa5270 */
[----:B------:R-:W-:Y:S03]  /*4fb0*/  BSSY B1, `(.L_x_322) ;  /* 0x00000e6000017945 */ /* 0x000fe60003800000 */
[----:B------:R-:W-:-:S02]  /*4fc0*/  SEL R100, R63, R100, !P5 ;  /* 0x000000643f647207 */ /* 0x000fc40006800000 */
[----:B0-----:R-:W-:Y:S02]  /*4fd0*/  IADD3 R41, P4, P5, R60, R80, R7 ;  /* 0x000000503c297210 */ /* 0x001fe40007d9e007 */
[----:B------:R-:W-:Y:S02]  /*4fe0*/  SHF.R.S32.HI R13, RZ, 0x1f, R100 ;  /* 0x0000001fff0d7819 */ /* 0x000fe40000011464 */
[----:B------:R-:W-:Y:S02]  /*4ff0*/  IADD3.X R42, R82, R99, R3, P4, P5 ;  /* 0x00000063522a7210 */ /* 0x000fe400027ea403 */
[----:B------:R-:W-:Y:S02]  /*5000*/  LEA.HI R13, R13, R100, RZ, 0x5 ;  /* 0x000000640d0d7211 */ /* 0x000fe400078f28ff */
[----:B------:R-:W-:Y:S02]  /*5010*/  ISETP.GE.AND P5, PT, R156, R93, PT ;  /* 0x0000005d9c00720c */ /* 0x000fe40003fa6270 */
[----:B------:R-:W-:-:S02]  /*5020*/  SHF.R.S32.HI R13, RZ, 0x5, R13 ;  /* 0x00000005ff0d7819 */ /* 0x000fc4000001140d */
[----:B------:R-:W-:Y:S02]  /*5030*/  IADD3 R40, P4, R41, R78, RZ ;  /* 0x0000004e29287210 */ /* 0x000fe40007f9e0ff */
[----:B------:R-:W-:-:S03]  /*5040*/  LEA.HI.SX32 R13, R74, R13, 0x1c ;  /* 0x0000000d4a0d7211 */ /* 0x000fc600078fe2ff */
[----:B------:R-:W-:Y:S01]  /*5050*/  IMAD.X R41, R42, 0x1, R79, P4 ;  /* 0x000000012a297824 */ /* 0x000fe200020e064f */
[C---:B------:R-:W-:Y:S01]  /*5060*/  LEA.HI R12, R13.reuse, R13, RZ, 0x1 ;  /* 0x0000000d0d0c7211 */ /* 0x040fe200078f08ff */
[----:B------:R-:W-:-:S04]  /*5070*/  IMAD.SHL.U32 R43, R13, 0x10, RZ ;  /* 0x000000100d2b7824 */ /* 0x000fc800078e00ff */
[----:B------:R-:W-:-:S05]  /*5080*/  IMAD.SHL.U32 R13, R12, 0x800, RZ ;  /* 0x000008000c0d7824 */ /* 0x000fca00078e00ff */
[----:B------:R-:W-:Y:S02]  /*5090*/  LOP3.LUT R13, R13, 0xfffff000, RZ, 0xc0, !PT ;  /* 0xfffff0000d0d7812 */ /* 0x000fe400078ec0ff */
        /* <DEDUP_REMOVED lines=10> */
[--C-:B------:R-:W-:Y:S02]  /*5140*/  SHF.R.U32.HI R86, RZ, 0x8, R9.reuse ;  /* 0x00000008ff567819 */ /* 0x100fe40000011609 */
[----:B------:R-:W-:Y:S02]  /*5150*/  LOP3.LUT R8, R9, 0xff0000ff, RZ, 0xc0, !PT ;  /* 0xff0000ff09087812 */ /* 0x000fe400078ec0ff */
[----:B------:R-:W-:Y:S01]  /*5160*/  SHF.R.U32.HI R47, RZ, 0x10, R9 ;  /* 0x00000010ff2f7819 */ /* 0x000fe20000011609 */
[----:B------:R-:W-:Y:S01]  /*5170*/  IMAD.SHL.U32 R9, R86, 0x100, RZ ;  /* 0x0000010056097824 */ /* 0x000fe200078e00ff */
[----:B------:R-:W-:Y:S02]  /*5180*/  SHF.R.U32.HI R46, RZ, 0x8, R11 ;  /* 0x00000008ff2e7819 */ /* 0x000fe4000001160b */
[----:B------:R-:W-:Y:S02]  /*5190*/  SHF.R.U32.HI R45, RZ, 0x8, R35 ;  /* 0x00000008ff2d7819 */ /* 0x000fe40000011623 */
[----:B------:R-:W-:-:S02]  /*51a0*/  LOP3.LUT R10, R11, 0xff0000ff, RZ, 0xc0, !PT ;  /* 0xff0000ff0b0a7812 */ /* 0x000fc400078ec0ff */
[----:B------:R-:W-:Y:S01]  /*51b0*/  SHF.R.U32.HI R44, RZ, 0x10, R11 ;  /* 0x00000010ff2c7819 */ /* 0x000fe2000001160b */
[----:B------:R-:W-:Y:S01]  /*51c0*/  IMAD.SHL.U32 R45, R45, 0x100, RZ ;  /* 0x000001002d2d7824 */ /* 0x000fe200078e00ff */
[----:B------:R-:W-:Y:S01]  /*51d0*/  LOP3.LUT R8, R8, 0xff00, R9, 0xf8, !PT ;  /* 0x0000ff0008087812 */ /* 0x000fe200078ef809 */
[----:B------:R-:W-:Y:S01]  /*51e0*/  IMAD.U32 R9, R47, 0x10000, RZ ;  /* 0x000100002f097824 */ /* 0x000fe200078e00ff */
[--C-:B------:R-:W-:Y:S02]  /*51f0*/  SHF.R.U32.HI R42, RZ, 0x8, R33.reuse ;  /* 0x00000008ff2a7819 */ /* 0x100fe40000011621 */
[----:B------:R-:W-:Y:S02]  /*5200*/  SHF.L.U32 R11, R46, 0x8, RZ ;  /* 0x000000082e0b7819 */ /* 0x000fe400000006ff */
[----:B------:R-:W-:Y:S02]  /*5210*/  LOP3.LUT R32, R33, 0xff0000ff, RZ, 0xc0, !PT ;  /* 0xff0000ff21207812 */ /* 0x000fe400078ec0ff */
[----:B------:R-:W-:Y:S01]  /*5220*/  SHF.R.U32.HI R85, RZ, 0x10, R33 ;  /* 0x00000010ff557819 */ /* 0x000fe20000011621 */
[----:B0-----:R-:W-:Y:S01]  /*5230*/  IMAD.MOV.U32 R33, RZ, RZ, R12 ;  /* 0x000000ffff217224 */ /* 0x001fe200078e000c */
[----:B------:R-:W-:-:S02]  /*5240*/  LOP3.LUT R34, R35, 0xff0000ff, RZ, 0xc0, !PT ;  /* 0xff0000ff23227812 */ /* 0x000fc400078ec0ff */
[----:B------:R-:W-:Y:S01]  /*5250*/  SHF.R.U32.HI R84, RZ, 0x10, R35 ;  /* 0x00000010ff547819 */ /* 0x000fe20000011623 */
[----:B------:R-:W-:Y:S01]  /*5260*/  IMAD.SHL.U32 R35, R42, 0x100, RZ ;  /* 0x000001002a237824 */ /* 0x000fe200078e00ff */
[----:B------:R-:W-:Y:S02]  /*5270*/  LOP3.LUT R11, R10, 0xff00, R11, 0xf8, !PT ;  /* 0x0000ff000a0b7812 */ /* 0x000fe400078ef80b */
[----:B------:R-:W-:Y:S01]  /*5280*/  LOP3.LUT R10, R8, 0xff0000, R9, 0xf8, !PT ;  /* 0x00ff0000080a7812 */ /* 0x000fe200078ef809 */
[----:B------:R-:W-:Y:S01]  /*5290*/  IMAD.U32 R8, R44, 0x10000, RZ ;  /* 0x000100002c087824 */ /* 0x000fe200078e00ff */
[----:B------:R-:W-:Y:S01]  /*52a0*/  LOP3.LUT R47, R34, 0xff00, R45, 0xf8, !PT ;  /* 0x0000ff00222f7812 */ /* 0x000fe200078ef82d */
[----:B------:R-:W-:Y:S01]  /*52b0*/  IMAD.U32 R84, R84, 0x10000, RZ ;  /* 0x0001000054547824 */ /* 0x000fe200078e00ff */
[----:B------:R-:W-:Y:S02]  /*52c0*/  F2FP.F16.E4M3.UNPACK_B R44, R97.H1 ;  /* 0x00000061ff2c723e */ /* 0x000fe400030006ff */
[----:B--2---:R-:W-:-:S02]  /*52d0*/  F2FP.F16.E4M3.UNPACK_B R42, R36.H1 ;  /* 0x00000024ff2a723e */ /* 0x004fc400030006ff */
[----:B------:R-:W-:Y:S01]  /*52e0*/  F2FP.F16.E4M3.UNPACK_B R34, R33.H1 ;  /* 0x00000021ff22723e */ /* 0x000fe200030006ff */
[----:B------:R-:W-:Y:S01]  /*52f0*/  HADD2.F32 R9, -RZ, R44.H0_H0 ;  /* 0x2000002cff097230 */ /* 0x000fe20000004100 */
[----:B------:R-:W-:Y:S01]  /*5300*/  LOP3.LUT R46, R32, 0xff00, R35, 0xf8, !PT ;  /* 0x0000ff00202e7812 */ /* 0x000fe200078ef823 */
[----:B------:R-:W-:Y:S01]  /*5310*/  HADD2.F32 R32, -RZ, R42.H0_H0 ;  /* 0x2000002aff207230 */ /* 0x000fe20000004100 */
[----:B------:R-:W-:Y:S01]  /*5320*/  F2FP.F16.E4M3.UNPACK_B R35, R95.H1 ;  /* 0x0000005fff23723e */ /* 0x000fe200030006ff */
[----:B------:R-:W-:Y:S01]  /*5330*/  HADD2.F32 R12, -RZ, R34.H0_H0 ;  /* 0x20000022ff0c7230 */ /* 0x000fe20000004100 */
[----:B------:R-:W-:Y:S01]  /*5340*/  LOP3.LUT R8, R11, 0xff0000, R8, 0xf8, !PT ;  /* 0x00ff00000b087812 */ /* 0x000fe200078ef808 */
[----:B------:R-:W-:Y:S02]  /*5350*/  IMAD.U32 R11, R85, 0x10000, RZ ;  /* 0x00010000550b7824 */ /* 0x000fe400078e00ff */
[----:B------:R-:W-:Y:S01]  /*5360*/  FMUL.FTZ R85, R32, R9 ;  /* 0x0000000920557220 */ /* 0x000fe20000410000 */
[----:B------:R-:W-:-:S02]  /*5370*/  HADD2.F32 R45, -RZ, R35.H0_H0 ;  /* 0x20000023ff2d7230 */ /* 0x000fc40000004100 */
[----:B------:R-:W-:Y:S01]  /*5380*/  FMUL.FTZ R87, R12, R9 ;  /* 0x000000090c577220 */ /* 0x000fe20000410000 */
[----:B------:R-:W-:Y:S01]  /*5390*/  HADD2.F32 R44, -RZ, R44.H1_H1 ;  /* 0x3000002cff2c7230 */ /* 0x000fe20000004100 */
[----:B------:R-:W-:Y:S01]  /*53a0*/  LOP3.LUT R11, R46, 0xff0000, R11, 0xf8, !PT ;  /* 0x00ff00002e0b7812 */ /* 0x000fe200078ef80b */
[----:B------:R-:W-:Y:S02]  /*53b0*/  HADD2.F32 R46, -RZ, R35.H1_H1 ;  /* 0x30000023ff2e7230 */ /* 0x000fe40000004100 */
[-C--:B------:R-:W-:Y:S01]  /*53c0*/  FFMA.FTZ R12, R12, R45.reuse, -R85 ;  /* 0x0000002d0c0c7223 */ /* 0x080fe20000010855 */
[----:B------:R-:W-:Y:S01]  /*53d0*/  FFMA.FTZ R32, R32, R45, R87 ;  /* 0x0000002d20207223 */ /* 0x000fe20000010057 */
[----:B------:R-:W-:Y:S01]  /*53e0*/  HADD2.F32 R35, -RZ, R34.H1_H1 ;  /* 0x30000022ff237230 */ /* 0x000fe20000004100 */
[----:B------:R-:W-:Y:S01]  /*53f0*/  F2FP.F16.E4M3.UNPACK_B R97, R97 ;  /* 0x00000061ff61723e */ /* 0x000fe200020006ff */
[----:B------:R-:W-:Y:S01]  /*5400*/  HADD2.F32 R45, -RZ, R42.H1_H1 ;  /* 0x3000002aff2d7230 */ /* 0x000fe20000004100 */
[----:B------:R-:W-:-:S02]  /*5410*/  F2FP.F16.E4M3.UNPACK_B R36, R36 ;  /* 0x00000024ff24723e */ /* 0x000fc400020006ff */
[----:B------:R-:W-:Y:S01]  /*5420*/  F2FP.F16.E4M3.UNPACK_B R42, R33 ;  /* 0x00000021ff2a723e */ /* 0x000fe200020006ff */
[-C--:B------:R-:W-:Y:S01]  /*5430*/  FMUL.FTZ R86, R35, R44.reuse ;  /* 0x0000002c23567220 */ /* 0x080fe20000410000 */
[----:B------:R-:W-:Y:S01]  /*5440*/  LOP3.LUT R9, R47, 0xff0000, R84, 0xf8, !PT ;  /* 0x00ff00002f097812 */ /* 0x000fe200078ef854 */
[----:B------:R-:W-:Y:S01]  /*5450*/  FMUL.FTZ R84, R45, R44 ;  /* 0x0000002c2d547220 */ /* 0x000fe20000410000 */
[----:B------:R-:W-:Y:S01]  /*5460*/  F2FP.F16.E4M3.UNPACK_B R95, R95 ;  /* 0x0000005fff5f723e */ /* 0x000fe200020006ff */
[----:B------:R-:W-:Y:S02]  /*5470*/  HADD2.F32 R47, -RZ, R97.H0_H0 ;  /* 0x20000061ff2f7230 */ /* 0x000fe40000004100 */
[----:B------:R-:W-:Y:S02]  /*5480*/  HADD2.F32 R44, -RZ, R36.H0_H0 ;  /* 0x20000024ff2c7230 */ /* 0x000fe40000004100 */
[----:B------:R-:W-:Y:S01]  /*5490*/  FFMA.FTZ R33, R35, R46, -R84 ;  /* 0x0000002e23217223 */ /* 0x000fe20000010854 */
[----:B------:R-:W-:-:S02]  /*54a0*/  HADD2.F32 R34, -RZ, R42.H0_H0 ;  /* 0x2000002aff227230 */ /* 0x000fc40000004100 */
[----:B------:R-:W-:Y:S01]  /*54b0*/  FFMA.FTZ R35, R45, R46, R86 ;  /* 0x0000002e2d237223 */ /* 0x000fe20000010056 */
[----:B------:R-:W-:Y:S02]  /*54c0*/  HADD2.F32 R45, -RZ, R95.H0_H0 ;  /* 0x2000005fff2d7230 */ /* 0x000fe40000004100 */
[-C--:B------:R-:W-:Y:S01]  /*54d0*/  FMUL.FTZ R85, R44, R47.reuse ;  /* 0x0000002f2c557220 */ /* 0x080fe20000410000 */
[----:B------:R-:W-:Y:S02]  /*54e0*/  HADD2.F32 R97, -RZ, R97.H1_H1 ;  /* 0x30000061ff617230 */ /* 0x000fe40000004100 */
[C---:B------:R-:W-:Y:S01]  /*54f0*/  FMUL.FTZ R87, R34.reuse, R47 ;  /* 0x0000002f22577220 */ /* 0x040fe20000410000 */
[----:B------:R-:W-:Y:S02]  /*5500*/  HADD2.F32 R47, -RZ, R36.H1_H1 ;  /* 0x30000024ff2f7230 */ /* 0x000fe40000004100 */
[----:B------:R-:W-:Y:S01]  /*5510*/  FFMA.FTZ R34, R34, R45, -R85 ;  /* 0x0000002d22227223 */ /* 0x000fe20000010855 */
[----:B------:R-:W-:-:S02]  /*5520*/  HADD2.F32 R42, -RZ, R42.H1_H1 ;  /* 0x3000002aff2a7230 */ /* 0x000fc40000004100 */
[----:B------:R-:W-:Y:S01]  /*5530*/  FFMA.FTZ R36, R44, R45, R87 ;  /* 0x0000002d2c247223 */ /* 0x000fe20000010057 */
[----:B------:R-:W-:Y:S02]  /*5540*/  HADD2.F32 R95, -RZ, R95.H1_H1 ;  /* 0x3000005fff5f7230 */ /* 0x000fe40000004100 */
[-C--:B------:R-:W-:Y:S01]  /*5550*/  FMUL.FTZ R45, R47, R97.reuse ;  /* 0x000000612f2d7220 */ /* 0x080fe20000410000 */
[----:B------:R-:W-:Y:S01]  /*5560*/  F2FP.F16.E4M3.UNPACK_B R44, R96.H1 ;  /* 0x00000060ff2c723e */ /* 0x000fe200030006ff */
[C---:B------:R-:W-:Y:S01]  /*5570*/  FMUL.FTZ R100, R42.reuse, R97 ;  /* 0x000000612a647220 */ /* 0x040fe20000410000 */
[----:B------:R-:W-:Y:S01]  /*5580*/  F2FP.F16.E4M3.UNPACK_B R46, R38.H1 ;  /* 0x00000026ff2e723e */ /* 0x000fe200030006ff */
[----:B------:R-:W-:Y:S01]  /*5590*/  FFMA.FTZ R45, R42, R95, -R45 ;  /* 0x0000005f2a2d7223 */ /* 0x000fe2000001082d */
[----:B------:R-:W-:Y:S01]  /*55a0*/  F2FP.F16.E4M3.UNPACK_B R86, R94.H1 ;  /* 0x0000005eff56723e */ /* 0x000fe200030006ff */
[----:B------:R-:W-:Y:S01]  /*55b0*/  HADD2.F32 R93, -RZ, R44.H0_H0 ;  /* 0x2000002cff5d7230 */ /* 0x000fe20000004100 */
[----:B------:R-:W-:Y:S01]  /*55c0*/  F2FP.F16.E4M3.UNPACK_B R42, R14.H1 ;  /* 0x0000000eff2a723e */ /* 0x000fe200030006ff */
[----:B------:R-:W-:-:S02]  /*55d0*/  HADD2.F32 R84, -RZ, R46.H0_H0 ;  /* 0x2000002eff547230 */ /* 0x000fc40000004100 */
[----:B------:R-:W-:Y:S01]  /*55e0*/  FFMA.FTZ R47, R47, R95, R100 ;  /* 0x0000005f2f2f7223 */ /* 0x000fe20000010064 */
[----:B------:R-:W-:Y:S01]  /*55f0*/  HADD2.F32 R95, -RZ, R44.H1_H1 ;  /* 0x3000002cff5f7230 */ /* 0x000fe20000004100 */
[----:B------:R-:W-:Y:S01]  /*5600*/  F2FP.F16.E4M3.UNPACK_B R96, R96 ;  /* 0x00000060ff60723e */ /* 0x000fe200020006ff */
[----:B------:R-:W-:Y:S02]  /*5610*/  HADD2.F32 R44, -RZ, R42.H0_H0 ;  /* 0x2000002aff2c7230 */ /* 0x000fe40000004100 */
[-C--:B------:R-:W-:Y:S01]  /*5620*/  FMUL.FTZ R97, R84, R93.reuse ;  /* 0x0000005d54617220 */ /* 0x080fe20000410000 */
[----:B------:R-:W-:Y:S01]  /*5630*/  HADD2.F32 R87, -RZ, R86.H0_H0 ;  /* 0x20000056ff577230 */ /* 0x000fe20000004100 */
[----:B------:R-:W-:Y:S01]  /*5640*/  F2FP.F16.E4M3.UNPACK_B R14, R14 ;  /* 0x0000000eff0e723e */ /* 0x000fe200020006ff */
[----:B------:R-:W-:Y:S02]  /*5650*/  HADD2.F32 R85, -RZ, R46.H1_H1 ;  /* 0x3000002eff557230 */ /* 0x000fe40000004100 */
[----:B------:R-:W-:Y:S01]  /*5660*/  FMUL.FTZ R93, R44, R93 ;  /* 0x0000005d2c5d7220 */ /* 0x000fe20000410000 */
[----:B------:R-:W-:-:S02]  /*5670*/  HADD2.F32 R46, -RZ, R42.H1_H1 ;  /* 0x3000002aff2e7230 */ /* 0x000fc40000004100 */
[----:B------:R-:W-:Y:S01]  /*5680*/  FFMA.FTZ R42, R44, R87, -R97 ;  /* 0x000000572c2a7223 */ /* 0x000fe20000010861 */
[----:B------:R-:W-:Y:S02]  /*5690*/  HADD2.F32 R86, -RZ, R86.H1_H1 ;  /* 0x30000056ff567230 */ /* 0x000fe40000004100 */
[C---:B------:R-:W-:Y:S01]  /*56a0*/  FMUL.FTZ R97, R85.reuse, R95 ;  /* 0x0000005f55617220 */ /* 0x040fe20000410000 */
[----:B------:R-:W-:Y:S01]  /*56b0*/  FFMA.FTZ R84, R84, R87, R93 ;  /* 0x0000005754547223 */ /* 0x000fe2000001005d */
[C---:B------:R-:W-:Y:S01]  /*56c0*/  FMUL.FTZ R44, R46.reuse, R95 ;  /* 0x0000005f2e2c7220 */ /* 0x040fe20000410000 */
[----:B------:R-:W-:Y:S01]  /*56d0*/  F2FP.F16.E4M3.UNPACK_B R94, R94 ;  /* 0x0000005eff5e723e */ /* 0x000fe200020006ff */
[-C--:B------:R-:W-:Y:S01]  /*56e0*/  FFMA.FTZ R103, R46, R86.reuse, -R97 ;  /* 0x000000562e677223 */ /* 0x080fe20000010861 */
[----:B------:R-:W-:Y:S02]  /*56f0*/  HADD2.F32 R93, -RZ, R96.H0_H0 ;  /* 0x20000060ff5d7230 */ /* 0x000fe40000004100 */
[----:B------:R-:W-:Y:S01]  /*5700*/  FFMA.FTZ R105, R85, R86, R44 ;  /* 0x0000005655697223 */ /* 0x000fe2000001002c */
[----:B------:R-:W-:Y:S01]  /*5710*/  F2FP.F16.E4M3.UNPACK_B R44, R38 ;  /* 0x00000026ff2c723e */ /* 0x000fe200020006ff */
[----:B------:R-:W-:Y:S01]  /*5720*/  HADD2.F32 R38, -RZ, R14.H0_H0 ;  /* 0x2000000eff267230 */ /* 0x000fe20000004100 */
[----:B------:R-:W-:Y:S01]  /*5730*/  F2FP.SATFINITE.E4M3.F32.PACK_AB_MERGE_C R12, R33, R12, RZ ;  /* 0x0000000c210c723e */ /* 0x000fe200048070ff */
[----:B------:R-:W-:Y:S01]  /*5740*/  HADD2.F32 R95, -RZ, R96.H1_H1 ;  /* 0x30000060ff5f7230 */ /* 0x000fe20000004100 */
[----:B------:R-:W-:Y:S01]  /*5750*/  F2FP.SATFINITE.E4M3.F32.PACK_AB_MERGE_C R32, R35, R32, RZ ;  /* 0x000000202320723e */ /* 0x000fe200048070ff */
[--C-:B------:R-:W-:Y:S01]  /*5760*/  HADD2.F32 R46, -RZ, R44.reuse.H0_H0 ;  /* 0x2000002cff2e7230 */ /* 0x100fe20000004100 */
[----:B------:R-:W-:Y:S01]  /*5770*/  F2FP.SATFINITE.E4M3.F32.PACK_AB_MERGE_C R12, R45, R34, R12 ;  /* 0x000000222d0c723e */ /* 0x000fe2000480700c */
[----:B------:R-:W-:Y:S01]  /*5780*/  HADD2.F32 R44, -RZ, R44.H1_H1 ;  /* 0x3000002cff2c7230 */ /* 0x000fe20000004100 */
[----:B------:R-:W-:Y:S01]  /*5790*/  F2FP.F16.E4M3.UNPACK_B R35, R37 ;  /* 0x00000025ff23723e */ /* 0x000fe200020006ff */
[----:B------:R-:W-:-:S02]  /*57a0*/  HADD2.F32 R85, -RZ, R94.H0_H0 ;  /* 0x2000005eff557230 */ /* 0x000fc40000004100 */
[-C--:B------:R-:W-:Y:S01]  /*57b0*/  FMUL.FTZ R97, R46, R93.reuse ;  /* 0x0000005d2e617220 */ /* 0x080fe20000410000 */
[----:B------:R-:W-:Y:S02]  /*57c0*/  HADD2.F32 R14, -RZ, R14.H1_H1 ;  /* 0x3000000eff0e7230 */ /* 0x000fe40000004100 */
[----:B------:R-:W-:Y:S01]  /*57d0*/  FMUL.FTZ R93, R38, R93 ;  /* 0x0000005d265d7220 */ /* 0x000fe20000410000 */
[----:B------:R-:W-:Y:S01]  /*57e0*/  F2FP.F16.E4M3.UNPACK_B R34, R11 ;  /* 0x0000000bff22723e */ /* 0x000fe200020006ff */
[----:B------:R-:W-:Y:S01]  /*57f0*/  HADD2.F32 R87, -RZ, R94.H1_H1 ;  /* 0x3000005eff577230 */ /* 0x000fe20000004100 */
[----:B------:R-:W-:Y:S01]  /*5800*/  F2FP.F16.E4M3.UNPACK_B R33, R13 ;  /* 0x0000000dff21723e */ /* 0x000fe200020006ff */
[----:B------:R-:W-:Y:S01]  /*5810*/  FMUL.FTZ R101, R44, R95 ;  /* 0x0000005f2c657220 */ /* 0x000fe20000410000 */
[----:B------:R-:W-:Y:S01]  /*5820*/  FFMA.FTZ R97, R38, R85, -R97 ;  /* 0x0000005526617223 */ /* 0x000fe20000010861 */
[----:B------:R-:W-:Y:S01]  /*5830*/  FMUL.FTZ R95, R14, R95 ;  /* 0x0000005f0e5f7220 */ /* 0x000fe20000410000 */
[----:B------:R-:W-:Y:S01]  /*5840*/  FFMA.FTZ R38, R46, R85, R93 ;  /* 0x000000552e267223 */ /* 0x000fe2000001005d */
[----:B------:R-:W-:Y:S01]  /*5850*/  F2FP.SATFINITE.E4M3.F32.PACK_AB_MERGE_C R103, R103, R42, RZ ;  /* 0x0000002a6767723e */ /* 0x000fe200048070ff */
[----:B------:R-:W-:Y:S01]  /*5860*/  HADD2.F32 R42, -RZ, R35.H0_H0 ;  /* 0x20000023ff2a7230 */ /* 0x000fe20000004100 */
[----:B------:R-:W-:Y:S01]  /*5870*/  F2FP.SATFINITE.E4M3.F32.PACK_AB_MERGE_C R36, R47, R36, R32 ;  /* 0x000000242f24723e */ /* 0x000fe20004807020 */
[----:B------:R-:W-:Y:S01]  /*5880*/  HADD2.F32 R85, -RZ, R34.H0_H0 ;  /* 0x20000022ff557230 */ /* 0x000fe20000004100 */
[----:B------:R-:W-:Y:S01]  /*5890*/  F2FP.F16.E4M3.UNPACK_B R45, R10 ;  /* 0x0000000aff2d723e */ /* 0x000fe200020006ff */
[----:B------:R-:W-:-:S02]  /*58a0*/  HADD2.F32 R32, -RZ, R33.H0_H0 ;  /* 0x20000021ff207230 */ /* 0x000fc40000004100 */
[-C--:B------:R-:W-:Y:S01]  /*58b0*/  FFMA.FTZ R95, R44, R87.reuse, R95 ;  /* 0x000000572c5f7223 */ /* 0x080fe2000001005f */
[----:B------:R-:W-:Y:S01]  /*58c0*/  FFMA.FTZ R14, R14, R87, -R101 ;  /* 0x000000570e0e7223 */ /* 0x000fe20000010865 */
[----:B------:R-:W-:Y:S02]  /*58d0*/  HADD2.F32 R44, -RZ, R35.H1_H1 ;  /* 0x30000023ff2c7230 */ /* 0x000fe40000004100 */
[-C--:B------:R-:W-:Y:S01]  /*58e0*/  FMUL.FTZ R87, R42, R85.reuse ;  /* 0x000000552a577220 */ /* 0x080fe20000410000 */
[----:B------:R-:W-:Y:S02]  /*58f0*/  HADD2.F32 R47, -RZ, R45.H0_H0 ;  /* 0x2000002dff2f7230 */ /* 0x000fe40000004100 */
[----:B------:R-:W-:Y:S01]  /*5900*/  FMUL.FTZ R35, R32, R85 ;  /* 0x0000005520237220 */ /* 0x000fe20000410000 */
[----:B------:R-:W-:Y:S01]  /*5910*/  HADD2.F32 R85, -RZ, R34.H1_H1 ;  /* 0x30000022ff557230 */ /* 0x000fe20000004100 */
[----:B------:R-:W-:Y:S01]  /*5920*/  F2FP.F16.E4M3.UNPACK_B R37, R37.H1 ;  /* 0x00000025ff25723e */ /* 0x000fe200030006ff */
[----:B------:R-:W-:-:S02]  /*5930*/  HADD2.F32 R34, -RZ, R33.H1_H1 ;  /* 0x30000021ff227230 */ /* 0x000fc40000004100 */
[-C--:B------:R-:W-:Y:S01]  /*5940*/  FFMA.FTZ R32, R32, R47.reuse, -R87 ;  /* 0x0000002f20207223 */ /* 0x080fe20000010857 */
[----:B------:R-:W-:Y:S01]  /*5950*/  FFMA.FTZ R33, R42, R47, R35 ;  /* 0x0000002f2a217223 */ /* 0x000fe20000010023 */
[----:B------:R-:W-:Y:S02]  /*5960*/  HADD2.F32 R45, -RZ, R45.H1_H1 ;  /* 0x3000002dff2d7230 */ /* 0x000fe40000004100 */
[-C--:B------:R-:W-:Y:S01]  /*5970*/  FMUL.FTZ R47, R44, R85.reuse ;  /* 0x000000552c2f7220 */ /* 0x080fe20000410000 */
[C---:B------:R-:W-:Y:S01]  /*5980*/  FMUL.FTZ R85, R34.reuse, R85 ;  /* 0x0000005522557220 */ /* 0x040fe20000410000 */
[----:B------:R-:W-:Y:S01]  /*5990*/  F2FP.F16.E4M3.UNPACK_B R46, R11.H1 ;  /* 0x0000000bff2e723e */ /* 0x000fe200030006ff */
[----:B------:R-:W-:Y:S01]  /*59a0*/  HADD2.F32 R42, -RZ, R37.H0_H0 ;  /* 0x20000025ff2a7230 */ /* 0x000fe20000004100 */
[----:B------:R-:W-:Y:S01]  /*59b0*/  F2FP.F16.E4M3.UNPACK_B R35, R13.H1 ;  /* 0x0000000dff23723e */ /* 0x000fe200030006ff */
[-C--:B------:R-:W-:Y:S01]  /*59c0*/  FFMA.FTZ R13, R34, R45.reuse, -R47 ;  /* 0x0000002d220d7223 */ /* 0x080fe2000001082f */
[----:B------:R-:W-:Y:S01]  /*59d0*/  FFMA.FTZ R34, R44, R45, R85 ;  /* 0x0000002d2c227223 */ /* 0x000fe20000010055 */
[----:B------:R-:W-:Y:S01]  /*59e0*/  F2FP.F16.E4M3.UNPACK_B R10, R10.H1 ;  /* 0x0000000aff0a723e */ /* 0x000fe200030006ff */
[--C-:B------:R-:W-:Y:S01]  /*59f0*/  HADD2.F32 R45, -RZ, R46.reuse.H0_H0 ;  /* 0x2000002eff2d7230 */ /* 0x100fe20000004100 */
[----:B------:R-:W-:Y:S01]  /*5a00*/  F2FP.SATFINITE.E4M3.F32.PACK_AB_MERGE_C R84, R105, R84, RZ ;  /* 0x000000546954723e */ /* 0x000fe200048070ff */
[----:B------:R-:W-:Y:S01]  /*5a10*/  HADD2.F32 R11, -RZ, R35.H0_H0 ;  /* 0x20000023ff0b7230 */ /* 0x000fe20000004100 */
[----:B------:R-:W-:Y:S01]  /*5a20*/  F2FP.F16.E4M3.UNPACK_B R93, R9.H1 ;  /* 0x00000009ff5d723e */ /* 0x000fe200030006ff */
[----:B------:R-:W-:Y:S01]  /*5a30*/  HADD2.F32 R44, -RZ, R37.H1_H1 ;  /* 0x30000025ff2c7230 */ /* 0x000fe20000004100 */
[----:B------:R-:W-:Y:S01]  /*5a40*/  F2FP.SATFINITE.E4M3.F32.PACK_AB_MERGE_C R38, R95, R38, R84 ;  /* 0x000000265f26723e */ /* 0x000fe20004807054 */
[----:B------:R-:W-:-:S02]  /*5a50*/  HADD2.F32 R47, -RZ, R46.H1_H1 ;  /* 0x3000002eff2f7230 */ /* 0x000fc40000004100 */
[-C--:B------:R-:W-:Y:S01]  /*5a60*/  FMUL.FTZ R84, R42, R45.reuse ;  /* 0x0000002d2a547220 */ /* 0x080fe20000410000 */
[----:B------:R-:W-:Y:S02]  /*5a70*/  HADD2.F32 R35, -RZ, R35.H1_H1 ;  /* 0x30000023ff237230 */ /* 0x000fe40000004100 */
[----:B------:R-:W-:Y:S01]  /*5a80*/  FMUL.FTZ R45, R11, R45 ;  /* 0x0000002d0b2d7220 */ /* 0x000fe20000410000 */
[--C-:B------:R-:W-:Y:S02]  /*5a90*/  HADD2.F32 R37, -RZ, R10.reuse.H0_H0 ;  /* 0x2000000aff257230 */ /* 0x100fe40000004100 */
[-C--:B------:R-:W-:Y:S01]  /*5aa0*/  FMUL.FTZ R86, R44, R47.reuse ;  /* 0x0000002f2c567220 */ /* 0x080fe20000410000 */
[----:B------:R-:W-:Y:S02]  /*5ab0*/  HADD2.F32 R46, -RZ, R10.H1_H1 ;  /* 0x3000000aff2e7230 */ /* 0x000fe40000004100 */
[----:B------:R-:W-:Y:S01]  /*5ac0*/  FMUL.FTZ R47, R35, R47 ;  /* 0x0000002f232f7220 */ /* 0x000fe20000410000 */
[----:B------:R-:W-:Y:S01]  /*5ad0*/  F2FP.F16.E4M3.UNPACK_B R87, R9 ;  /* 0x00000009ff57723e */ /* 0x000fe200020006ff */
[-C--:B------:R-:W-:Y:S01]  /*5ae0*/  FFMA.FTZ R10, R11, R37.reuse, -R84 ;  /* 0x000000250b0a7223 */ /* 0x080fe20000010854 */
[----:B------:R-:W-:Y:S01]  /*5af0*/  FFMA.FTZ R11, R42, R37, R45 ;  /* 0x000000252a0b7223 */ /* 0x000fe2000001002d */
[-C--:B------:R-:W-:Y:S01]  /*5b00*/  FFMA.FTZ R35, R35, R46.reuse, -R86 ;  /* 0x0000002e23237223 */ /* 0x080fe20000010856 */
[----:B------:R-:W-:Y:S01]  /*5b10*/  FFMA.FTZ R42, R44, R46, R47 ;  /* 0x0000002e2c2a7223 */ /* 0x000fe2000001002f */
[----:B------:R-:W-:Y:S01]  /*5b20*/  F2FP.F16.E4M3.UNPACK_B R46, R39.H1 ;  /* 0x00000027ff2e723e */ /* 0x000fe200030006ff */
[----:B------:R-:W-:Y:S01]  /*5b30*/  HADD2.F32 R95, -RZ, R93.H0_H0 ;  /* 0x2000005dff5f7230 */ /* 0x000fe20000004100 */
[----:B------:R-:W-:Y:S01]  /*5b40*/  F2FP.F16.E4M3.UNPACK_B R37, R15 ;  /* 0x0000000fff25723e */ /* 0x000fe200020006ff */
[----:B------:R-:W-:Y:S01]  /*5b50*/  HADD2.F32 R94, -RZ, R87.H0_H0 ;  /* 0x20000057ff5e7230 */ /* 0x000fe20000004100 */
[----:B------:R-:W-:Y:S01]  /*5b60*/  F2FP.F16.E4M3.UNPACK_B R45, R39 ;  /* 0x00000027ff2d723e */ /* 0x000fe200020006ff */
[----:B------:R-:W-:Y:S01]  /*5b70*/  HADD2.F32 R93, -RZ, R93.H1_H1 ;  /* 0x3000005dff5d7230 */ /* 0x000fe20000004100 */
[----:B------:R-:W-:Y:S01]  /*5b80*/  F2FP.F16.E4M3.UNPACK_B R15, R15.H1 ;  /* 0x0000000fff0f723e */ /* 0x000fe200030006ff */
[----:B------:R-:W-:Y:S01]  /*5b90*/  HADD2.F32 R39, -RZ, R37.H0_H0 ;  /* 0x20000025ff277230 */ /* 0x000fe20000004100 */
[-C--:B------:R-:W-:Y:S01]  /*5ba0*/  F2FP.F16.E4M3.UNPACK_B R9, R8.reuse ;  /* 0x00000008ff09723e */ /* 0x080fe200020006ff */
[----:B------:R-:W-:Y:S01]  /*5bb0*/  HADD2.F32 R47, -RZ, R45.H0_H0 ;  /* 0x2000002dff2f7230 */ /* 0x000fe20000004100 */
[----:B------:R-:W-:Y:S01]  /*5bc0*/  F2FP.F16.E4M3.UNPACK_B R84, R8.H1 ;  /* 0x00000008ff54723e */ /* 0x000fe200030006ff */
[----:B------:R-:W-:Y:S01]  /*5bd0*/  HADD2.F32 R8, -RZ, R46.H0_H0 ;  /* 0x2000002eff087230 */ /* 0x000fe20000004100 */
[----:B------:R-:W-:Y:S01]  /*5be0*/  F2FP.SATFINITE.E4M3.F32.PACK_AB_MERGE_C R14, R14, R97, R103 ;  /* 0x000000610e0e723e */ /* 0x000fe20004807067 */
[----:B------:R-:W-:-:S02]  /*5bf0*/  HADD2.F32 R44, -RZ, R15.H0_H0 ;  /* 0x2000000fff2c7230 */ /* 0x000fc40000004100 */
[----:B------:R-:W-:Y:S01]  /*5c00*/  FMUL.FTZ R96, R47, R94 ;  /* 0x0000005e2f607220 */ /* 0x000fe20000410000 */
[----:B------:R-:W-:Y:S02]  /*5c10*/  HADD2.F32 R85, -RZ, R84.H0_H0 ;  /* 0x20000054ff557230 */ /* 0x000fe40000004100 */
[-C--:B------:R-:W-:Y:S01]  /*5c20*/  FMUL.FTZ R97, R8, R95.reuse ;  /* 0x0000005f08617220 */ /* 0x080fe20000410000 */
[----:B------:R-:W-:Y:S02]  /*5c30*/  HADD2.F32 R46, -RZ, R46.H1_H1 ;  /* 0x3000002eff2e7230 */ /* 0x000fe40000004100 */
[C---:B------:R-:W-:Y:S01]  /*5c40*/  FMUL.FTZ R95, R44.reuse, R95 ;  /* 0x0000005f2c5f7220 */ /* 0x040fe20000410000 */
[----:B------:R-:W-:Y:S02]  /*5c50*/  HADD2.F32 R15, -RZ, R15.H1_H1 ;  /* 0x3000000fff0f7230 */ /* 0x000fe40000004100 */
[----:B------:R-:W-:Y:S01]  /*5c60*/  FFMA.FTZ R97, R44, R85, -R97 ;  /* 0x000000552c617223 */ /* 0x000fe20000010861 */
[----:B------:R-:W-:-:S02]  /*5c70*/  HADD2.F32 R86, -RZ, R9.H0_H0 ;  /* 0x20000009ff567230 */ /* 0x000fc40000004100 */
[----:B------:R-:W-:Y:S01]  /*5c80*/  FMUL.FTZ R94, R39, R94 ;  /* 0x0000005e275e7220 */ /* 0x000fe20000410000 */
[----:B------:R-:W-:Y:S02]  /*5c90*/  HADD2.F32 R45, -RZ, R45.H1_H1 ;  /* 0x3000002dff2d7230 */ /* 0x000fe40000004100 */
[-C--:B------:R-:W-:Y:S01]  /*5ca0*/  FMUL.FTZ R100, R46, R93.reuse ;  /* 0x0000005d2e647220 */ /* 0x080fe20000410000 */
[----:B------:R-:W-:Y:S02]  /*5cb0*/  HADD2.F32 R44, -RZ, R87.H1_H1 ;  /* 0x30000057ff2c7230 */ /* 0x000fe40000004100 */
[----:B------:R-:W-:Y:S01]  /*5cc0*/  FMUL.FTZ R93, R15, R93 ;  /* 0x0000005d0f5d7220 */ /* 0x000fe20000410000 */
[----:B------:R-:W-:Y:S02]  /*5cd0*/  HADD2.F32 R84, -RZ, R84.H1_H1 ;  /* 0x30000054ff547230 */ /* 0x000fe40000004100 */
[----:B------:R-:W-:Y:S01]  /*5ce0*/  FFMA.FTZ R95, R8, R85, R95 ;  /* 0x00000055085f7223 */ /* 0x000fe2000001005f */
[----:B------:R-:W-:-:S02]  /*5cf0*/  HADD2.F32 R37, -RZ, R37.H1_H1 ;  /* 0x30000025ff257230 */ /* 0x000fc40000004100 */
[-C--:B------:R-:W-:Y:S01]  /*5d00*/  FFMA.FTZ R96, R39, R86.reuse, -R96 ;  /* 0x0000005627607223 */ /* 0x080fe20000010860 */
[----:B------:R-:W-:Y:S01]  /*5d10*/  FFMA.FTZ R94, R47, R86, R94 ;  /* 0x000000562f5e7223 */ /* 0x000fe2000001005e */
[----:B------:R-:W-:Y:S02]  /*5d20*/  HADD2.F32 R8, -RZ, R9.H1_H1 ;  /* 0x30000009ff087230 */ /* 0x000fe40000004100 */
[----:B------:R-:W-:Y:S01]  /*5d30*/  FMUL.FTZ R86, R45, R44 ;  /* 0x0000002c2d567220 */ /* 0x000fe20000410000 */
[----:B------:R-:W-:Y:S01]  /*5d40*/  FFMA.FTZ R100, R15, R84, -R100 ;  /* 0x000000540f647223 */ /* 0x000fe20000010864 */
[C---:B------:R-:W-:Y:S01]  /*5d50*/  FMUL.FTZ R44, R37.reuse, R44 ;  /* 0x0000002c252c7220 */ /* 0x040fe20000410000 */
[----:B------:R-:W-:Y:S01]  /*5d60*/  FFMA.FTZ R46, R46, R84, R93 ;  /* 0x000000542e2e7223 */ /* 0x000fe2000001005d */
[----:B------:R-:W-:Y:S01]  /*5d70*/  FFMA.FTZ R37, R37, R8, -R86 ;  /* 0x0000000825257223 */ /* 0x000fe20000010856 */
[----:B------:R-:W-:Y:S01]  /*5d80*/  F2FP.SATFINITE.E4M3.F32.PACK_AB_MERGE_C R10, R35, R10, RZ ;  /* 0x0000000a230a723e */ /* 0x000fe200048070ff */
[----:B------:R-:W-:Y:S01]  /*5d90*/  FFMA.FTZ R45, R45, R8, R44 ;  /* 0x000000082d2d7223 */ /* 0x000fe2000001002c */
[----:B------:R-:W-:-:S02]  /*5da0*/  F2FP.SATFINITE.E4M3.F32.PACK_AB_MERGE_C R97, R100, R97, RZ ;  /* 0x000000616461723e */ /* 0x000fc400048070ff */
[----:B------:R-:W-:Y:S02]  /*5db0*/  F2FP.SATFINITE.E4M3.F32.PACK_AB_MERGE_C R11, R42, R11, RZ ;  /* 0x0000000b2a0b723e */ /* 0x000fe400048070ff */
[----:B------:R-:W-:Y:S02]  /*5dc0*/  F2FP.SATFINITE.E4M3.F32.PACK_AB_MERGE_C R46, R46, R95, RZ ;  /* 0x0000005f2e2e723e */ /* 0x000fe400048070ff */
[----:B------:R-:W-:Y:S02]  /*5dd0*/  F2FP.SATFINITE.E4M3.F32.PACK_AB_MERGE_C R15, R37, R96, R97 ;  /* 0x00000060250f723e */ /* 0x000fe40004807061 */
[----:B------:R-:W-:Y:S02]  /*5de0*/  F2FP.SATFINITE.E4M3.F32.PACK_AB_MERGE_C R13, R13, R32, R10 ;  /* 0x000000200d0d723e */ /* 0x000fe4000480700a */
[----:B------:R-:W-:Y:S02]  /*5df0*/  F2FP.SATFINITE.E4M3.F32.PACK_AB_MERGE_C R37, R34, R33, R11 ;  /* 0x000000212225723e */ /* 0x000fe4000480700b */
[----:B------:R-:W-:-:S07]  /*5e00*/  F2FP.SATFINITE.E4M3.F32.PACK_AB_MERGE_C R39, R45, R94, R46 ;  /* 0x0000005e2d27723e */ /* 0x000fce000480702e */
.L_x_323:
[----:B------:R-:W-:Y:S05]  /*5e10*/  BSYNC B1 ;  /* 0x0000000000017941 */ /* 0x000fea0003800000 */
.L_x_322:
[----:B0-----:R4:W-:Y:S01]  /*5e20*/  STG.E.128 desc[UR40][R40.64], R12 ;  /* 0x0000000c28007986 */ /* 0x0019e2000c101d28 */
[----:B------:R-:W-:-:S13]  /*5e30*/  ISETP.GE.AND P4, PT, R43, R98, PT ;  /* 0x000000622b00720c */ /* 0x000fda0003f86270 */
[----:B------:R-:W-:Y:S05]  /*5e40*/  @P4 BRA `(.L_x_302) ;  /* 0x0000000000704947 */ /* 0x000fea0003800000 */
[--C-:B------:R-:W-:Y:S02]  /*5e50*/  IADD3 R81, P4, P5, R60, R80, R43.reuse ;  /* 0x000000503c517210 */ /* 0x100fe40007d9e02b */
[----:B------:R-:W-:-:S04]  /*5e60*/  SHF.R.S32.HI R43, RZ, 0x1f, R43 ;  /* 0x0000001fff2b7819 */ /* 0x000fc8000001142b */
[----:B------:R-:W-:Y:S02]  /*5e70*/  IADD3.X R8, R82, R99, R43, P4, P5 ;  /* 0x0000006352087210 */ /* 0x000fe400027ea42b */
[----:B------:R-:W-:-:S05]  /*5e80*/  IADD3 R78, P4, R81, R78, RZ ;  /* 0x0000004e514e7210 */ /* 0x000fca0007f9e0ff */
[----:B------:R-:W-:-:S05]  /*5e90*/  IMAD.X R79, R8, 0x1, R79, P4 ;  /* 0x00000001084f7824 */ /* 0x000fca00020e064f */
[----:B--2---:R0:W-:Y:S01]  /*5ea0*/  STG.E.128 desc[UR40][R78.64], R36 ;  /* 0x000000244e007986 */ /* 0x0041e2000c101d28 */
[----:B------:R-:W-:Y:S05]  /*5eb0*/  BRA `(.L_x_302) ;  /* 0x0000000000547947 */ /* 0x000fea0003800000 */
.L_x_295:
[----:B------:R-:W-:-:S13]  /*5ec0*/  ISETP.NE.AND P3, PT, R155, 0x3, PT ;  /* 0x000000039b00780c */ /* 0x000fda0003f65270 */
[----:B------:R-:W-:Y:S05]  /*5ed0*/  @!P3 BRA `(.L_x_324) ;  /* 0x000000000004b947 */ /* 0x000fea0003800000 */
[----:B------:R-:W-:Y:S01]  /*5ee0*/  BPT.TRAP 0x1 ;  /* 0x000000040000795c */ /* 0x000fe20000300000 */
.L_x_324:
[----:B------:R-:W-:Y:S01]  /*5ef0*/  IMAD R89, R19, 0x8, R18 ;  /* 0x0000000813597824 */ /* 0x000fe200078e0212 */
[----:B------:R-:W-:Y:S01]  /*5f00*/  SHF.L.U32 R92, R153, 0x1f, RZ ;  /* 0x0000001f995c7819 */ /* 0x000fe200000006ff */
[----:B------:R-:W-:Y:S01]  /*5f10*/  IMAD R91, R2, -0x80, R27 ;  /* 0xffffff80025b7824 */ /* 0x000fe200078e021b */
[----:B------:R-:W-:Y:S02]  /*5f20*/  BSSY B1, `(.L_x_325) ;  /* 0x0000005000017945 */ /* 0x000fe40003800000 */
[----:B------:R-:W0:Y:S02]  /*5f30*/  SYNCS.PHASECHK.TRANS64.TRYWAIT P5, [R89+URZ+0x19c90], R92 ;  /* 0x019c905c590075a7 */ /* 0x000e2400080a017f */
[----:B------:R-:W-:-:S04]  /*5f40*/  VIMNMX R91, R91, 0x80, PT ;  /* 0x000000805b5b7848 */ /* 0x000fc80003fe0100 */
[----:B------:R-:W-:Y:S01]  /*5f50*/  ISETP.GE.AND P4, PT, R152, R91, PT ;  /* 0x0000005b9800720c */ /* 0x000fe20003f86270 */
[----:B0-----:R-:W-:-:S12]  /*5f60*/  @!P5 BRA `(.L_x_326) ;  /* 0x00000124009cd947 */ /* 0x001fd80003800000 */
.L_x_542:
[----:B------:R-:W-:Y:S05]  /*5f70*/  BSYNC B1 ;  /* 0x0000000000017941 */ /* 0x000fea0003800000 */
.L_x_325:
[----:B------:R-:W-:Y:S05]  /*5f80*/  @P4 BRA `(.L_x_302) ;  /* 0x0000000000204947 */ /* 0x000fea0003800000 */
[----:B------:R-:W-:Y:S01]  /*5f90*/  ISETP.NE.AND P4, PT, R62, RZ, PT ;  /* 0x000000ff3e00720c */ /* 0x000fe20003f85270 */
[----:B------:R-:W1:Y:S01]  /*5fa0*/  @!P1 LDS.128 R8, [R90+0x15800] ;  /* 0x015800005a089984 */ /* 0x000e620000000c00 */
[----:B------:R-:W-:-:S11]  /*5fb0*/  ISETP.NE.AND P5, PT, R31, RZ, PT ;  /* 0x000000ff1f00720c */ /* 0x000fd60003fa5270 */
[----:B------:R-:W2:Y:S04]  /*5fc0*/  @P4 LDS.128 R12, [R90+0x13800] ;  /* 0x013800005a0c4984 */ /* 0x000ea80000000c00 */
[----:B------:R-:W3:Y:S04]  /*5fd0*/  @P5 LDS.128 R32, [R90+0x14800] ;  /* 0x014800005a205984 */ /* 0x000ee80000000c00 */
[----:B-1----:R1:W-:Y:S04]  /*5fe0*/  @!P1 STG.E.128 desc[UR40][R36.64+0x40], R8 ;  /* 0x0000400824009986 */ /* 0x0023e8000c101d28 */
[----:B--2---:R1:W-:Y:S04]  /*5ff0*/  @P4 STG.E.128 desc[UR40][R36.64], R12 ;  /* 0x0000000c24004986 */ /* 0x0043e8000c101d28 */
[----:B---3--:R1:W-:Y:S02]  /*6000*/  @P5 STG.E.128 desc[UR40][R36.64+0x20], R32 ;  /* 0x0000202024005986 */ /* 0x0083e4000c101d28 */
.L_x_302:
[----:B------:R-:W-:Y:S05]  /*6010*/  BSYNC B0 ;  /* 0x0000000000007941 */ /* 0x000fea0003800000 */
.L_x_294:
[----:B-123--:R-:W1:Y:S01]  /*6020*/  S2R R8, SR_TID.X ;  /* 0x0000000000087919 */ /* 0x00ee620000002100 */
[----:B------:R-:W-:Y:S01]  /*6030*/  @!PT LDS RZ, [RZ] ;  /* 0x00000000fffff984 */ /* 0x000fe20000000800 */
[----:B------:R-:W-:Y:S01]  /*6040*/  @!PT LDS RZ, [RZ] ;  /* 0x00000000fffff984 */ /* 0x000fe20000000800 */
[----:B------:R-:W-:Y:S01]  /*6050*/  @!PT LDS RZ, [RZ] ;  /* 0x00000000fffff984 */ /* 0x000fe20000000800 */
[----:B------:R-:W-:Y:S01]  /*6060*/  @!PT LDS RZ, [RZ] ;  /* 0x00000000fffff984 */ /* 0x000fe20000000800 */
[----:B------:R2:W-:Y:S06]  /*6070*/  MEMBAR.ALL.CTA ;  /* 0x0000000000007992 */ /* 0x0005ec0000008000 */
[----:B--2---:R-:W2:Y:S01]  /*6080*/  FENCE.VIEW.ASYNC.S ;  /* 0x00000000000073c6 */ /* 0x004ea20000000000 */
[----:B------:R-:W-:Y:S05]  /*6090*/  WARPSYNC.ALL ;  /* 0x0000000000007948 */ /* 0x000fea0003800000 */
[----:B------:R-:W-:Y:S01]  /*60a0*/  BSSY B0, `(.L_x_327) ;  /* 0x0000009000007945 */ /* 0x000fe20003800000 */
[----:B-1----:R-:W-:Y:S01]  /*60b0*/  LOP3.LUT R8, R8, 0x7f, RZ, 0xc0, !PT ;  /* 0x0000007f08087812 */ /* 0x002fe200078ec0ff */
[----:B--2---:R1:W-:Y:S03]  /*60c0*/  BAR.SYNC.DEFER_BLOCKING R64, 0x80 ;  /* 0x000200400000751d */ /* 0x0043e60000010000 */
[----:B------:R-:W-:-:S13]  /*60d0*/  ISETP.NE.AND P4, PT, R8, RZ, PT ;  /* 0x000000ff0800720c */ /* 0x000fda0003f85270 */
[----:B------:R-:W-:-:S05]  /*60e0*/  @!P4 VIADD R8, R89, 0x19ca0 ;  /* 0x00019ca05908c836 */ /* 0x000fca0000000000 */
[----:B------:R-:W-:-:S04]  /*60f0*/  @!P4 PRMT R8, RZ, 0x654, R8 ;  /* 0x00000654ff08c816 */ /* 0x000fc80000000008 */
[----:B------:R1:W-:Y:S01]  /*6100*/  @!P4 SYNCS.ARRIVE.TRANS64.RED.A1T0 RZ, [R8+URZ], RZ ;  /* 0x000000ff08ffc9a7 */ /* 0x0003e2000810043f */
[----:B------:R-:W-:Y:S05]  /*6110*/  @!P3 BRA `(.L_x_328) ;  /* 0x000000000004b947 */ /* 0x000fea0003800000 */
[----:B------:R-:W-:Y:S01]  /*6120*/  BPT.TRAP 0x1 ;  /* 0x000000040000795c */ /* 0x000fe20000300000 */
.L_x_328:
[----:B------:R-:W-:Y:S05]  /*6130*/  BSYNC B0 ;  /* 0x0000000000007941 */ /* 0x000fea0003800000 */
.L_x_327:
[----:B------:R-:W2:Y:S01]  /*6140*/  SYNCS.PHASECHK.TRANS64.TRYWAIT P5, [R89+URZ+0x19cb0], R92 ;  /* 0x019cb05c590075a7 */ /* 0x000ea200080a017f */
[----:B------:R-:W-:Y:S01]  /*6150*/  BSSY B0, `(.L_x_329) ;  /* 0x0000003000007945 */ /* 0x000fe20003800000 */
[----:B------:R-:W-:-:S03]  /*6160*/  ISETP.GE.AND P3, PT, R152, R91, PT ;  /* 0x0000005b9800720c */ /* 0x000fc60003f66270 */
[----:B--2---:R-:W-:Y:S10]  /*6170*/  @!P5 BRA `(.L_x_330) ;  /* 0x00000124002cd947 */ /* 0x004ff40003800000 */
.L_x_543:
[----:B------:R-:W-:Y:S05]  /*6180*/  BSYNC B0 ;  /* 0x0000000000007941 */ /* 0x000fea0003800000 */
.L_x_329:
[----:B------:R-:W-:Y:S04]  /*6190*/  BSSY B0, `(.L_x_331) ;  /* 0x0000016000007945 */ /* 0x000fe80003800000 */
[----:B------:R-:W-:Y:S05]  /*61a0*/  @P3 BRA `(.L_x_332) ;  /* 0x0000000000503947 */ /* 0x000fea0003800000 */
[----:B------:R-:W-:Y:S01]  /*61b0*/  ULDC UR8, c[0x0][0x2e4] ;  /* 0x0000b90000087ab9 */ /* 0x000fe20000000800 */
[----:B----4-:R-:W-:Y:S01]  /*61c0*/  IMAD.WIDE R12, R2, 0x80, R48 ;  /* 0x00000080020c7825 */ /* 0x010fe200078e0230 */
[----:B------:R-:W-:Y:S01]  /*61d0*/  ISETP.GE.AND P5, PT, R22, UR8, PT ;  /* 0x0000000816007c0c */ /* 0x000fe2000bfa6270 */
[----:B------:R-:W-:Y:S01]  /*61e0*/  ULDC.64 UR4, c[0x0][0x318] ;  /* 0x0000c60000047ab9 */ /* 0x000fe20000000a00 */
[----:B------:R-:W-:Y:S01]  /*61f0*/  ULDC.64 UR6, c[0x0][0x308] ;  /* 0x0000c20000067ab9 */ /* 0x000fe20000000a00 */
[----:B------:R-:W-:Y:S02]  /*6200*/  IMAD.MOV.U32 R14, RZ, RZ, R58 ;  /* 0x000000ffff0e7224 */ /* 0x000fe400078e003a */
[----:B------:R-:W-:Y:S02]  /*6210*/  IMAD.MOV.U32 R15, RZ, RZ, R0 ;  /* 0x000000ffff0f7224 */ /* 0x000fe400078e0000 */
[----:B------:R-:W-:Y:S02]  /*6220*/  IMAD R13, R13, UR4, RZ ;  /* 0x000000040d0d7c24 */ /* 0x000fe4000f8e02ff */
[----:B------:R-:W-:-:S04]  /*6230*/  IMAD.WIDE.U32 R14, R12, UR4, R14 ;  /* 0x000000040c0e7c25 */ /* 0x000fc8000f8e000e */
[----:B-1----:R-:W1:Y:S01]  /*6240*/  @!P5 LDS.128 R8, [R90+0x9000] ;  /* 0x009000005a08d984 */ /* 0x002e620000000c00 */
[----:B------:R-:W-:Y:S01]  /*6250*/  IMAD R13, R12, UR5, R13 ;  /* 0x000000050c0d7c24 */ /* 0x000fe2000f8e020d */
[----:B------:R-:W-:-:S04]  /*6260*/  IADD3 R32, P3, R14, UR6, RZ ;  /* 0x000000060e207c10 */ /* 0x000fc8000ff7e0ff */
[----:B------:R-:W-:Y:S02]  /*6270*/  IADD3.X R33, R15, UR7, R13, P3, !PT ;  /* 0x000000070f217c10 */ /* 0x000fe40009ffe40d */
[----:B------:R-:W-:-:S03]  /*6280*/  ISETP.GE.AND P3, PT, R156, UR8, PT ;  /* 0x000000089c007c0c */ /* 0x000fc6000bf66270 */
[----:B-1----:R-:W-:Y:S01]  /*6290*/  @!P5 STG.E.128 desc[UR40][R32.64], R8 ;  /* 0x000000082000d986 */ /* 0x002fe2000c101d28 */
[----:B------:R-:W-:-:S09]  /*62a0*/  ISETP.GE.AND P5, PT, R67, UR8, PT ;  /* 0x0000000843007c0c */ /* 0x000fd2000bfa6270 */
[----:B------:R-:W1:Y:S04]  /*62b0*/  @!P3 LDS.128 R8, [R90+0xa000] ;  /* 0x00a000005a08b984 */ /* 0x000e680000000c00 */
[----:B------:R-:W3:Y:S04]  /*62c0*/  @!P5 LDS.128 R12, [R90+0xb000] ;  /* 0x00b000005a0cd984 */ /* 0x000ee80000000c00 */
[----:B-1----:R1:W-:Y:S04]  /*62d0*/  @!P3 STG.E.128 desc[UR40][R32.64+0x20], R8 ;  /* 0x000020082000b986 */ /* 0x0023e8000c101d28 */
[----:B---3--:R1:W-:Y:S02]  /*62e0*/  @!P5 STG.E.128 desc[UR40][R32.64+0x40], R12 ;  /* 0x0000400c2000d986 */ /* 0x0083e4000c101d28 */
.L_x_332:
[----:B------:R-:W-:Y:S05]  /*62f0*/  BSYNC B0 ;  /* 0x0000000000007941 */ /* 0x000fea0003800000 */
.L_x_331:
[----:B------:R-:W-:Y:S01]  /*6300*/  @!PT LDS RZ, [RZ] ;  /* 0x00000000fffff984 */ /* 0x000fe20000000800 */
[----:B------:R-:W-:Y:S01]  /*6310*/  @!PT LDS RZ, [RZ] ;  /* 0x00000000fffff984 */ /* 0x000fe20000000800 */
[----:B------:R-:W-:Y:S01]  /*6320*/  @!PT LDS RZ, [RZ] ;  /* 0x00000000fffff984 */ /* 0x000fe20000000800 */
[----:B------:R-:W-:Y:S01]  /*6330*/  @!PT LDS RZ, [RZ] ;  /* 0x00000000fffff984 */ /* 0x000fe20000000800 */
[----:B------:R3:W-:Y:S06]  /*6340*/  MEMBAR.ALL.CTA ;  /* 0x0000000000007992 */ /* 0x0007ec0000008000 */
[----:B---3--:R-:W3:Y:S01]  /*6350*/  FENCE.VIEW.ASYNC.S ;  /* 0x00000000000073c6 */ /* 0x008ee20000000000 */
[----:B0-2---:R-:W-:Y:S01]  /*6360*/  @!P4 VIADD R89, R89, 0x19cc0 ;  /* 0x00019cc05959c836 */ /* 0x005fe20000000000 */
[----:B---3--:R0:W-:Y:S04]  /*6370*/  BAR.SYNC.DEFER_BLOCKING R64, 0x80 ;  /* 0x000200400000751d */ /* 0x0081e80000010000 */
[----:B------:R-:W-:Y:S01]  /*6380*/  @!P4 PRMT R89, RZ, 0x654, R89 ;  /* 0x00000654ff59c816 */ /* 0x000fe20000000059 */
[----:B------:R-:W-:Y:S01]  /*6390*/  VIADD R19, R19, 0x1 ;  /* 0x0000000113137836 */ /* 0x000fe20000000000 */
[----:B------:R-:W-:-:S02]  /*63a0*/  PLOP3.LUT P3, PT, PT, PT, PT, 0x8, 0x0 ;  /* 0x000000000000781c */ /* 0x000fc40003f6e170 */
[----:B------:R0:W-:Y:S02]  /*63b0*/  @!P4 SYNCS.ARRIVE.TRANS64.RED.A1T0 RZ, [R89+URZ], RZ ;  /* 0x000000ff59ffc9a7 */ /* 0x0001e4000810043f */
[----:B------:R-:W-:-:S04]  /*63c0*/  ISETP.NE.AND P4, PT, R19, 0x2, PT ;  /* 0x000000021300780c */ /* 0x000fc80003f85270 */
[----:B-1----:R-:W-:Y:S02]  /*63d0*/  SEL R8, RZ, 0x1, P4 ;  /* 0x00000001ff087807 */ /* 0x002fe40002000000 */
[----:B------:R-:W-:Y:S02]  /*63e0*/  SEL R19, R19, RZ, P4 ;  /* 0x000000ff13137207 */ /* 0x000fe40002000000 */
[----:B------:R-:W-:Y:S01]  /*63f0*/  LOP3.LUT R153, R153, R8, RZ, 0x3c, !PT ;  /* 0x0000000899997212 */ /* 0x000fe200078e3cff */
[----:B0-----:R-:W-:Y:S06]  /*6400*/  @P2 BRA `(.L_x_333) ;  /* 0xffffffbc00902947 */ /* 0x001fec000383ffff */
.L_x_289:
[----:B------:R-:W0:Y:S01]  /*6410*/  LDC R0, c[0x0][0x428] ;  /* 0x00010a00ff007b82 */ /* 0x000e220000000800 */
[----:B------:R-:W-:Y:S01]  /*6420*/  IMAD.MOV.U32 R28, RZ, RZ, R30 ;  /* 0x000000ffff1c7224 */ /* 0x000fe200078e001e */
[----:B------:R-:W-:Y:S01]  /*6430*/  BSSY B0, `(.L_x_334) ;  /* 0x0000026000007945 */ /* 0x000fe20003800000 */
[----:B------:R-:W-:Y:S02]  /*6440*/  ISETP.GE.AND P1, PT, R88, 0x1, PT ;  /* 0x000000015800780c */ /* 0x000fe40003f26270 */
[----:B------:R-:W-:Y:S02]  /*6450*/  CS2R R26, SRZ ;  /* 0x00000000001a7805 */ /* 0x000fe4000001ff00 */
[----:B------:R-:W-:Y:S02]  /*6460*/  PLOP3.LUT P0, PT, PT, PT, PT, 0x80, 0x0 ;  /* 0x000000000000781c */ /* 0x000fe40003f0f070 */
[----:B----4-:R-:W-:Y:S02]  /*6470*/  CS2R R14, SRZ ;  /* 0x00000000000e7805 */ /* 0x010fe4000001ff00 */
[----:B------:R-:W-:Y:S01]  /*6480*/  MOV R135, RZ ;  /* 0x000000ff00877202 */ /* 0x000fe20000000f00 */
[----:B------:R-:W-:Y:S01]  /*6490*/  IMAD.MOV.U32 R8, RZ, RZ, RZ ;  /* 0x000000ffff087224 */ /* 0x000fe200078e00ff */
        /* <DEDUP_REMOVED lines=15> */
[----:B0-----:R-:W-:Y:S02]  /*6590*/  ISETP.NE.AND P2, PT, R0, 0x1, PT ;  /* 0x000000010000780c */ /* 0x001fe40003f45270 */
[----:B------:R-:W-:Y:S02]  /*65a0*/  CS2R R54, SRZ ;  /* 0x0000000000367805 */ /* 0x000fe4000001ff00 */
[----:B------:R-:W-:Y:S02]  /*65b0*/  CS2R R56, SRZ ;  /* 0x0000000000387805 */ /* 0x000fe4000001ff00 */
[----:B------:R-:W-:-:S02]  /*65c0*/  CS2R R58, SRZ ;  /* 0x00000000003a7805 */ /* 0x000fc4000001ff00 */
[----:B------:R-:W-:Y:S01]  /*65d0*/  CS2R R60, SRZ ;  /* 0x00000000003c7805 */ /* 0x000fe2000001ff00 */
[----:B------:R-:W-:-:S04]  /*65e0*/  IMAD.MOV.U32 R62, RZ, RZ, RZ ;  /* 0x000000ffff3e7224 */ /* 0x000fc800078e00ff */
[----:B------:R-:W0:Y:S08]  /*65f0*/  @P2 LDC R3, c[0x0][0x42c] ;  /* 0x00010b00ff032b82 */ /* 0x000e300000000800 */
[----:B------:R-:W1:Y:S01]  /*6600*/  @P2 LDC R0, c[0x0][0x430] ;  /* 0x00010c00ff002b82 */ /* 0x000e620000000800 */
[----:B0-----:R-:W-:-:S05]  /*6610*/  @P2 IMAD.HI.U32 R3, R30, R3, RZ ;  /* 0x000000031e032227 */ /* 0x001fca00078e00ff */
[----:B-1----:R-:W-:Y:S02]  /*6620*/  @P2 SHF.R.U32.HI R28, RZ, R0, R3 ;  /* 0x00000000ff1c2219 */ /* 0x002fe40000011603 */
[----:B------:R-:W-:Y:S01]  /*6630*/  CS2R R2, SRZ ;  /* 0x0000000000027805 */ /* 0x000fe2000001ff00 */
[----:B------:R-:W-:Y:S02]  /*6640*/  IMAD.MOV.U32 R0, RZ, RZ, RZ ;  /* 0x000000ffff007224 */ /* 0x000fe400078e00ff */
[----:B------:R0:W-:Y:S01]  /*6650*/  STL [R1+0x28], R28 ;  /* 0x0000281c01007387 */ /* 0x0001e20000100800 */
[----:B------:R-:W-:Y:S05]  /*6660*/  @P3 BRA `(.L_x_335) ;  /* 0x0000000000083947 */ /* 0x000fea0003800000 */
[----:B------:R-:W1:Y:S02]  /*6670*/  FENCE.VIEW.ASYNC.G ;  /* 0x00000000000073c6 */ /* 0x000e640000000100 */
[----:B-1----:R-:W-:Y:S06]  /*6680*/  BAR.ARV 0xc, 0x200 ;  /* 0x0308000000007b1d */ /* 0x002fec0000002000 */
.L_x_335:
[----:B------:R-:W-:Y:S05]  /*6690*/  BSYNC B0 ;  /* 0x0000000000007941 */ /* 0x000fea0003800000 */
.L_x_334:
[----:B------:R-:W-:Y:S02]  /*66a0*/  IMAD.MOV.U32 R64, RZ, RZ, RZ ;  /* 0x000000ffff407224 */ /* 0x000fe400078e00ff */
[----:B------:R-:W-:Y:S01]  /*66b0*/  IMAD.MOV.U32 R9, RZ, RZ, RZ ;  /* 0x000000ffff097224 */ /* 0x000fe200078e00ff */
[----:B------:R-:W-:Y:S06]  /*66c0*/  @!P1 BRA `(.L_x_336) ;  /* 0x0000009c00ec9947 */ /* 0x000fec0003800000 */
[----:B------:R-:W1:Y:S01]  /*66d0*/  S2R R4, SR_TID.X ;  /* 0x0000000000047919 */ /* 0x000e620000002100 */
[----:B------:R-:W-:Y:S01]  /*66e0*/  VIADD R26, R18, 0xf000 ;  /* 0x0000f000121a7836 */ /* 0x000fe20000000000 */
[----:B------:R-:W-:Y:S04]  /*66f0*/  BSSY B6, `(.L_x_337) ;  /* 0x000001e000067945 */ /* 0x000fe80003800000 */
[----:B------:R-:W-:Y:S01]  /*6700*/  LOP3.LUT P0, RZ, R26, 0x3ff, RZ, 0xc0, !PT ;  /* 0x000003ff1aff7812 */ /* 0x000fe2000780c0ff */
[----:B-1----:R-:W-:-:S05]  /*6710*/  VIADD R5, R4, 0xffffff80 ;  /* 0xffffff8004057836 */ /* 0x002fca0000000000 */
[----:B------:R-:W-:-:S04]  /*6720*/  SHF.R.S32.HI R4, RZ, 0x1f, R5 ;  /* 0x0000001fff047819 */ /* 0x000fc80000011405 */
[----:B------:R-:W-:-:S04]  /*6730*/  LEA.HI R4, R4, R5, RZ, 0x7 ;  /* 0x0000000504047211 */ /* 0x000fc800078f38ff */
[----:B------:R-:W-:-:S05]  /*6740*/  SHF.R.S32.HI R4, RZ, 0x7, R4 ;  /* 0x00000007ff047819 */ /* 0x000fca0000011404 */
[----:B------:R-:W1:Y:S02]  /*6750*/  SHFL.IDX PT, R0, R4, RZ, 0x1f ;  /* 0x00001fff04007589 */ /* 0x000e6400000e0000 */
[----:B-1----:R-:W-:-:S05]  /*6760*/  IMAD.HI R2, R0, 0x55555556, RZ ;  /* 0x5555555600027827 */ /* 0x002fca00078e02ff */
[----:B------:R-:W-:-:S05]  /*6770*/  LEA.HI R3, R2, R2, RZ, 0x1 ;  /* 0x0000000202037211 */ /* 0x000fca00078f08ff */
[----:B------:R-:W-:-:S04]  /*6780*/  IMAD R3, R3, -0x3, R0 ;  /* 0xfffffffd03037824 */ /* 0x000fc800078e0200 */
[----:B------:R-:W-:-:S05]  /*6790*/  IMAD R3, R3, 0x800, R26 ;  /* 0x0000080003037824 */ /* 0x000fca00078e021a */
[----:B------:R-:W-:-:S04]  /*67a0*/  SHF.R.U32.HI R3, RZ, 0x4, R3 ;  /* 0x00000004ff037819 */ /* 0x000fc80000011603 */
[----:B------:R-:W-:Y:S01]  /*67b0*/  LOP3.LUT R46, R3, 0x3fff, RZ, 0xc0, !PT ;  /* 0x00003fff032e7812 */ /* 0x000fe200078ec0ff */
[----:B------:R-:W-:Y:S06]  /*67c0*/  @!P0 BRA `(.L_x_338) ;  /* 0x0000000000408947 */ /* 0x000fec0003800000 */
[----:B------:R-:W-:Y:S01]  /*67d0*/  MOV R0, 0x0 ;  /* 0x0000000000007802 */ /* 0x000fe20000000f00 */
[----:B------:R-:W-:Y:S01]  /*67e0*/  ULDC.64 UR4, c[0x4][0x98] ;  /* 0x0100260000047ab9 */ /* 0x000fe20000000a00 */
[----:B------:R-:W-:Y:S01]  /*67f0*/  ULDC.64 UR6, c[0x4][0xa0] ;  /* 0x0100280000067ab9 */ /* 0x000fe20000000a00 */
[----:B------:R-:W-:Y:S01]  /*6800*/  IMAD.U32 R4, RZ, RZ, UR4 ;  /* 0x00000004ff047e24 */ /* 0x000fe2000f8e00ff */
[----:B------:R1:W2:Y:S01]  /*6810*/  LDC.64 R2, c[0x4][R0] ;  /* 0x0100000000027b82 */ /* 0x0002a20000000a00 */
[----:B------:R-:W-:Y:S01]  /*6820*/  IMAD.U32 R5, RZ, RZ, UR5 ;  /* 0x00000005ff057e24 */ /* 0x000fe2000f8e00ff */
[----:B------:R-:W-:Y:S01]  /*6830*/  ULDC.64 UR4, c[0x4][0x28] ;  /* 0x01000a0000047ab9 */ /* 0x000fe20000000a00 */
[----:B------:R-:W-:Y:S01]  /*6840*/  IMAD.U32 R6, RZ, RZ, UR6 ;  /* 0x00000006ff067e24 */ /* 0x000fe2000f8e00ff */
[----:B------:R-:W-:Y:S01]  /*6850*/  MOV R13, RZ ;  /* 0x000000ff000d7202 */ /* 0x000fe20000000f00 */
[----:B------:R-:W-:Y:S02]  /*6860*/  IMAD.U32 R7, RZ, RZ, UR7 ;  /* 0x00000007ff077e24 */ /* 0x000fe4000f8e00ff */
[----:B------:R-:W-:-:S02]  /*6870*/  IMAD.U32 R10, RZ, RZ, UR4 ;  /* 0x00000004ff0a7e24 */ /* 0x000fc4000f8e00ff */
[----:B------:R-:W-:Y:S02]  /*6880*/  IMAD.U32 R11, RZ, RZ, UR5 ;  /* 0x00000005ff0b7e24 */ /* 0x000fe4000f8e00ff */
[----:B------:R-:W-:Y:S02]  /*6890*/  IMAD.MOV.U32 R8, RZ, RZ, 0x70 ;  /* 0x00000070ff087424 */ /* 0x000fe400078e00ff */
[----:B-1----:R-:W-:-:S07]  /*68a0*/  IMAD.MOV.U32 R12, RZ, RZ, 0x1 ;  /* 0x00000001ff0c7424 */ /* 0x002fce00078e00ff */
[----:B------:R-:W-:-:S07]  /*68b0*/  LEPC R20, `(.L_x_338) ;  /* 0x000000001014794e */ /* 0x000fce0000000000 */
[----:B0-2--5:R-:W-:Y:S05]  /*68c0*/  CALL.ABS.NOINC R2 ;  /* 0x0000000002007343 */ /* 0x025fea0003c00000 */
.L_x_338:
[----:B------:R-:W-:Y:S05]  /*68d0*/  BSYNC B6 ;  /* 0x0000000000067941 */ /* 0x000fea0003800000 */
.L_x_337:
[----:B------:R-:W2:Y:S01]  /*68e0*/  LDL R2, [R1+0x3c] ;  /* 0x00003c0001027983 */ /* 0x000ea20000100800 */
[----:B------:R-:W-:Y:S01]  /*68f0*/  ULDC.64 UR4, c[0x0][0x990] ;  /* 0x0002640000047ab9 */ /* 0x000fe20000000a00 */
[----:B------:R-:W-:Y:S02]  /*6900*/  ULDC.64 UR6, c[0x0][0x998] ;  /* 0x0002660000067ab9 */ /* 0x000fe40000000a00 */
[----:B------:R-:W3:Y:S01]  /*6910*/  LDL R20, [R1+0x1c] ;  /* 0x00001c0001147983 */ /* 0x000ee20000100800 */
[----:B------:R-:W-:Y:S02]  /*6920*/  ISETP.NE.U32.AND P0, PT, RZ, UR4, PT ;  /* 0x00000004ff007c0c */ /* 0x000fe4000bf05070 */
[----:B------:R-:W-:Y:S02]  /*6930*/  ISETP.NE.U32.AND P1, PT, RZ, UR6, PT ;  /* 0x00000006ff007c0c */ /* 0x000fe4000bf25070 */
[----:B------:R-:W-:Y:S02]  /*6940*/  ISETP.NE.AND.EX P0, PT, RZ, UR5, PT, P0 ;  /* 0x00000005ff007c0c */ /* 0x000fe4000bf05300 */
[----:B------:R-:W-:-:S11]  /*6950*/  ISETP.NE.AND.EX P1, PT, RZ, UR7, PT, P1 ;  /* 0x00000007ff007c0c */ /* 0x000fd6000bf25310 */
[----:B------:R-:W2:Y:S01]  /*6960*/  @P0 LDC.64 R8, c[0x0][0x9a8] ;  /* 0x00026a00ff080b82 */ /* 0x000ea20000000a00 */
[----:B------:R-:W-:-:S07]  /*6970*/  @P0 SHF.R.S32.HI R7, RZ, 0x1f, R28 ;  /* 0x0000001fff070819 */ /* 0x000fce000001141c */
[----:B------:R-:W1:Y:S08]  /*6980*/  @P1 LDC.64 R10, c[0x0][0x9b8] ;  /* 0x00026e00ff0a1b82 */ /* 0x000e700000000a00 */
[----:B------:R-:W4:Y:S08]  /*6990*/  @P0 LDC.64 R12, c[0x0][0x9b0] ;  /* 0x00026c00ff0c0b82 */ /* 0x000f300000000a00 */
[----:B------:R-:W0:Y:S01]  /*69a0*/  @P1 LDC.64 R14, c[0x0][0x9c0] ;  /* 0x00027000ff0e1b82 */ /* 0x000e220000000a00 */
[----:B--2---:R-:W-:-:S02]  /*69b0*/  @P0 IMAD R0, R2, R8, RZ ;  /* 0x0000000802000224 */ /* 0x004fc400078e02ff */
[----:B-1----:R-:W-:Y:S02]  /*69c0*/  @P1 IMAD R4, R2, R10, RZ ;  /* 0x0000000a02041224 */ /* 0x002fe400078e02ff */
[C---:B---3--:R-:W-:Y:S02]  /*69d0*/  @P0 IMAD R9, R20.reuse, R9, R0 ;  /* 0x0000000914090224 */ /* 0x048fe400078e0200 */
[----:B------:R-:W-:-:S04]  /*69e0*/  @P0 IMAD.WIDE.U32 R2, R20, R8, RZ ;  /* 0x0000000814020225 */ /* 0x000fc800078e00ff */
[----:B------:R-:W-:Y:S01]  /*69f0*/  @P0 IMAD.IADD R3, R3, 0x1, R9 ;  /* 0x0000000103030824 */ /* 0x000fe200078e0209 */
[----:B------:R-:W-:Y:S01]  /*6a00*/  @P1 SHF.R.S32.HI R9, RZ, 0x1f, R28 ;  /* 0x0000001fff091819 */ /* 0x000fe2000001141c */
[C---:B------:R-:W-:Y:S02]  /*6a10*/  @P1 IMAD R11, R20.reuse, R11, R4 ;  /* 0x0000000b140b1224 */ /* 0x040fe400078e0204 */
[----:B------:R-:W-:-:S04]  /*6a20*/  @P1 IMAD.WIDE.U32 R4, R20, R10, RZ ;  /* 0x0000000a14041225 */ /* 0x000fc800078e00ff */
[----:B----4-:R-:W-:Y:S02]  /*6a30*/  @P0 IMAD R0, R7, R12, RZ ;  /* 0x0000000c07000224 */ /* 0x010fe400078e02ff */
[----:B0-----:R-:W-:Y:S02]  /*6a40*/  @P1 IMAD R6, R9, R14, RZ ;  /* 0x0000000e09061224 */ /* 0x001fe400078e02ff */
[----:B------:R-:W-:Y:S02]  /*6a50*/  @P1 IMAD.IADD R5, R5, 0x1, R11 ;  /* 0x0000000105051824 */ /* 0x000fe400078e020b */
[C---:B------:R-:W-:Y:S02]  /*6a60*/  @P0 IMAD R9, R28.reuse, R13, R0 ;  /* 0x0000000d1c090224 */ /* 0x040fe400078e0200 */
[----:B------:R-:W-:-:S04]  /*6a70*/  @P0 IMAD.WIDE.U32 R2, R28, R12, R2 ;  /* 0x0000000c1c020225 */ /* 0x000fc800078e0002 */
[C---:B------:R-:W-:Y:S02]  /*6a80*/  @P1 IMAD R11, R28.reuse, R15, R6 ;  /* 0x0000000f1c0b1224 */ /* 0x040fe400078e0206 */
[----:B------:R-:W-:Y:S01]  /*6a90*/  @P1 IMAD.WIDE.U32 R6, R28, R14, R4 ;  /* 0x0000000e1c061225 */ /* 0x000fe200078e0004 */
[----:B------:R-:W-:Y:S01]  /*6aa0*/  @P0 LEA R4, P2, R2, UR4, 0x2 ;  /* 0x0000000402040c11 */ /* 0x000fe2000f8410ff */
[----:B------:R-:W-:Y:S02]  /*6ab0*/  ULDC UR4, c[0x0][0x3d4] ;  /* 0x0000f50000047ab9 */ /* 0x000fe40000000800 */
[----:B------:R-:W-:Y:S01]  /*6ac0*/  @P0 IMAD.IADD R5, R3, 0x1, R9 ;  /* 0x0000000103050824 */ /* 0x000fe200078e0209 */
[----:B------:R-:W-:Y:S01]  /*6ad0*/  @P1 LEA R8, P3, R6, UR6, 0x2 ;  /* 0x0000000606081c11 */ /* 0x000fe2000f8610ff */
[----:B------:R-:W-:Y:S02]  /*6ae0*/  @P1 IMAD.IADD R3, R7, 0x1, R11 ;  /* 0x0000000107031824 */ /* 0x000fe400078e020b */
[----:B------:R-:W-:Y:S01]  /*6af0*/  IMAD.MOV.U32 R0, RZ, RZ, 0x3f800000 ;  /* 0x3f800000ff007424 */ /* 0x000fe200078e00ff */
[----:B------:R-:W-:-:S02]  /*6b00*/  @P0 LEA.HI.X R5, R2, UR5, R5, 0x2, P2 ;  /* 0x0000000502050c11 */ /* 0x000fc400090f1405 */
[----:B------:R-:W-:Y:S01]  /*6b10*/  @P1 LEA.HI.X R9, R6, UR7, R3, 0x2, P3 ;  /* 0x0000000706091c11 */ /* 0x000fe200098f1403 */
[----:B------:R-:W-:-:S04]  /*6b20*/  IMAD.MOV.U32 R3, RZ, RZ, 0x3f800000 ;  /* 0x3f800000ff037424 */ /* 0x000fc800078e00ff */
[----:B------:R-:W2:Y:S04]  /*6b30*/  @P1 LDG.E R0, desc[UR40][R8.64] ;  /* 0x0000002808001981 */ /* 0x000ea8000c1e1900 */
[----:B------:R-:W2:Y:S01]  /*6b40*/  @P0 LDG.E R3, desc[UR40][R4.64] ;  /* 0x0000002804030981 */ /* 0x000ea2000c1e1900 */
[----:B------:R-:W-:Y:S01]  /*6b50*/  ISETP.LT.AND P0, PT, RZ, UR4, PT ;  /* 0x00000004ff007c0c */ /* 0x000fe2000bf01270 */
[----:B------:R-:W-:Y:S01]  /*6b60*/  ULDC UR4, c[0x0][0x9d8] ;  /* 0x0002760000047ab9 */ /* 0x000fe20000000800 */
[----:B--2---:R-:W-:-:S04]  /*6b70*/  FMUL.FTZ R0, R3, R0 ;  /* 0x0000000003007220 */ /* 0x004fc80000410000 */
[----:B------:R-:W-:-:S07]  /*6b80*/  FMUL.FTZ R2, R0, UR4 ;  /* 0x0000000400027c20 */ /* 0x000fce0008410000 */
[----:B------:R-:W-:Y:S05]  /*6b90*/  @P0 BRA `(.L_x_339) ;  /* 0x0000000000400947 */ /* 0x000fea0003800000 */
[----:B------:R-:W2:Y:S02]  /*6ba0*/  LDL R20, [R1+0x38] ;  /* 0x0000380001147983 */ /* 0x000ea40000100800 */
[----:B--2---:R-:W-:-:S04]  /*6bb0*/  LEA.HI R0, R20, R20, RZ, 0x1 ;  /* 0x0000001414007211 */ /* 0x004fc800078f08ff */
[----:B------:R-:W-:-:S05]  /*6bc0*/  LOP3.LUT R0, R0, 0xfffffffe, RZ, 0xc0, !PT ;  /* 0xfffffffe00007812 */ /* 0x000fca00078ec0ff */
[----:B------:R-:W-:-:S05]  /*6bd0*/  IMAD.IADD R0, R20, 0x1, -R0 ;  /* 0x0000000114007824 */ /* 0x000fca00078e0a00 */
[----:B------:R-:W-:-:S04]  /*6be0*/  SHF.L.U32 R3, R0, 0x1f, RZ ;  /* 0x0000001f00037819 */ /* 0x000fc800000006ff */
[----:B------:R0:W1:Y:S03]  /*6bf0*/  SYNCS.PHASECHK.TRANS64.TRYWAIT P0, [R18+URZ+0x19c00], R3 ;  /* 0x019c0003120075a7 */ /* 0x000066000800017f */
[----:B-1----:R-:W-:Y:S05]  /*6c00*/  @!P0 NANOSLEEP.SYNCS 0x989680 ;  /* 0x009896800000895d */ /* 0x002fea0003900000 */
[----:B------:R-:W1:Y:S01]  /*6c10*/  @!P0 SYNCS.PHASECHK.TRANS64 P0, [R18+URZ+0x19c00], R3 ;  /* 0x019c0003120085a7 */ /* 0x000e62000800007f */
[----:B------:R-:W-:Y:S04]  /*6c20*/  BSSY B0, `(.L_x_340) ;  /* 0x0000006000007945 */ /* 0x000fe80003800000 */
[----:B-1----:R-:W-:Y:S05]  /*6c30*/  @P0 BRA `(.L_x_341) ;  /* 0x0000000000100947 */ /* 0x002fea0003800000 */
.L_x_342:
[----:B-1----:R1:W2:Y:S02]  /*6c40*/  SYNCS.PHASECHK.TRANS64.TRYWAIT P0, [R18+URZ+0x19c00], R3 ;  /* 0x019c0003120075a7 */ /* 0x0022a4000800017f */
[----:B--2---:R-:W-:Y:S05]  /*6c50*/  @!P0 NANOSLEEP.SYNCS 0x989680 ;  /* 0x009896800000895d */ /* 0x004fea0003900000 */
[----:B------:R-:W2:Y:S02]  /*6c60*/  @!P0 SYNCS.PHASECHK.TRANS64 P0, [R18+URZ+0x19c00], R3 ;  /* 0x019c0003120085a7 */ /* 0x000ea4000800007f */
[----:B--2---:R-:W-:Y:S05]  /*6c70*/  @!P0 BRA `(.L_x_342) ;  /* 0xfffffffc00f08947 */ /* 0x004fea000383ffff */
.L_x_341:
[----:B------:R-:W-:Y:S05]  /*6c80*/  BSYNC B0 ;  /* 0x0000000000007941 */ /* 0x000fea0003800000 */
.L_x_340:
[----:B------:R-:W-:Y:S05]  /*6c90*/  BRA `(.L_x_343) ;  /* 0x0000004000507947 */ /* 0x000fea0003800000 */
.L_x_339:
[----:B------:R-:W0:Y:S01]  /*6ca0*/  LDC.64 R36, c[0x0][0x3c8] ;  /* 0x0000f200ff247b82 */ /* 0x000e220000000a00 */
[----:B-----5:R-:W-:Y:S01]  /*6cb0*/  SHF.R.S32.HI R0, RZ, 0x1f, R24 ;  /* 0x0000001fff007819 */ /* 0x020fe20000011418 */
[--C-:B------:R-:W-:Y:S01]  /*6cc0*/  IMAD.MOV.U32 R8, RZ, RZ, R16.reuse ;  /* 0x000000ffff087224 */ /* 0x100fe200078e0010 */
[----:B------:R-:W-:Y:S01]  /*6cd0*/  SHF.R.S32.HI R9, RZ, 0x1f, R16 ;  /* 0x0000001fff097819 */ /* 0x000fe20000011410 */
[----:B------:R-:W-:Y:S01]  /*6ce0*/  ULDC.64 UR4, c[0x0][0x3d8] ;  /* 0x0000f60000047ab9 */ /* 0x000fe20000000a00 */
[----:B------:R-:W-:Y:S01]  /*6cf0*/  ULDC.64 UR8, c[0x0][0x3c8] ;  /* 0x0000f20000087ab9 */ /* 0x000fe20000000a00 */
[----:B------:R-:W-:Y:S01]  /*6d00*/  IMAD R3, R0, UR4, RZ ;  /* 0x0000000400037c24 */ /* 0x000fe2000f8e02ff */
[----:B------:R-:W-:Y:S01]  /*6d10*/  SHF.R.S32.HI R11, RZ, 0x1f, R22 ;  /* 0x0000001fff0b7819 */ /* 0x000fe20000011416 */
[----:B------:R-:W1:Y:S01]  /*6d20*/  LDC.64 R38, c[0x0][0x3e0] ;  /* 0x0000f800ff267b82 */ /* 0x000e620000000a00 */
[----:B------:R-:W-:Y:S01]  /*6d30*/  IMAD.WIDE.U32 R4, R24, UR4, R8 ;  /* 0x0000000418047c25 */ /* 0x000fe2000f8e0008 */
[----:B------:R-:W-:Y:S01]  /*6d40*/  LOP3.LUT P0, RZ, R26, 0x9f, RZ, 0xc0, !PT ;  /* 0x0000009f1aff7812 */ /* 0x000fe2000780c0ff */
[----:B------:R-:W-:Y:S01]  /*6d50*/  ULDC.64 UR6, c[0x0][0x3e8] ;  /* 0x0000fa0000067ab9 */ /* 0x000fe20000000a00 */
[----:B------:R-:W-:Y:S01]  /*6d60*/  BSSY B6, `(.L_x_344) ;  /* 0x0000026000067945 */ /* 0x000fe20003800000 */
[----:B------:R-:W-:Y:S01]  /*6d70*/  IMAD R3, R24, UR5, R3 ;  /* 0x0000000518037c24 */ /* 0x000fe2000f8e0203 */
[----:B------:R-:W-:Y:S01]  /*6d80*/  IADD3 R30, P1, R4, UR8, RZ ;  /* 0x00000008041e7c10 */ /* 0x000fe2000ff3e0ff */
[----:B------:R-:W-:-:S02]  /*6d90*/  IMAD.MOV.U32 R10, RZ, RZ, R22 ;  /* 0x000000ffff0a7224 */ /* 0x000fc400078e0016 */
[----:B------:R-:W-:Y:S01]  /*6da0*/  IMAD R13, R0, UR6, RZ ;  /* 0x00000006000d7c24 */ /* 0x000fe2000f8e02ff */
[----:B------:R-:W-:Y:S01]  /*6db0*/  IADD3.X R31, R3, UR9, R5, P1, !PT ;  /* 0x00000009031f7c10 */ /* 0x000fe20008ffe405 */
[----:B------:R-:W-:-:S04]  /*6dc0*/  IMAD.WIDE.U32 R4, R24, UR6, R8 ;  /* 0x0000000618047c25 */ /* 0x000fc8000f8e0008 */
[----:B------:R-:W-:-:S04]  /*6dd0*/  IMAD.WIDE.U32 R6, R24, UR4, R10 ;  /* 0x0000000418067c25 */ /* 0x000fc8000f8e000a */
[----:B------:R-:W-:Y:S01]  /*6de0*/  IMAD.WIDE.U32 R8, R24, UR6, R10 ;  /* 0x0000000618087c25 */ /* 0x000fe2000f8e000a */
[----:B------:R-:W-:-:S03]  /*6df0*/  IADD3 R42, P2, R6, UR8, RZ ;  /* 0x00000008062a7c10 */ /* 0x000fc6000ff5e0ff */
[C---:B0-----:R-:W-:Y:S01]  /*6e00*/  IMAD.WIDE.U32 R36, R24.reuse, UR4, R36 ;  /* 0x0000000418247c25 */ /* 0x041fe2000f8e0024 */
[----:B------:R-:W-:Y:S01]  /*6e10*/  ULDC.64 UR4, c[0x0][0x3e0] ;  /* 0x0000f80000047ab9 */ /* 0x000fe20000000a00 */
[----:B------:R-:W-:Y:S02]  /*6e20*/  IADD3.X R43, R3, UR9, R7, P2, !PT ;  /* 0x00000009032b7c10 */ /* 0x000fe400097fe407 */
[----:B------:R-:W-:Y:S01]  /*6e30*/  IMAD R13, R24, UR7, R13 ;  /* 0x00000007180d7c24 */ /* 0x000fe2000f8e020d */
[----:B------:R-:W-:Y:S01]  /*6e40*/  IADD3 R26, P1, R4, UR4, RZ ;  /* 0x00000004041a7c10 */ /* 0x000fe2000ff3e0ff */
[----:B-1----:R-:W-:Y:S01]  /*6e50*/  IMAD.WIDE.U32 R38, R24, UR6, R38 ;  /* 0x0000000618267c25 */ /* 0x002fe2000f8e0026 */
[----:B------:R-:W-:Y:S02]  /*6e60*/  IADD3 R44, P3, R8, UR4, RZ ;  /* 0x00000004082c7c10 */ /* 0x000fe4000ff7e0ff */
[----:B------:R-:W-:Y:S01]  /*6e70*/  IADD3.X R27, R13, UR5, R5, P1, !PT ;  /* 0x000000050d1b7c10 */ /* 0x000fe20008ffe405 */
[----:B------:R-:W-:Y:S01]  /*6e80*/  IMAD.IADD R40, R3, 0x1, R37 ;  /* 0x0000000103287824 */ /* 0x000fe200078e0225 */
[C---:B------:R-:W-:Y:S01]  /*6e90*/  IADD3.X R45, R13.reuse, UR5, R9, P3, !PT ;  /* 0x000000050d2d7c10 */ /* 0x040fe20009ffe409 */
[----:B------:R-:W-:Y:S01]  /*6ea0*/  IMAD.IADD R41, R13, 0x1, R39 ;  /* 0x000000010d297824 */ /* 0x000fe200078e0227 */
[----:B------:R-:W-:Y:S07]  /*6eb0*/  @!P0 BRA `(.L_x_345) ;  /* 0x0000000000408947 */ /* 0x000fee0003800000 */
        /* <DEDUP_REMOVED lines=8> */
[----:B------:R-:W-:Y:S01]  /*6f40*/  MOV R10, UR4 ;  /* 0x00000004000a7c02 */ /* 0x000fe20008000f00 */
[----:B------:R-:W-:Y:S02]  /*6f50*/  IMAD.U32 R7, RZ, RZ, UR7 ;  /* 0x00000007ff077e24 */ /* 0x000fe4000f8e00ff */
[----:B------:R-:W-:-:S02]  /*6f60*/  IMAD.U32 R11, RZ, RZ, UR5 ;  /* 0x00000005ff0b7e24 */ /* 0x000fc4000f8e00ff */
[----:B------:R-:W-:Y:S02]  /*6f70*/  IMAD.MOV.U32 R8, RZ, RZ, 0x70 ;  /* 0x00000070ff087424 */ /* 0x000fe400078e00ff */
[----:B------:R-:W-:Y:S02]  /*6f80*/  IMAD.MOV.U32 R12, RZ, RZ, 0x1 ;  /* 0x00000001ff0c7424 */ /* 0x000fe400078e00ff */
[----:B0-----:R-:W-:-:S07]  /*6f90*/  IMAD.MOV.U32 R13, RZ, RZ, RZ ;  /* 0x000000ffff0d7224 */ /* 0x001fce00078e00ff */
[----:B------:R-:W-:-:S07]  /*6fa0*/  LEPC R20, `(.L_x_345) ;  /* 0x000000001014794e */ /* 0x000fce0000000000 */
[----:B-1----:R-:W-:Y:S05]  /*6fb0*/  CALL.ABS.NOINC R14 ;  /* 0x000000000e007343 */ /* 0x002fea0003c00000 */
.L_x_345:
[----:B------:R-:W-:Y:S05]  /*6fc0*/  BSYNC B6 ;  /* 0x0000000000067941 */ /* 0x000fea0003800000 */
.L_x_344:
[----:B------:R-:W2:Y:S01]  /*6fd0*/  LDL R20, [R1+0x18] ;  /* 0x0000180001147983 */ /* 0x000ea20000100800 */
[----:B------:R-:W-:Y:S01]  /*6fe0*/  ULDC.U8 UR4, c[0x0][0x3f0] ;  /* 0x0000fc0000047ab9 */ /* 0x000fe20000000000 */
[----:B------:R-:W-:Y:S01]  /*6ff0*/  IMAD R25, R29, -0xc0, R25 ;  /* 0xffffff401d197824 */ /* 0x000fe200078e0219 */
[----:B------:R-:W-:Y:S01]  /*7000*/  ISETP.NE.AND P0, PT, RZ, UR4, PT ;  /* 0x00000004ff007c0c */ /* 0x000fe2000bf05270 */
[----:B------:R-:W-:Y:S03]  /*7010*/  BSSY B0, `(.L_x_346) ;  /* 0x00003d4000007945 */ /* 0x000fe60003800000 */
[----:B------:R-:W-:Y:S01]  /*7020*/  VIMNMX R25, R25, 0xc0, PT ;  /* 0x000000c019197848 */ /* 0x000fe20003fe0100 */
[----:B--2---:R-:W-:-:S08]  /*7030*/  IMAD.IADD R0, R18, 0x1, R20 ;  /* 0x0000000112007824 */ /* 0x004fd000078e0214 */
[----:B------:R-:W-:Y:S05]  /*7040*/  @!P0 BRA `(.L_x_347) ;  /* 0x0000001800888947 */ /* 0x000fea0003800000 */
[----:B------:R-:W2:Y:S01]  /*7050*/  LDL R20, [R1+0x38] ;  /* 0x0000380001147983 */ /* 0x000ea20000100800 */
[----:B------:R-:W-:Y:S01]  /*7060*/  ISETP.GE.AND P1, PT, R152, R25, PT ;  /* 0x000000199800720c */ /* 0x000fe20003f26270 */
[----:B------:R-:W-:Y:S01]  /*7070*/  BSSY B1, `(.L_x_348) ;  /* 0x000001d000017945 */ /* 0x000fe20003800000 */
[----:B------:R-:W-:Y:S02]  /*7080*/  CS2R R32, SRZ ;  /* 0x0000000000207805 */ /* 0x000fe4000001ff00 */
[----:B------:R-:W-:Y:S02]  /*7090*/  CS2R R24, SRZ ;  /* 0x0000000000187805 */ /* 0x000fe4000001ff00 */
[----:B------:R-:W-:Y:S02]  /*70a0*/  CS2R R8, SRZ ;  /* 0x0000000000087805 */ /* 0x000fe4000001ff00 */
[----:B------:R-:W-:Y:S02]  /*70b0*/  CS2R R34, SRZ ;  /* 0x0000000000227805 */ /* 0x000fe4000001ff00 */
[----:B------:R-:W-:-:S02]  /*70c0*/  CS2R R28, SRZ ;  /* 0x00000000001c7805 */ /* 0x000fc4000001ff00 */
[----:B--2---:R-:W-:-:S04]  /*70d0*/  LEA.HI R3, R20, R20, RZ, 0x1 ;  /* 0x0000001414037211 */ /* 0x004fc800078f08ff */
[----:B------:R-:W-:-:S05]  /*70e0*/  LOP3.LUT R3, R3, 0xfffffffe, RZ, 0xc0, !PT ;  /* 0xfffffffe03037812 */ /* 0x000fca00078ec0ff */
[----:B------:R-:W-:Y:S01]  /*70f0*/  IMAD.IADD R3, R20, 0x1, -R3 ;  /* 0x0000000114037824 */ /* 0x000fe200078e0a03 */
[----:B------:R-:W-:Y:S01]  /*7100*/  CS2R R20, SRZ ;  /* 0x0000000000147805 */ /* 0x000fe2000001ff00 */
[----:B------:R-:W-:Y:S06]  /*7110*/  @P1 BRA `(.L_x_349) ;  /* 0x0000000000481947 */ /* 0x000fec0003800000 */
[C---:B------:R-:W-:Y:S01]  /*7120*/  VIADD R4, R16.reuse, 0x10 ;  /* 0x0000001010047836 */ /* 0x040fe20000000000 */
[----:B------:R-:W-:Y:S01]  /*7130*/  ULDC UR4, c[0x0][0x3d4] ;  /* 0x0000f50000047ab9 */ /* 0x000fe20000000800 */
[C---:B------:R-:W-:Y:S01]  /*7140*/  VIADD R5, R16.reuse, 0x20 ;  /* 0x0000002010057836 */ /* 0x040fe20000000000 */
[----:B------:R-:W-:Y:S02]  /*7150*/  ISETP.GE.AND P0, PT, R16, UR4, PT ;  /* 0x0000000410007c0c */ /* 0x000fe4000bf06270 */
[----:B------:R-:W-:Y:S02]  /*7160*/  CS2R R34, SRZ ;  /* 0x0000000000227805 */ /* 0x000fe4000001ff00 */
[----:B------:R-:W-:Y:S02]  /*7170*/  ISETP.GE.AND P2, PT, R4, UR4, PT ;  /* 0x0000000404007c0c */ /* 0x000fe4000bf46270 */
[----:B------:R-:W-:Y:S02]  /*7180*/  CS2R R28, SRZ ;  /* 0x00000000001c7805 */ /* 0x000fe4000001ff00 */
[----:B------:R-:W-:-:S02]  /*7190*/  ISETP.GE.AND P3, PT, R5, UR4, PT ;  /* 0x0000000405007c0c */ /* 0x000fc4000bf66270 */
[----:B------:R-:W-:Y:S02]  /*71a0*/  CS2R R20, SRZ ;  /* 0x0000000000147805 */ /* 0x000fe4000001ff00 */
[----:B------:R-:W-:Y:S02]  /*71b0*/  CS2R R32, SRZ ;  /* 0x0000000000207805 */ /* 0x000fe4000001ff00 */
[----:B------:R-:W-:Y:S02]  /*71c0*/  CS2R R24, SRZ ;  /* 0x0000000000187805 */ /* 0x000fe4000001ff00 */
[----:B------:R-:W-:Y:S01]  /*71d0*/  CS2R R8, SRZ ;  /* 0x0000000000087805 */ /* 0x000fe2000001ff00 */
[----:B------:R0:W5:Y:S04]  /*71e0*/  @!P0 LDG.E.64 R34, desc[UR40][R30.64] ;  /* 0x000000281e228981 */ /* 0x000168000c1e1b00 */
[----:B------:R0:W5:Y:S04]  /*71f0*/  @!P2 LDG.E.64 R28, desc[UR40][R30.64+0x10] ;  /* 0x000010281e1ca981 */ /* 0x000168000c1e1b00 */
[----:B------:R0:W5:Y:S04]  /*7200*/  @!P3 LDG.E.64 R20, desc[UR40][R30.64+0x20] ;  /* 0x000020281e14b981 */ /* 0x000168000c1e1b00 */
[----:B------:R0:W5:Y:S04]  /*7210*/  @!P0 LDG.E.64 R32, desc[UR40][R26.64] ;  /* 0x000000281a208981 */ /* 0x000168000c1e1b00 */
[----:B------:R0:W5:Y:S04]  /*7220*/  @!P2 LDG.E.64 R24, desc[UR40][R26.64+0x10] ;  /* 0x000010281a18a981 */ /* 0x000168000c1e1b00 */
[----:B------:R0:W5:Y:S02]  /*7230*/  @!P3 LDG.E.64 R8, desc[UR40][R26.64+0x20] ;  /* 0x000020281a08b981 */ /* 0x000164000c1e1b00 */
.L_x_349:
[----:B------:R-:W-:Y:S05]  /*7240*/  BSYNC B1 ;  /* 0x0000000000017941 */ /* 0x000fea0003800000 */
.L_x_348:
[----:B------:R-:W-:Y:S01]  /*7250*/  UMOV UR4, 0xffffffff ;  /* 0xffffffff00047882 */ /* 0x000fe20000000000 */
[----:B------:R-:W-:Y:S02]  /*7260*/  SHF.L.U32 R3, R3, 0x1f, RZ ;  /* 0x0000001f03037819 */ /* 0x000fe400000006ff */
[----:B------:R-:W-:Y:S05]  /*7270*/  BRA.DIV UR4, `(.L_x_350) ;  /* 0x0000011604007947 */ /* 0x000fea000b800000 */
.L_x_546:
[----:B------:R-:W-:-:S03]  /*7280*/  UMOV UR4, 0xffffffff ;  /* 0xffffffff00047882 */ /* 0x000fc60000000000 */
[----:B------:R-:W-:Y:S05]  /*7290*/  BRA.DIV UR4, `(.L_x_351) ;  /* 0x0000011604207947 */ /* 0x000fea000b800000 */
.L_x_549:
[----:B------:R-:W-:-:S03]  /*72a0*/  UMOV UR4, 0xffffffff ;  /* 0xffffffff00047882 */ /* 0x000fc60000000000 */
[----:B------:R-:W-:Y:S05]  /*72b0*/  BRA.DIV UR4, `(.L_x_352) ;  /* 0x0000011604407947 */ /* 0x000fea000b800000 */
.L_x_552:
[----:B------:R-:W-:-:S03]  /*72c0*/  UMOV UR4, 0xffffffff ;  /* 0xffffffff00047882 */ /* 0x000fc60000000000 */
[----:B------:R-:W-:Y:S05]  /*72d0*/  BRA.DIV UR4, `(.L_x_353) ;  /* 0x0000011604607947 */ /* 0x000fea000b800000 */
.L_x_555:
[----:B------:R-:W1:Y:S01]  /*72e0*/  SYNCS.PHASECHK.TRANS64.TRYWAIT P0, [R18+URZ+0x19c00], R3 ;  /* 0x019c0003120075a7 */ /* 0x000e62000800017f */
[----:B------:R-:W-:Y:S04]  /*72f0*/  BSSY B1, `(.L_x_354) ;  /* 0x0000002000017945 */ /* 0x000fe80003800000 */
[----:B-1----:R-:W-:Y:S05]  /*7300*/  @!P0 BRA `(.L_x_355) ;  /* 0x00000114007c8947 */ /* 0x002fea0003800000 */
.L_x_556:
[----:B------:R-:W-:Y:S05]  /*7310*/  BSYNC B1 ;  /* 0x0000000000017941 */ /* 0x000fea0003800000 */
.L_x_354:
[----:B------:R-:W-:Y:S05]  /*7320*/  @P1 BRA `(.L_x_356) ;  /* 0x0000003800881947 */ /* 0x000fea0003800000 */
[----:B-1----:R-:W1:Y:S01]  /*7330*/  LDC R3, c[0x0][0x3d4] ;  /* 0x0000f500ff037b82 */ /* 0x002e620000000800 */
[C---:B------:R-:W-:Y:S01]  /*7340*/  VIADD R4, R16.reuse, 0x10 ;  /* 0x0000001010047836 */ /* 0x040fe20000000000 */
[----:B------:R-:W-:Y:S01]  /*7350*/  BSSY B1, `(.L_x_357) ;  /* 0x000007c000017945 */ /* 0x000fe20003800000 */
[C---:B------:R-:W-:Y:S01]  /*7360*/  VIADD R6, R16.reuse, 0x20 ;  /* 0x0000002010067836 */ /* 0x040fe20000000000 */
[-C--:B-1----:R-:W-:Y:S02]  /*7370*/  ISETP.GE.AND P0, PT, R16, R3.reuse, PT ;  /* 0x000000031000720c */ /* 0x082fe40003f06270 */
[-C--:B------:R-:W-:Y:S02]  /*7380*/  ISETP.GE.AND P1, PT, R4, R3.reuse, PT ;  /* 0x000000030400720c */ /* 0x080fe40003f26270 */
[----:B------:R-:W-:-:S09]  /*7390*/  ISETP.GE.AND P2, PT, R6, R3, PT ;  /* 0x000000030600720c */ /* 0x000fd20003f46270 */
[----:B------:R-:W-:Y:S05]  /*73a0*/  @P0 BRA `(.L_x_358) ;  /* 0x0000000400d80947 */ /* 0x000fea0003800000 */
[----:B------:R-:W1:Y:S01]  /*73b0*/  LDS.128 R4, [R0+0xf000] ;  /* 0x00f0000000047984 */ /* 0x000e620000000c00 */
[----:B-----5:R-:W-:Y:S02]  /*73c0*/  SHF.R.U32.HI R10, RZ, 0x8, R34 ;  /* 0x00000008ff0a7819 */ /* 0x020fe40000011622 */
[----:B------:R-:W-:Y:S02]  /*73d0*/  LOP3.LUT R3, R34, 0xff, RZ, 0xc0, !PT ;  /* 0x000000ff22037812 */ /* 0x000fe400078ec0ff */
[----:B------:R-:W-:Y:S02]  /*73e0*/  LOP3.LUT R10, R10, 0xff, RZ, 0xc0, !PT ;  /* 0x000000ff0a0a7812 */ /* 0x000fe400078ec0ff */
[----:B------:R-:W-:Y:S02]  /*73f0*/  SHF.R.U32.HI R12, RZ, 0x8, R35 ;  /* 0x00000008ff0c7819 */ /* 0x000fe40000011623 */
[----:B------:R-:W-:Y:S02]  /*7400*/  PRMT R3, R10, 0x7604, R3 ;  /* 0x000076040a037816 */ /* 0x000fe40000000003 */
[----:B------:R-:W-:-:S02]  /*7410*/  LOP3.LUT R11, R35, 0xff, RZ, 0xc0, !PT ;  /* 0x000000ff230b7812 */ /* 0x000fc400078ec0ff */
[----:B------:R-:W-:Y:S02]  /*7420*/  LOP3.LUT R12, R12, 0xff, RZ, 0xc0, !PT ;  /* 0x000000ff0c0c7812 */ /* 0x000fe400078ec0ff */
[----:B0-----:R-:W-:Y:S02]  /*7430*/  SHF.R.U32.HI R26, RZ, 0x10, R35 ;  /* 0x00000010ff1a7819 */ /* 0x001fe40000011623 */
[--C-:B------:R-:W-:Y:S02]  /*7440*/  SHF.R.U32.HI R15, RZ, 0x8, R33.reuse ;  /* 0x00000008ff0f7819 */ /* 0x100fe40000011621 */
[----:B------:R-:W-:Y:S02]  /*7450*/  SHF.R.U32.HI R10, RZ, 0x8, R32 ;  /* 0x00000008ff0a7819 */ /* 0x000fe40000011620 */
[----:B------:R-:W-:Y:S02]  /*7460*/  SHF.R.U32.HI R27, RZ, 0x10, R33 ;  /* 0x00000010ff1b7819 */ /* 0x000fe40000011621 */
[----:B------:R-:W-:-:S02]  /*7470*/  PRMT R11, R12, 0x7604, R11 ;  /* 0x000076040c0b7816 */ /* 0x000fc4000000000b */
[----:B------:R-:W-:Y:S01]  /*7480*/  LOP3.LUT R14, R33, 0xff, RZ, 0xc0, !PT ;  /* 0x000000ff210e7812 */ /* 0x000fe200078ec0ff */
[----:B------:R-:W-:Y:S01]  /*7490*/  IMAD.U32 R27, R27, 0x10000, RZ ;  /* 0x000100001b1b7824 */ /* 0x000fe200078e00ff */
[----:B------:R-:W-:Y:S02]  /*74a0*/  LOP3.LUT R15, R15, 0xff, RZ, 0xc0, !PT ;  /* 0x000000ff0f0f7812 */ /* 0x000fe400078ec0ff */
[----:B------:R-:W-:Y:S01]  /*74b0*/  LOP3.LUT R13, R10, 0xff, RZ, 0xc0, !PT ;  /* 0x000000ff0a0d7812 */ /* 0x000fe200078ec0ff */
[----:B------:R-:W-:Y:S01]  /*74c0*/  IMAD.U32 R10, R26, 0x10000, RZ ;  /* 0x000100001a0a7824 */ /* 0x000fe200078e00ff */
[----:B------:R-:W-:Y:S02]  /*74d0*/  LOP3.LUT R12, R32, 0xff, RZ, 0xc0, !PT ;  /* 0x000000ff200c7812 */ /* 0x000fe400078ec0ff */
[----:B------:R-:W-:Y:S02]  /*74e0*/  PRMT R14, R15, 0x7604, R14 ;  /* 0x000076040f0e7816 */ /* 0x000fe4000000000e */
[----:B------:R-:W-:-:S02]  /*74f0*/  PRMT R15, R13, 0x7604, R12 ;  /* 0x000076040d0f7816 */ /* 0x000fc4000000000c */
[----:B------:R-:W-:Y:S02]  /*7500*/  LOP3.LUT R13, R11, 0xff0000, R10, 0xf8, !PT ;  /* 0x00ff00000b0d7812 */ /* 0x000fe400078ef80a */
[----:B------:R-:W-:Y:S02]  /*7510*/  LOP3.LUT R11, R3, 0xff0000, R34, 0xf8, !PT ;  /* 0x00ff0000030b7812 */ /* 0x000fe400078ef822 */
[----:B------:R-:W-:Y:S02]  /*7520*/  LOP3.LUT R27, R14, 0xff0000, R27, 0xf8, !PT ;  /* 0x00ff00000e1b7812 */ /* 0x000fe400078ef81b */
[----:B------:R-:W-:Y:S02]  /*7530*/  LOP3.LUT R15, R15, 0xff0000, R32, 0xf8, !PT ;  /* 0x00ff00000f0f7812 */ /* 0x000fe400078ef820 */
[----:B------:R-:W-:Y:S02]  /*7540*/  LOP3.LUT R14, R11, 0xff000000, R34, 0xf8, !PT ;  /* 0xff0000000b0e7812 */ /* 0x000fe400078ef822 */
[----:B------:R-:W-:-:S02]  /*7550*/  LOP3.LUT R27, R27, 0xff000000, R33, 0xf8, !PT ;  /* 0xff0000001b1b7812 */ /* 0x000fc400078ef821 */
[----:B------:R-:W-:Y:S02]  /*7560*/  LOP3.LUT R34, R13, 0xff000000, R35, 0xf8, !PT ;  /* 0xff0000000d227812 */ /* 0x000fe400078ef823 */
[----:B------:R-:W-:Y:S02]  /*7570*/  LOP3.LUT R32, R15, 0xff000000, R32, 0xf8, !PT ;  /* 0xff0000000f207812 */ /* 0x000fe400078ef820 */
[----:B-1----:R-:W-:Y:S02]  /*7580*/  F2FP.F16.E4M3.UNPACK_B R3, R6.H1 ;  /* 0x00000006ff03723e */ /* 0x002fe400030006ff */
[----:B------:R-:W-:Y:S02]  /*7590*/  F2FP.F16.E4M3.UNPACK_B R30, R27 ;  /* 0x0000001bff1e723e */ /* 0x000fe400020006ff */
[----:B------:R-:W-:Y:S01]  /*75a0*/  F2FP.F16.E4M3.UNPACK_B R15, R34 ;  /* 0x00000022ff0f723e */ /* 0x000fe200020006ff */
[----:B------:R-:W-:Y:S01]  /*75b0*/  HADD2.F32 R10, -RZ, R3.H1_H1 ;  /* 0x30000003ff0a7230 */ /* 0x000fe20000004100 */
[----:B------:R-:W-:Y:S01]  /*75c0*/  F2FP.F16.E4M3.UNPACK_B R6, R6 ;  /* 0x00000006ff06723e */ /* 0x000fe200020006ff */
[----:B------:R-:W-:Y:S01]  /*75d0*/  HADD2.F32 R31, -RZ, R30.H1_H1 ;  /* 0x3000001eff1f7230 */ /* 0x000fe20000004100 */
[-C--:B------:R-:W-:Y:S01]  /*75e0*/  F2FP.F16.E4M3.UNPACK_B R12, R7.reuse ;  /* 0x00000007ff0c723e */ /* 0x080fe200020006ff */
[----:B------:R-:W-:Y:S01]  /*75f0*/  HADD2.F32 R26, -RZ, R15.H1_H1 ;  /* 0x3000000fff1a7230 */ /* 0x000fe20000004100 */
[----:B------:R-:W-:Y:S01]  /*7600*/  F2FP.F16.E4M3.UNPACK_B R13, R7.H1 ;  /* 0x00000007ff0d723e */ /* 0x000fe200030006ff */
[----:B------:R-:W-:-:S02]  /*7610*/  HADD2.F32 R11, -RZ, R3.H0_H0 ;  /* 0x20000003ff0b7230 */ /* 0x000fc40000004100 */
[C---:B------:R-:W-:Y:S01]  /*7620*/  FMUL.FTZ R36, R10.reuse, R31 ;  /* 0x0000001f0a247220 */ /* 0x040fe20000410000 */
[-C--:B------:R-:W-:Y:S01]  /*7630*/  F2FP.F16.E4M3.UNPACK_B R7, R5.reuse ;  /* 0x00000005ff07723e */ /* 0x080fe200020006ff */
[-C--:B------:R-:W-:Y:S01]  /*7640*/  FMUL.FTZ R38, R10, R26.reuse ;  /* 0x0000001a0a267220 */ /* 0x080fe20000410000 */
[----:B------:R-:W-:Y:S01]  /*7650*/  F2FP.F16.E4M3.UNPACK_B R10, R5.H1 ;  /* 0x00000005ff0a723e */ /* 0x000fe200030006ff */
[----:B------:R-:W-:Y:S02]  /*7660*/  HADD2.F32 R30, -RZ, R30.H0_H0 ;  /* 0x2000001eff1e7230 */ /* 0x000fe40000004100 */
[C---:B------:R-:W-:Y:S01]  /*7670*/  FFMA.FTZ R35, R11.reuse, R26, -R36 ;  /* 0x0000001a0b237223 */ /* 0x040fe20000010824 */
[--C-:B------:R-:W-:Y:S02]  /*7680*/  HADD2.F32 R5, -RZ, R6.reuse.H1_H1 ;  /* 0x30000006ff057230 */ /* 0x100fe40000004100 */
[----:B------:R-:W-:Y:S01]  /*7690*/  FFMA.FTZ R38, R11, R31, R38 ;  /* 0x0000001f0b267223 */ /* 0x000fe20000010026 */
[----:B------:R-:W-:Y:S01]  /*76a0*/  HADD2.F32 R15, -RZ, R15.H0_H0 ;  /* 0x2000000fff0f7230 */ /* 0x000fe20000004100 */
[----:B------:R-:W-:Y:S01]  /*76b0*/  F2FP.F16.E4M3.UNPACK_B R27, R27.H1 ;  /* 0x0000001bff1b723e */ /* 0x000fe200030006ff */
[----:B------:R-:W-:Y:S01]  /*76c0*/  HADD2.F32 R6, -RZ, R6.H0_H0 ;  /* 0x20000006ff067230 */ /* 0x000fe20000004100 */
[----:B------:R-:W-:Y:S01]  /*76d0*/  F2FP.F16.E4M3.UNPACK_B R34, R34.H1 ;  /* 0x00000022ff22723e */ /* 0x000fe200030006ff */
[C---:B------:R-:W-:Y:S01]  /*76e0*/  FMUL.FTZ R11, R5.reuse, R30 ;  /* 0x0000001e050b7220 */ /* 0x040fe20000410000 */
[----:B------:R-:W-:Y:S01]  /*76f0*/  FMUL.FTZ R33, R5, R15 ;  /* 0x0000000f05217220 */ /* 0x000fe20000410000 */
[----:B------:R-:W-:Y:S01]  /*7700*/  HADD2.F32 R5, -RZ, R12.H1_H1 ;  /* 0x3000000cff057230 */ /* 0x000fe20000004100 */
[----:B------:R-:W-:Y:S01]  /*7710*/  F2FP.F16.E4M3.UNPACK_B R3, R4 ;  /* 0x00000004ff03723e */ /* 0x000fe200020006ff */
[----:B------:R-:W-:-:S02]  /*7720*/  HADD2.F32 R26, -RZ, R27.H0_H0 ;  /* 0x2000001bff1a7230 */ /* 0x000fc40000004100 */
[C---:B------:R-:W-:Y:S01]  /*7730*/  FFMA.FTZ R31, R6.reuse, R15, -R11 ;  /* 0x0000000f061f7223 */ /* 0x040fe2000001080b */
[----:B------:R-:W-:Y:S02]  /*7740*/  HADD2.F32 R11, -RZ, R34.H0_H0 ;  /* 0x20000022ff0b7230 */ /* 0x000fe40000004100 */
[----:B------:R-:W-:Y:S01]  /*7750*/  FFMA.FTZ R36, R6, R30, R33 ;  /* 0x0000001e06247223 */ /* 0x000fe20000010021 */
[----:B------:R-:W-:Y:S02]  /*7760*/  HADD2.F32 R12, -RZ, R12.H0_H0 ;  /* 0x2000000cff0c7230 */ /* 0x000fe40000004100 */
[C---:B------:R-:W-:Y:S01]  /*7770*/  FMUL.FTZ R15, R5.reuse, R26 ;  /* 0x0000001a050f7220 */ /* 0x040fe20000410000 */
[----:B------:R-:W-:Y:S02]  /*7780*/  HADD2.F32 R27, -RZ, R27.H1_H1 ;  /* 0x3000001bff1b7230 */ /* 0x000fe40000004100 */
[----:B------:R-:W-:Y:S01]  /*7790*/  FMUL.FTZ R5, R5, R11 ;  /* 0x0000000b05057220 */ /* 0x000fe20000410000 */
[----:B------:R-:W-:-:S02]  /*77a0*/  HADD2.F32 R6, -RZ, R13.H1_H1 ;  /* 0x3000000dff067230 */ /* 0x000fc40000004100 */
[C---:B------:R-:W-:Y:S01]  /*77b0*/  FFMA.FTZ R33, R12.reuse, R11, -R15 ;  /* 0x0000000b0c217223 */ /* 0x040fe2000001080f */
[----:B------:R-:W-:Y:S02]  /*77c0*/  HADD2.F32 R34, -RZ, R34.H1_H1 ;  /* 0x30000022ff227230 */ /* 0x000fe40000004100 */
[----:B------:R-:W-:Y:S01]  /*77d0*/  FFMA.FTZ R40, R12, R26, R5 ;  /* 0x0000001a0c287223 */ /* 0x000fe20000010005 */
[----:B------:R-:W-:Y:S02]  /*77e0*/  HADD2.F32 R13, -RZ, R13.H0_H0 ;  /* 0x2000000dff0d7230 */ /* 0x000fe40000004100 */
[CC--:B------:R-:W-:Y:S01]  /*77f0*/  FMUL.FTZ R30, R6.reuse, R27.reuse ;  /* 0x0000001b061e7220 */ /* 0x0c0fe20000410000 */
[----:B------:R-:W-:Y:S01]  /*7800*/  F2FP.F16.E4M3.UNPACK_B R5, R32 ;  /* 0x00000020ff05723e */ /* 0x000fe200020006ff */
[----:B------:R-:W-:Y:S01]  /*7810*/  FMUL.FTZ R12, R6, R34 ;  /* 0x00000022060c7220 */ /* 0x000fe20000410000 */
[----:B------:R-:W-:Y:S01]  /*7820*/  F2FP.F16.E4M3.UNPACK_B R4, R4.H1 ;  /* 0x00000004ff04723e */ /* 0x000fe200030006ff */
[C---:B------:R-:W-:Y:S01]  /*7830*/  FFMA.FTZ R34, R13.reuse, R34, -R30 ;  /* 0x000000220d227223 */ /* 0x040fe2000001081e */
[-C--:B------:R-:W-:Y:S01]  /*7840*/  F2FP.F16.E4M3.UNPACK_B R11, R14.reuse ;  /* 0x0000000eff0b723e */ /* 0x080fe200020006ff */
[----:B------:R-:W-:Y:S01]  /*7850*/  FFMA.FTZ R37, R13, R27, R12 ;  /* 0x0000001b0d257223 */ /* 0x000fe2000001000c */
[--C-:B------:R-:W-:Y:S01]  /*7860*/  HADD2.F32 R15, -RZ, R5.reuse.H1_H1 ;  /* 0x30000005ff0f7230 */ /* 0x100fe20000004100 */
[----:B------:R-:W-:Y:S01]  /*7870*/  F2FP.F16.E4M3.UNPACK_B R14, R14.H1 ;  /* 0x0000000eff0e723e */ /* 0x000fe200030006ff */
[----:B------:R-:W-:Y:S01]  /*7880*/  HADD2.F32 R13, -RZ, R5.H0_H0 ;  /* 0x20000005ff0d7230 */ /* 0x000fe20000004100 */
[----:B------:R-:W-:Y:S01]  /*7890*/  F2FP.F16.E4M3.UNPACK_B R32, R32.H1 ;  /* 0x00000020ff20723e */ /* 0x000fe200030006ff */
[----:B------:R-:W-:Y:S01]  /*78a0*/  HADD2.F32 R6, -RZ, R4.H1_H1 ;  /* 0x30000004ff067230 */ /* 0x000fe20000004100 */
[----:B------:R-:W-:Y:S01]  /*78b0*/  F2FP.SATFINITE.E4M3.F32.PACK_AB_MERGE_C R35, R38, R35, RZ ;  /* 0x000000232623723e */ /* 0x000fe200048070ff */
[----:B------:R-:W-:-:S02]  /*78c0*/  HADD2.F32 R12, -RZ, R11.H1_H1 ;  /* 0x3000000bff0c7230 */ /* 0x000fc40000004100 */
[----:B------:R-:W-:Y:S02]  /*78d0*/  HADD2.F32 R5, -RZ, R4.H0_H0 ;  /* 0x20000004ff057230 */ /* 0x000fe40000004100 */
[C---:B------:R-:W-:Y:S01]  /*78e0*/  FMUL.FTZ R26, R6.reuse, R15 ;  /* 0x0000000f061a7220 */ /* 0x040fe20000410000 */
[----:B------:R-:W-:Y:S02]  /*78f0*/  HADD2.F32 R4, -RZ, R3.H1_H1 ;  /* 0x30000003ff047230 */ /* 0x000fe40000004100 */
[-C--:B------:R-:W-:Y:S01]  /*7900*/  FMUL.FTZ R30, R6, R12.reuse ;  /* 0x0000000c061e7220 */ /* 0x080fe20000410000 */
[----:B------:R-:W-:Y:S02]  /*7910*/  HADD2.F32 R11, -RZ, R11.H0_H0 ;  /* 0x2000000bff0b7230 */ /* 0x000fe40000004100 */
[C---:B------:R-:W-:Y:S01]  /*7920*/  FFMA.FTZ R26, R5.reuse, R12, -R26 ;  /* 0x0000000c051a7223 */ /* 0x040fe2000001081a */
[----:B------:R-:W-:Y:S02]  /*7930*/  HADD2.F32 R3, -RZ, R3.H0_H0 ;  /* 0x20000003ff037230 */ /* 0x000fe40000004100 */
[C---:B------:R-:W-:Y:S01]  /*7940*/  FMUL.FTZ R6, R4.reuse, R13 ;  /* 0x0000000d04067220 */ /* 0x040fe20000410000 */
[----:B------:R-:W-:Y:S01]  /*7950*/  FFMA.FTZ R15, R5, R15, R30 ;  /* 0x0000000f050f7223 */ /* 0x000fe2000001001e */
[----:B------:R-:W-:Y:S01]  /*7960*/  FMUL.FTZ R4, R4, R11 ;  /* 0x0000000b04047220 */ /* 0x000fe20000410000 */
[----:B------:R-:W-:-:S02]  /*7970*/  HADD2.F32 R5, -RZ, R14.H1_H1 ;  /* 0x3000000eff057230 */ /* 0x000fc40000004100 */
[C---:B------:R-:W-:Y:S01]  /*7980*/  FFMA.FTZ R12, R3.reuse, R11, -R6 ;  /* 0x0000000b030c7223 */ /* 0x040fe20000010806 */
[----:B------:R-:W-:Y:S02]  /*7990*/  HADD2.F32 R11, -RZ, R32.H1_H1 ;  /* 0x30000020ff0b7230 */ /* 0x000fe40000004100 */
[----:B------:R-:W-:Y:S01]  /*79a0*/  FFMA.FTZ R13, R3, R13, R4 ;  /* 0x0000000d030d7223 */ /* 0x000fe20000010004 */
[----:B------:R-:W-:Y:S02]  /*79b0*/  HADD2.F32 R4, -RZ, R10.H1_H1 ;  /* 0x3000000aff047230 */ /* 0x000fe40000004100 */
[----:B------:R-:W-:Y:S02]  /*79c0*/  HADD2.F32 R32, -RZ, R32.H0_H0 ;  /* 0x20000020ff207230 */ /* 0x000fe40000004100 */
[----:B------:R-:W-:Y:S02]  /*79d0*/  HADD2.F32 R3, -RZ, R7.H1_H1 ;  /* 0x30000007ff037230 */ /* 0x000fe40000004100 */
[----:B------:R-:W-:Y:S01]  /*79e0*/  FMUL.FTZ R27, R4, R11 ;  /* 0x0000000b041b7220 */ /* 0x000fe20000410000 */
[----:B------:R-:W-:-:S02]  /*79f0*/  HADD2.F32 R14, -RZ, R14.H0_H0 ;  /* 0x2000000eff0e7230 */ /* 0x000fc40000004100 */
[-C--:B------:R-:W-:Y:S01]  /*7a00*/  FMUL.FTZ R6, R4, R5.reuse ;  /* 0x0000000504067220 */ /* 0x080fe20000410000 */
[----:B------:R-:W-:Y:S02]  /*7a10*/  HADD2.F32 R10, -RZ, R10.H0_H0 ;  /* 0x2000000aff0a7230 */ /* 0x000fe40000004100 */
[C---:B------:R-:W-:Y:S01]  /*7a20*/  FMUL.FTZ R4, R3.reuse, R32 ;  /* 0x0000002003047220 */ /* 0x040fe20000410000 */
[----:B------:R-:W-:Y:S02]  /*7a30*/  HADD2.F32 R7, -RZ, R7.H0_H0 ;  /* 0x20000007ff077230 */ /* 0x000fe40000004100 */
[-C--:B------:R-:W-:Y:S01]  /*7a40*/  FMUL.FTZ R3, R3, R14.reuse ;  /* 0x0000000e03037220 */ /* 0x080fe20000410000 */
[C---:B------:R-:W-:Y:S01]  /*7a50*/  FFMA.FTZ R27, R10.reuse, R5, -R27 ;  /* 0x000000050a1b7223 */ /* 0x040fe2000001081b */
[----:B------:R-:W-:Y:S01]  /*7a60*/  FFMA.FTZ R6, R10, R11, R6 ;  /* 0x0000000b0a067223 */ /* 0x000fe20000010006 */
[C---:B------:R-:W-:Y:S01]  /*7a70*/  FFMA.FTZ R5, R7.reuse, R14, -R4 ;  /* 0x0000000e07057223 */ /* 0x040fe20000010804 */
[----:B------:R-:W-:Y:S01]  /*7a80*/  FFMA.FTZ R32, R7, R32, R3 ;  /* 0x0000002007207223 */ /* 0x000fe20000010003 */
[----:B------:R-:W-:-:S02]  /*7a90*/  F2FP.SATFINITE.E4M3.F32.PACK_AB_MERGE_C R7, R37, R34, RZ ;  /* 0x000000222507723e */ /* 0x000fc400048070ff */
[----:B------:R-:W-:Y:S02]  /*7aa0*/  F2FP.SATFINITE.E4M3.F32.PACK_AB_MERGE_C R4, R15, R26, RZ ;  /* 0x0000001a0f04723e */ /* 0x000fe400048070ff */
[----:B------:R-:W-:Y:S02]  /*7ab0*/  F2FP.SATFINITE.E4M3.F32.PACK_AB_MERGE_C R27, R6, R27, RZ ;  /* 0x0000001b061b723e */ /* 0x000fe400048070ff */
[----:B------:R-:W-:Y:S02]  /*7ac0*/  F2FP.SATFINITE.E4M3.F32.PACK_AB_MERGE_C R6, R36, R31, R35 ;  /* 0x0000001f2406723e */ /* 0x000fe40004807023 */
[----:B------:R-:W-:Y:S02]  /*7ad0*/  F2FP.SATFINITE.E4M3.F32.PACK_AB_MERGE_C R7, R40, R33, R7 ;  /* 0x000000212807723e */ /* 0x000fe40004807007 */
[----:B------:R-:W-:Y:S02]  /*7ae0*/  F2FP.SATFINITE.E4M3.F32.PACK_AB_MERGE_C R4, R13, R12, R4 ;  /* 0x0000000c0d04723e */ /* 0x000fe40004807004 */
[----:B------:R-:W-:-:S05]  /*7af0*/  F2FP.SATFINITE.E4M3.F32.PACK_AB_MERGE_C R5, R32, R5, R27 ;  /* 0x000000052005723e */ /* 0x000fca000480701b */
[----:B------:R1:W-:Y:S02]  /*7b00*/  STS.128 [R0+0xf000], R4 ;  /* 0x00f0000400007388 */ /* 0x0003e40000000c00 */
.L_x_358:
[----:B------:R-:W-:Y:S05]  /*7b10*/  BSYNC B1 ;  /* 0x0000000000017941 */ /* 0x000fea0003800000 */
.L_x_357:
[----:B------:R-:W-:Y:S04]  /*7b20*/  BSSY B1, `(.L_x_359) ;  /* 0x000007c000017945 */ /* 0x000fe80003800000 */
[----:B------:R-:W-:Y:S05]  /*7b30*/  @P1 BRA `(.L_x_360) ;  /* 0x0000000400e81947 */ /* 0x000fea0003800000 */
[----:B-1----:R-:W1:Y:S01]  /*7b40*/  LDS.128 R4, [R0+0x10800] ;  /* 0x0108000000047984 */ /* 0x002e620000000c00 */
[----:B-----5:R-:W-:Y:S02]  /*7b50*/  SHF.R.U32.HI R3, RZ, 0x8, R28 ;  /* 0x00000008ff037819 */ /* 0x020fe4000001161c */
[----:B------:R-:W-:Y:S02]  /*7b60*/  SHF.R.U32.HI R11, RZ, 0x8, R29 ;  /* 0x00000008ff0b7819 */ /* 0x000fe4000001161d */
[----:B0-----:R-:W-:Y:S02]  /*7b70*/  SHF.R.U32.HI R26, RZ, 0x8, R25 ;  /* 0x00000008ff1a7819 */ /* 0x001fe40000011619 */
[----:B------:R-:W-:Y:S02]  /*7b80*/  LOP3.LUT R10, R28, 0xff, RZ, 0xc0, !PT ;  /* 0x000000ff1c0a7812 */ /* 0x000fe400078ec0ff */
[----:B------:R-:W-:Y:S02]  /*7b90*/  SHF.R.U32.HI R13, RZ, 0x8, R24 ;  /* 0x00000008ff0d7819 */ /* 0x000fe40000011618 */
[----:B------:R-:W-:-:S02]  /*7ba0*/  LOP3.LUT R3, R3, 0xff, RZ, 0xc0, !PT ;  /* 0x000000ff03037812 */ /* 0x000fc400078ec0ff */
[----:B------:R-:W-:Y:S02]  /*7bb0*/  LOP3.LUT R12, R29, 0xff, RZ, 0xc0, !PT ;  /* 0x000000ff1d0c7812 */ /* 0x000fe400078ec0ff */
[----:B------:R-:W-:Y:S02]  /*7bc0*/  LOP3.LUT R27, R25, 0xff, RZ, 0xc0, !PT ;  /* 0x000000ff191b7812 */ /* 0x000fe400078ec0ff */
[----:B------:R-:W-:Y:S02]  /*7bd0*/  LOP3.LUT R11, R11, 0xff, RZ, 0xc0, !PT ;  /* 0x000000ff0b0b7812 */ /* 0x000fe400078ec0ff */
[----:B------:R-:W-:Y:S02]  /*7be0*/  LOP3.LUT R26, R26, 0xff, RZ, 0xc0, !PT ;  /* 0x000000ff1a1a7812 */ /* 0x000fe400078ec0ff */
[----:B------:R-:W-:Y:S02]  /*7bf0*/  LOP3.LUT R14, R13, 0xff, RZ, 0xc0, !PT ;  /* 0x000000ff0d0e7812 */ /* 0x000fe400078ec0ff */
[----:B------:R-:W-:-:S02]  /*7c00*/  PRMT R10, R3, 0x7604, R10 ;  /* 0x00007604030a7816 */ /* 0x000fc4000000000a */
[----:B------:R-:W-:Y:S02]  /*7c10*/  PRMT R13, R11, 0x7604, R12 ;  /* 0x000076040b0d7816 */ /* 0x000fe4000000000c */
[----:B------:R-:W-:Y:S02]  /*7c20*/  PRMT R27, R26, 0x7604, R27 ;  /* 0x000076041a1b7816 */ /* 0x000fe4000000001b */
[----:B------:R-:W-:Y:S02]  /*7c30*/  SHF.R.U32.HI R3, RZ, 0x10, R28 ;  /* 0x00000010ff037819 */ /* 0x000fe4000001161c */
[----:B------:R-:W-:Y:S02]  /*7c40*/  SHF.R.U32.HI R12, RZ, 0x10, R29 ;  /* 0x00000010ff0c7819 */ /* 0x000fe4000001161d */
[----:B------:R-:W-:Y:S02]  /*7c50*/  SHF.R.U32.HI R26, RZ, 0x10, R25 ;  /* 0x00000010ff1a7819 */ /* 0x000fe40000011619 */
[----:B------:R-:W-:-:S02]  /*7c60*/  LOP3.LUT R15, R24, 0xff, RZ, 0xc0, !PT ;  /* 0x000000ff180f7812 */ /* 0x000fc400078ec0ff */
[----:B------:R-:W-:Y:S02]  /*7c70*/  SHF.R.U32.HI R11, RZ, 0x10, R24 ;  /* 0x00000010ff0b7819 */ /* 0x000fe40000011618 */
[----:B------:R-:W-:Y:S02]  /*7c80*/  LOP3.LUT R3, R3, 0xff, RZ, 0xc0, !PT ;  /* 0x000000ff03037812 */ /* 0x000fe400078ec0ff */
[----:B------:R-:W-:Y:S02]  /*7c90*/  LOP3.LUT R12, R12, 0xff, RZ, 0xc0, !PT ;  /* 0x000000ff0c0c7812 */ /* 0x000fe400078ec0ff */
[----:B------:R-:W-:Y:S02]  /*7ca0*/  LOP3.LUT R26, R26, 0xff, RZ, 0xc0, !PT ;  /* 0x000000ff1a1a7812 */ /* 0x000fe400078ec0ff */
[----:B------:R-:W-:Y:S02]  /*7cb0*/  PRMT R15, R14, 0x7604, R15 ;  /* 0x000076040e0f7816 */ /* 0x000fe4000000000f */
[----:B------:R-:W-:-:S02]  /*7cc0*/  LOP3.LUT R14, R11, 0xff, RZ, 0xc0, !PT ;  /* 0x000000ff0b0e7812 */ /* 0x000fc400078ec0ff */
[----:B------:R-:W-:Y:S02]  /*7cd0*/  PRMT R11, R3, 0x7054, R10 ;  /* 0x00007054030b7816 */ /* 0x000fe4000000000a */
[----:B------:R-:W-:Y:S02]  /*7ce0*/  PRMT R13, R12, 0x7054, R13 ;  /* 0x000070540c0d7816 */ /* 0x000fe4000000000d */
[----:B------:R-:W-:Y:S02]  /*7cf0*/  PRMT R27, R26, 0x7054, R27 ;  /* 0x000070541a1b7816 */ /* 0x000fe4000000001b */
[----:B------:R-:W-:Y:S02]  /*7d00*/  PRMT R15, R14, 0x7054, R15 ;  /* 0x000070540e0f7816 */ /* 0x000fe4000000000f */
        /* <DEDUP_REMOVED lines=43> */
[C---:B------:R-:W-:Y:S01]  /*7fc0*/  FMUL.FTZ R26, R6.reuse, R27 ;  /* 0x0000001b061a7220 */ /* 0x040fe20000410000 */
        /* <DEDUP_REMOVED lines=10> */
[----:B------:R-:W-:-:S02]  /*8070*/  HADD2.F32 R6, -RZ, R4.H1_H1 ;  /* 0x30000004ff067230 */ /* 0x000fc40000004100 */
[----:B------:R-:W-:Y:S02]  /*8080*/  HADD2.F32 R12, -RZ, R11.H1_H1 ;  /* 0x3000000bff0c7230 */ /* 0x000fe40000004100 */
[----:B------:R-:W-:Y:S02]  /*8090*/  HADD2.F32 R5, -RZ, R4.H0_H0 ;  /* 0x20000004ff057230 */ /* 0x000fe40000004100 */
[C---:B------:R-:W-:Y:S01]  /*80a0*/  FMUL.FTZ R24, R6.reuse, R15 ;  /* 0x0000000f06187220 */ /* 0x040fe20000410000 */
[----:B------:R-:W-:Y:S02]  /*80b0*/  HADD2.F32 R4, -RZ, R3.H1_H1 ;  /* 0x30000003ff047230 */ /* 0x000fe40000004100 */
[-C--:B------:R-:W-:Y:S01]  /*80c0*/  FMUL.FTZ R26, R6, R12.reuse ;  /* 0x0000000c061a7220 */ /* 0x080fe20000410000 */
[----:B------:R-:W-:Y:S02]  /*80d0*/  HADD2.F32 R11, -RZ, R11.H0_H0 ;  /* 0x2000000bff0b7230 */ /* 0x000fe40000004100 */
[----:B------:R-:W-:Y:S01]  /*80e0*/  FFMA.FTZ R24, R5, R12, -R24 ;  /* 0x0000000c05187223 */ /* 0x000fe20000010818 */
[----:B------:R-:W-:-:S02]  /*80f0*/  HADD2.F32 R3, -RZ, R3.H0_H0 ;  /* 0x20000003ff037230 */ /* 0x000fc40000004100 */
[C---:B------:R-:W-:Y:S01]  /*8100*/  FMUL.FTZ R6, R4.reuse, R13 ;  /* 0x0000000d04067220 */ /* 0x040fe20000410000 */
[----:B------:R-:W-:Y:S01]  /*8110*/  FFMA.FTZ R15, R5, R15, R26 ;  /* 0x0000000f050f7223 */ /* 0x000fe2000001001a */
[-C--:B------:R-:W-:Y:S01]  /*8120*/  FMUL.FTZ R4, R4, R11.reuse ;  /* 0x0000000b04047220 */ /* 0x080fe20000410000 */
[----:B------:R-:W-:Y:S02]  /*8130*/  HADD2.F32 R5, -RZ, R14.H1_H1 ;  /* 0x3000000eff057230 */ /* 0x000fe40000004100 */
[C---:B------:R-:W-:Y:S01]  /*8140*/  FFMA.FTZ R12, R3.reuse, R11, -R6 ;  /* 0x0000000b030c7223 */ /* 0x040fe20000010806 */
[--C-:B------:R-:W-:Y:S02]  /*8150*/  HADD2.F32 R11, -RZ, R25.reuse.H1_H1 ;  /* 0x30000019ff0b7230 */ /* 0x100fe40000004100 */
[----:B------:R-:W-:Y:S01]  /*8160*/  FFMA.FTZ R13, R3, R13, R4 ;  /* 0x0000000d030d7223 */ /* 0x000fe20000010004 */
[----:B------:R-:W-:Y:S02]  /*8170*/  HADD2.F32 R4, -RZ, R10.H1_H1 ;  /* 0x3000000aff047230 */ /* 0x000fe40000004100 */
[----:B------:R-:W-:-:S02]  /*8180*/  HADD2.F32 R6, -RZ, R25.H0_H0 ;  /* 0x20000019ff067230 */ /* 0x000fc40000004100 */
[--C-:B------:R-:W-:Y:S02]  /*8190*/  HADD2.F32 R3, -RZ, R7.reuse.H1_H1 ;  /* 0x30000007ff037230 */ /* 0x100fe40000004100 */
[C---:B------:R-:W-:Y:S01]  /*81a0*/  FMUL.FTZ R25, R4.reuse, R11 ;  /* 0x0000000b04197220 */ /* 0x040fe20000410000 */
[----:B------:R-:W-:Y:S02]  /*81b0*/  HADD2.F32 R14, -RZ, R14.H0_H0 ;  /* 0x2000000eff0e7230 */ /* 0x000fe40000004100 */
        /* <DEDUP_REMOVED lines=12> */
[----:B------:R-:W-:Y:S02]  /*8280*/  F2FP.SATFINITE.E4M3.F32.PACK_AB_MERGE_C R25, R26, R25, RZ ;  /* 0x000000191a19723e */ /* 0x000fe400048070ff */
[----:B------:R-:W-:Y:S02]  /*8290*/  F2FP.SATFINITE.E4M3.F32.PACK_AB_MERGE_C R6, R30, R29, R6 ;  /* 0x0000001d1e06723e */ /* 0x000fe40004807006 */
[----:B------:R-:W-:Y:S02]  /*82a0*/  F2FP.SATFINITE.E4M3.F32.PACK_AB_MERGE_C R7, R34, R31, R7 ;  /* 0x0000001f2207723e */ /* 0x000fe40004807007 */
[----:B------:R-:W-:-:S02]  /*82b0*/  F2FP.SATFINITE.E4M3.F32.PACK_AB_MERGE_C R4, R13, R12, R4 ;  /* 0x0000000c0d04723e */ /* 0x000fc40004807004 */
[----:B------:R-:W-:-:S05]  /*82c0*/  F2FP.SATFINITE.E4M3.F32.PACK_AB_MERGE_C R5, R10, R5, R25 ;  /* 0x000000050a05723e */ /* 0x000fca0004807019 */
[----:B------:R2:W-:Y:S02]  /*82d0*/  STS.128 [R0+0x10800], R4 ;  /* 0x0108000400007388 */ /* 0x0005e40000000c00 */
.L_x_360:
[----:B------:R-:W-:Y:S05]  /*82e0*/  BSYNC B1 ;  /* 0x0000000000017941 */ /* 0x000fea0003800000 */
.L_x_359:
[----:B------:R-:W-:Y:S05]  /*82f0*/  @P2 BRA `(.L_x_356) ;  /* 0x0000002800942947 */ /* 0x000fea0003800000 */
[----:B-12---:R-:W1:Y:S01]  /*8300*/  LDS.128 R4, [R0+0x12000] ;  /* 0x0120000000047984 */ /* 0x006e620000000c00 */
[----:B-----5:R-:W-:Y:S02]  /*8310*/  SHF.R.U32.HI R10, RZ, 0x8, R20 ;  /* 0x00000008ff0a7819 */ /* 0x020fe40000011614 */
[----:B------:R-:W-:Y:S02]  /*8320*/  LOP3.LUT R3, R20, 0xff, RZ, 0xc0, !PT ;  /* 0x000000ff14037812 */ /* 0x000fe400078ec0ff */
[----:B------:R-:W-:Y:S02]  /*8330*/  LOP3.LUT R10, R10, 0xff, RZ, 0xc0, !PT ;  /* 0x000000ff0a0a7812 */ /* 0x000fe400078ec0ff */
[----:B------:R-:W-:Y:S02]  /*8340*/  SHF.R.U32.HI R12, RZ, 0x8, R21 ;  /* 0x00000008ff0c7819 */ /* 0x000fe40000011615 */
[----:B------:R-:W-:Y:S02]  /*8350*/  SHF.R.U32.HI R15, RZ, 0x8, R9 ;  /* 0x00000008ff0f7819 */ /* 0x000fe40000011609 */
[----:B------:R-:W-:-:S02]  /*8360*/  PRMT R3, R10, 0x7604, R3 ;  /* 0x000076040a037816 */ /* 0x000fc40000000003 */
[----:B------:R-:W-:Y:S02]  /*8370*/  LOP3.LUT R11, R21, 0xff, RZ, 0xc0, !PT ;  /* 0x000000ff150b7812 */ /* 0x000fe400078ec0ff */
[----:B------:R-:W-:Y:S02]  /*8380*/  LOP3.LUT R12, R12, 0xff, RZ, 0xc0, !PT ;  /* 0x000000ff0c0c7812 */ /* 0x000fe400078ec0ff */
[----:B------:R-:W-:Y:S02]  /*8390*/  SHF.R.U32.HI R24, RZ, 0x10, R21 ;  /* 0x00000010ff187819 */ /* 0x000fe40000011615 */
[----:B------:R-:W-:Y:S02]  /*83a0*/  SHF.R.U32.HI R10, RZ, 0x8, R8 ;  /* 0x00000008ff0a7819 */ /* 0x000fe40000011608 */
[----:B------:R-:W-:Y:S02]  /*83b0*/  SHF.R.U32.HI R25, RZ, 0x10, R9 ;  /* 0x00000010ff197819 */ /* 0x000fe40000011609 */
[----:B------:R-:W-:-:S02]  /*83c0*/  LOP3.LUT R14, R9, 0xff, RZ, 0xc0, !PT ;  /* 0x000000ff090e7812 */ /* 0x000fc400078ec0ff */
[----:B------:R-:W-:Y:S01]  /*83d0*/  LOP3.LUT R15, R15, 0xff, RZ, 0xc0, !PT ;  /* 0x000000ff0f0f7812 */ /* 0x000fe200078ec0ff */
[----:B------:R-:W-:Y:S01]  /*83e0*/  IMAD.U32 R25, R25, 0x10000, RZ ;  /* 0x0001000019197824 */ /* 0x000fe200078e00ff */
[----:B------:R-:W-:Y:S02]  /*83f0*/  PRMT R11, R12, 0x7604, R11 ;  /* 0x000076040c0b7816 */ /* 0x000fe4000000000b */
        /* <DEDUP_REMOVED lines=10> */
[----:B-1----:R-:W-:-:S02]  /*84a0*/  F2FP.F16.E4M3.UNPACK_B R3, R6.H1 ;  /* 0x00000006ff03723e */ /* 0x002fc400030006ff */
[----:B------:R-:W-:Y:S02]  /*84b0*/  LOP3.LUT R15, R15, 0xff0000, R8, 0xf8, !PT ;  /* 0x00ff00000f0f7812 */ /* 0x000fe400078ef808 */
[----:B------:R-:W-:Y:S01]  /*84c0*/  F2FP.F16.E4M3.UNPACK_B R21, R25 ;  /* 0x00000019ff15723e */ /* 0x000fe200020006ff */
[----:B------:R-:W-:Y:S01]  /*84d0*/  HADD2.F32 R9, -RZ, R3.H0_H0 ;  /* 0x20000003ff097230 */ /* 0x000fe20000004100 */
[----:B------:R-:W-:Y:S02]  /*84e0*/  F2FP.F16.E4M3.UNPACK_B R14, R13 ;  /* 0x0000000dff0e723e */ /* 0x000fe400020006ff */
[----:B------:R-:W-:Y:S01]  /*84f0*/  LOP3.LUT R12, R11, 0xff000000, R20, 0xf8, !PT ;  /* 0xff0000000b0c7812 */ /* 0x000fe200078ef814 */
[----:B------:R-:W-:Y:S01]  /*8500*/  HADD2.F32 R24, -RZ, R21.H1_H1 ;  /* 0x30000015ff187230 */ /* 0x000fe20000004100 */
[----:B------:R-:W-:Y:S01]  /*8510*/  LOP3.LUT R20, R15, 0xff000000, R8, 0xf8, !PT ;  /* 0xff0000000f147812 */ /* 0x000fe200078ef808 */
[----:B------:R-:W-:Y:S01]  /*8520*/  HADD2.F32 R8, -RZ, R3.H1_H1 ;  /* 0x30000003ff087230 */ /* 0x000fe20000004100 */
[----:B------:R-:W-:Y:S01]  /*8530*/  F2FP.F16.E4M3.UNPACK_B R6, R6 ;  /* 0x00000006ff06723e */ /* 0x000fe200020006ff */
[--C-:B------:R-:W-:Y:S01]  /*8540*/  HADD2.F32 R15, -RZ, R14.reuse.H1_H1 ;  /* 0x3000000eff0f7230 */ /* 0x100fe20000004100 */
[-C--:B------:R-:W-:Y:S01]  /*8550*/  F2FP.F16.E4M3.UNPACK_B R10, R7.reuse ;  /* 0x00000007ff0a723e */ /* 0x080fe200020006ff */
[----:B------:R-:W-:Y:S01]  /*8560*/  HADD2.F32 R21, -RZ, R21.H0_H0 ;  /* 0x20000015ff157230 */ /* 0x000fe20000004100 */
[----:B------:R-:W-:Y:S01]  /*8570*/  F2FP.F16.E4M3.UNPACK_B R11, R7.H1 ;  /* 0x00000007ff0b723e */ /* 0x000fe200030006ff */
[C---:B0-----:R-:W-:Y:S01]  /*8580*/  FMUL.FTZ R26, R8.reuse, R24 ;  /* 0x00000018081a7220 */ /* 0x041fe20000410000 */
[----:B------:R-:W-:Y:S01]  /*8590*/  FMUL.FTZ R29, R8, R15 ;  /* 0x0000000f081d7220 */ /* 0x000fe20000410000 */
[-C--:B------:R-:W-:Y:S01]  /*85a0*/  F2FP.F16.E4M3.UNPACK_B R7, R5.reuse ;  /* 0x00000005ff07723e */ /* 0x080fe200020006ff */
[----:B------:R-:W-:Y:S01]  /*85b0*/  HADD2.F32 R14, -RZ, R14.H0_H0 ;  /* 0x2000000eff0e7230 */ /* 0x000fe20000004100 */
[----:B------:R-:W-:Y:S01]  /*85c0*/  F2FP.F16.E4M3.UNPACK_B R8, R5.H1 ;  /* 0x00000005ff08723e */ /* 0x000fe200030006ff */
[----:B------:R-:W-:-:S02]  /*85d0*/  HADD2.F32 R5, -RZ, R6.H1_H1 ;  /* 0x30000006ff057230 */ /* 0x000fc40000004100 */
[C---:B------:R-:W-:Y:S01]  /*85e0*/  FFMA.FTZ R27, R9.reuse, R15, -R26 ;  /* 0x0000000f091b7223 */ /* 0x040fe2000001081a */
[----:B------:R-:W-:Y:S01]  /*85f0*/  FFMA.FTZ R28, R9, R24, R29 ;  /* 0x00000018091c7223 */ /* 0x000fe2000001001d */
[----:B------:R-:W-:Y:S01]  /*8600*/  HADD2.F32 R6, -RZ, R6.H0_H0 ;  /* 0x20000006ff067230 */ /* 0x000fe20000004100 */
[----:B------:R-:W-:Y:S01]  /*8610*/  F2FP.F16.E4M3.UNPACK_B R25, R25.H1 ;  /* 0x00000019ff19723e */ /* 0x000fe200030006ff */
[C---:B------:R-:W-:Y:S01]  /*8620*/  FMUL.FTZ R9, R5.reuse, R21 ;  /* 0x0000001505097220 */ /* 0x040fe20000410000 */
[----:B------:R-:W-:Y:S01]  /*8630*/  F2FP.F16.E4M3.UNPACK_B R13, R13.H1 ;  /* 0x0000000dff0d723e */ /* 0x000fe200030006ff */
[-C--:B------:R-:W-:Y:S01]  /*8640*/  FMUL.FTZ R24, R5, R14.reuse ;  /* 0x0000000e05187220 */ /* 0x080fe20000410000 */
[----:B------:R-:W-:Y:S02]  /*8650*/  HADD2.F32 R5, -RZ, R10.H1_H1 ;  /* 0x3000000aff057230 */ /* 0x000fe40000004100 */
[----:B------:R-:W-:Y:S01]  /*8660*/  FFMA.FTZ R26, R6, R14, -R9 ;  /* 0x0000000e061a7223 */ /* 0x000fe20000010809 */
[----:B------:R-:W-:-:S02]  /*8670*/  HADD2.F32 R15, -RZ, R25.H0_H0 ;  /* 0x20000019ff0f7230 */ /* 0x000fc40000004100 */
[----:B------:R-:W-:Y:S01]  /*8680*/  FFMA.FTZ R21, R6, R21, R24 ;  /* 0x0000001506157223 */ /* 0x000fe20000010018 */
[----:B------:R-:W-:Y:S01]  /*8690*/  HADD2.F32 R9, -RZ, R13.H0_H0 ;  /* 0x2000000dff097230 */ /* 0x000fe20000004100 */
[----:B------:R-:W-:Y:S01]  /*86a0*/  F2FP.F16.E4M3.UNPACK_B R3, R4 ;  /* 0x00000004ff03723e */ /* 0x000fe200020006ff */
[----:B------:R-:W-:Y:S02]  /*86b0*/  HADD2.F32 R10, -RZ, R10.H0_H0 ;  /* 0x2000000aff0a7230 */ /* 0x000fe40000004100 */
[C---:B------:R-:W-:Y:S01]  /*86c0*/  FMUL.FTZ R29, R5.reuse, R15 ;  /* 0x0000000f051d7220 */ /* 0x040fe20000410000 */
[----:B------:R-:W-:Y:S02]  /*86d0*/  HADD2.F32 R25, -RZ, R25.H1_H1 ;  /* 0x30000019ff197230 */ /* 0x000fe40000004100 */
[-C--:B------:R-:W-:Y:S01]  /*86e0*/  FMUL.FTZ R5, R5, R9.reuse ;  /* 0x0000000905057220 */ /* 0x080fe20000410000 */
[----:B------:R-:W-:Y:S02]  /*86f0*/  HADD2.F32 R6, -RZ, R11.H1_H1 ;  /* 0x3000000bff067230 */ /* 0x000fe40000004100 */
[----:B------:R-:W-:Y:S01]  /*8700*/  FFMA.FTZ R29, R10, R9, -R29 ;  /* 0x000000090a1d7223 */ /* 0x000fe2000001081d */
[----:B------:R-:W-:-:S02]  /*8710*/  HADD2.F32 R13, -RZ, R13.H1_H1 ;  /* 0x3000000dff0d7230 */ /* 0x000fc40000004100 */
[----:B------:R-:W-:Y:S01]  /*8720*/  FFMA.FTZ R30, R10, R15, R5 ;  /* 0x0000000f0a1e7223 */ /* 0x000fe20000010005 */
[----:B------:R-:W-:Y:S02]  /*8730*/  HADD2.F32 R11, -RZ, R11.H0_H0 ;  /* 0x2000000bff0b7230 */ /* 0x000fe40000004100 */
[C---:B------:R-:W-:Y:S01]  /*8740*/  FMUL.FTZ R14, R6.reuse, R25 ;  /* 0x00000019060e7220 */ /* 0x040fe20000410000 */
[----:B------:R-:W-:Y:S01]  /*8750*/  F2FP.F16.E4M3.UNPACK_B R5, R20 ;  /* 0x00000014ff05723e */ /* 0x000fe200020006ff */
[-C--:B------:R-:W-:Y:S01]  /*8760*/  FMUL.FTZ R10, R6, R13.reuse ;  /* 0x0000000d060a7220 */ /* 0x080fe20000410000 */
        /* <DEDUP_REMOVED lines=46> */
[----:B------:R3:W-:Y:S01]  /*8a50*/  STS.128 [R0+0x12000], R4 ;  /* 0x0120000400007388 */ /* 0x0007e20000000c00 */
[----:B------:R-:W-:Y:S05]  /*8a60*/  BRA `(.L_x_356) ;  /* 0x0000002000b87947 */ /* 0x000fea0003800000 */
.L_x_347:
        /* <DEDUP_REMOVED lines=11> */
[----:B--2---:R-:W-:-:S04]  /*8b20*/  LEA.HI R3, R8, R8, RZ, 0x1 ;  /* 0x0000000808037211 */ /* 0x004fc800078f08ff */
[----:B------:R-:W-:-:S05]  /*8b30*/  LOP3.LUT R3, R3, 0xfffffffe, RZ, 0xc0, !PT ;  /* 0xfffffffe03037812 */ /* 0x000fca00078ec0ff */
[----:B------:R-:W-:Y:S01]  /*8b40*/  IMAD.IADD R3, R8, 0x1, -R3 ;  /* 0x0000000108037824 */ /* 0x000fe200078e0a03 */
[----:B------:R-:W-:Y:S06]  /*8b50*/  @P1 BRA `(.L_x_362) ;  /* 0x00000000003c1947 */ /* 0x000fec0003800000 */
[----:B------:R-:W-:Y:S01]  /*8b60*/  ULDC UR4, c[0x0][0x3d4] ;  /* 0x0000f50000047ab9 */ /* 0x000fe20000000800 */
[----:B------:R-:W-:Y:S02]  /*8b70*/  CS2R R28, SRZ ;  /* 0x00000000001c7805 */ /* 0x000fe4000001ff00 */
[----:B------:R-:W-:Y:S02]  /*8b80*/  ISETP.GE.AND P0, PT, R22, UR4, PT ;  /* 0x0000000416007c0c */ /* 0x000fe4000bf06270 */
[----:B------:R-:W-:Y:S02]  /*8b90*/  CS2R R30, SRZ ;  /* 0x00000000001e7805 */ /* 0x000fe4000001ff00 */
[----:B------:R-:W-:Y:S02]  /*8ba0*/  ISETP.GE.AND P2, PT, R156, UR4, PT ;  /* 0x000000049c007c0c */ /* 0x000fe4000bf46270 */
[----:B------:R-:W-:Y:S02]  /*8bb0*/  CS2R R32, SRZ ;  /* 0x0000000000207805 */ /* 0x000fe4000001ff00 */
[----:B------:R-:W-:-:S02]  /*8bc0*/  CS2R R34, SRZ ;  /* 0x0000000000227805 */ /* 0x000fc4000001ff00 */
[----:B------:R-:W-:Y:S02]  /*8bd0*/  CS2R R4, SRZ ;  /* 0x0000000000047805 */ /* 0x000fe4000001ff00 */
[----:B------:R-:W-:Y:S02]  /*8be0*/  CS2R R6, SRZ ;  /* 0x0000000000067805 */ /* 0x000fe4000001ff00 */
[----:B------:R-:W-:Y:S02]  /*8bf0*/  CS2R R24, SRZ ;  /* 0x0000000000187805 */ /* 0x000fe4000001ff00 */
[----:B------:R-:W-:Y:S01]  /*8c00*/  CS2R R26, SRZ ;  /* 0x00000000001a7805 */ /* 0x000fe2000001ff00 */
[----:B------:R0:W5:Y:S04]  /*8c10*/  @!P0 LDG.E.128 R28, desc[UR40][R42.64] ;  /* 0x000000282a1c8981 */ /* 0x000168000c1e1d00 */
[----:B------:R0:W5:Y:S04]  /*8c20*/  @!P2 LDG.E.128 R32, desc[UR40][R42.64+0x20] ;  /* 0x000020282a20a981 */ /* 0x000168000c1e1d00 */
[----:B------:R0:W5:Y:S04]  /*8c30*/  @!P0 LDG.E.128 R4, desc[UR40][R44.64] ;  /* 0x000000282c048981 */ /* 0x000168000c1e1d00 */
[----:B------:R0:W5:Y:S02]  /*8c40*/  @!P2 LDG.E.128 R24, desc[UR40][R44.64+0x20] ;  /* 0x000020282c18a981 */ /* 0x000164000c1e1d00 */
.L_x_362:
[----:B------:R-:W-:Y:S05]  /*8c50*/  BSYNC B1 ;  /* 0x0000000000017941 */ /* 0x000fea0003800000 */
.L_x_361:
[----:B------:R-:W-:Y:S01]  /*8c60*/  UMOV UR4, 0xffffffff ;  /* 0xffffffff00047882 */ /* 0x000fe20000000000 */
[----:B------:R-:W-:Y:S02]  /*8c70*/  SHF.L.U32 R3, R3, 0x1f, RZ ;  /* 0x0000001f03037819 */ /* 0x000fe400000006ff */
[----:B------:R-:W-:Y:S05]  /*8c80*/  BRA.DIV UR4, `(.L_x_363) ;  /* 0x000000fe04307947 */ /* 0x000fea000b800000 */
.L_x_559:
[----:B------:R-:W-:-:S03]  /*8c90*/  UMOV UR4, 0xffffffff ;  /* 0xffffffff00047882 */ /* 0x000fc60000000000 */
[----:B------:R-:W-:Y:S05]  /*8ca0*/  BRA.DIV UR4, `(.L_x_364) ;  /* 0x000000fe04507947 */ /* 0x000fea000b800000 */
.L_x_562:
[----:B------:R-:W-:-:S03]  /*8cb0*/  UMOV UR4, 0xffffffff ;  /* 0xffffffff00047882 */ /* 0x000fc60000000000 */
[----:B------:R-:W-:Y:S05]  /*8cc0*/  BRA.DIV UR4, `(.L_x_365) ;  /* 0x000000fe04707947 */ /* 0x000fea000b800000 */
.L_x_565:
[----:B------:R-:W-:-:S03]  /*8cd0*/  UMOV UR4, 0xffffffff ;  /* 0xffffffff00047882 */ /* 0x000fc60000000000 */
[----:B------:R-:W-:Y:S05]  /*8ce0*/  BRA.DIV UR4, `(.L_x_366) ;  /* 0x000000fe04907947 */ /* 0x000fea000b800000 */
.L_x_568:
[----:B------:R-:W1:Y:S01]  /*8cf0*/  SYNCS.PHASECHK.TRANS64.TRYWAIT P0, [R18+URZ+0x19c00], R3 ;  /* 0x019c0003120075a7 */ /* 0x000e62000800017f */
[----:B------:R-:W-:Y:S04]  /*8d00*/  BSSY B1, `(.L_x_367) ;  /* 0x0000002000017945 */ /* 0x000fe80003800000 */
[----:B-1----:R-:W-:Y:S05]  /*8d10*/  @!P0 BRA `(.L_x_368) ;  /* 0x000000fc00ac8947 */ /* 0x002fea0003800000 */
.L_x_569:
[----:B------:R-:W-:Y:S05]  /*8d20*/  BSYNC B1 ;  /* 0x0000000000017941 */ /* 0x000fea0003800000 */
.L_x_367:
[----:B------:R-:W-:Y:S05]  /*8d30*/  @P1 BRA `(.L_x_356) ;  /* 0x0000002000041947 */ /* 0x000fea0003800000 */
[----:B------:R2:W5:Y:S01]  /*8d40*/  LDL R62, [R1] ;  /* 0x00000000013e7983 */ /* 0x0005620000100800 */
[----:B-1----:R-:W1:Y:S03]  /*8d50*/  LDC R3, c[0x0][0x3d4] ;  /* 0x0000f500ff037b82 */ /* 0x002e660000000800 */
[----:B------:R2:W5:Y:S04]  /*8d60*/  LDL R61, [R1+0x4] ;  /* 0x00000400013d7983 */ /* 0x0005680000100800 */
[----:B------:R2:W5:Y:S01]  /*8d70*/  LDL R60, [R1+0x4c] ;  /* 0x00004c00013c7983 */ /* 0x0005620000100800 */
[----:B------:R-:W-:Y:S01]  /*8d80*/  BSSY B1, `(.L_x_369) ;  /* 0x00000fd000017945 */ /* 0x000fe20003800000 */
[----:B-1----:R-:W-:-:S02]  /*8d90*/  ISETP.GE.AND P0, PT, R22, R3, PT ;  /* 0x000000031600720c */ /* 0x002fc40003f06270 */
[----:B------:R-:W-:-:S11]  /*8da0*/  ISETP.GE.AND P1, PT, R156, R3, PT ;  /* 0x000000039c00720c */ /* 0x000fd60003f26270 */
[----:B--2---:R-:W-:Y:S05]  /*8db0*/  @P0 BRA `(.L_x_370) ;  /* 0x0000000c00e40947 */ /* 0x004fea0003800000 */
[----:B------:R-:W1:Y:S01]  /*8dc0*/  S2R R12, SR_TID.X ;  /* 0x00000000000c7919 */ /* 0x000e620000002100 */
[----:B-----5:R-:W-:Y:S02]  /*8dd0*/  SHF.R.U32.HI R9, RZ, 0x8, R28 ;  /* 0x00000008ff097819 */ /* 0x020fe4000001161c */
[----:B------:R-:W-:Y:S02]  /*8de0*/  LOP3.LUT R8, R28, 0xff, RZ, 0xc0, !PT ;  /* 0x000000ff1c087812 */ /* 0x000fe400078ec0ff */
[----:B------:R-:W-:Y:S02]  /*8df0*/  LOP3.LUT R9, R9, 0xff, RZ, 0xc0, !PT ;  /* 0x000000ff09097812 */ /* 0x000fe400078ec0ff */
[----:B------:R-:W-:Y:S02]  /*8e00*/  SHF.R.U32.HI R13, RZ, 0x8, R30 ;  /* 0x00000008ff0d7819 */ /* 0x000fe4000001161e */
[----:B------:R-:W-:Y:S02]  /*8e10*/  PRMT R21, R9, 0x7604, R8 ;  /* 0x0000760409157816 */ /* 0x000fe40000000008 */
[----:B------:R-:W-:-:S02]  /*8e20*/  SHF.R.U32.HI R11, RZ, 0x8, R29 ;  /* 0x00000008ff0b7819 */ /* 0x000fc4000001161d */
[----:B------:R-:W-:Y:S02]  /*8e30*/  LOP3.LUT R13, R13, 0xff, RZ, 0xc0, !PT ;  /* 0x000000ff0d0d7812 */ /* 0x000fe400078ec0ff */
[----:B------:R-:W-:Y:S02]  /*8e40*/  LOP3.LUT R10, R29, 0xff, RZ, 0xc0, !PT ;  /* 0x000000ff1d0a7812 */ /* 0x000fe400078ec0ff */
[----:B------:R-:W-:Y:S02]  /*8e50*/  LOP3.LUT R11, R11, 0xff, RZ, 0xc0, !PT ;  /* 0x000000ff0b0b7812 */ /* 0x000fe400078ec0ff */
[----:B0-----:R-:W-:Y:S02]  /*8e60*/  SHF.R.U32.HI R45, RZ, 0x8, R7 ;  /* 0x00000008ff2d7819 */ /* 0x001fe40000011607 */
[----:B------:R-:W-:Y:S02]  /*8e70*/  PRMT R36, R11, 0x7604, R10 ;  /* 0x000076040b247816 */ /* 0x000fe4000000000a */
[----:B------:R-:W-:-:S02]  /*8e80*/  SHF.R.U32.HI R11, RZ, 0x8, R31 ;  /* 0x00000008ff0b7819 */ /* 0x000fc4000001161f */
[----:B------:R-:W-:Y:S02]  /*8e90*/  LOP3.LUT R10, R31, 0xff, RZ, 0xc0, !PT ;  /* 0x000000ff1f0a7812 */ /* 0x000fe400078ec0ff */
[----:B------:R-:W-:Y:S02]  /*8ea0*/  LOP3.LUT R11, R11, 0xff, RZ, 0xc0, !PT ;  /* 0x000000ff0b0b7812 */ /* 0x000fe400078ec0ff */
[----:B------:R-:W-:Y:S02]  /*8eb0*/  SHF.R.U32.HI R40, RZ, 0x8, R5 ;  /* 0x00000008ff287819 */ /* 0x000fe40000011605 */
[----:B------:R-:W-:Y:S02]  /*8ec0*/  PRMT R38, R11, 0x7604, R10 ;  /* 0x000076040b267816 */ /* 0x000fe4000000000a */
[----:B-1----:R-:W-:Y:S02]  /*8ed0*/  IADD3 R15, R12, -0x80, RZ ;  /* 0xffffff800c0f7810 */ /* 0x002fe40007ffe0ff */
[----:B------:R-:W-:-:S02]  /*8ee0*/  LOP3.LUT R12, R30, 0xff, RZ, 0xc0, !PT ;  /* 0x000000ff1e0c7812 */ /* 0x000fc400078ec0ff */
[----:B------:R-:W-:Y:S02]  /*8ef0*/  LEA.HI R14, R15, R15, RZ, 0x1 ;  /* 0x0000000f0f0e7211 */ /* 0x000fe400078f08ff */
[----:B------:R-:W-:Y:S02]  /*8f00*/  PRMT R39, R13, 0x7604, R12 ;  /* 0x000076040d277816 */ /* 0x000fe4000000000c */
[----:B------:R-:W-:Y:S02]  /*8f10*/  LOP3.LUT R14, R14, 0xfffffffe, RZ, 0xc0, !PT ;  /* 0xfffffffe0e0e7812 */ /* 0x000fe400078ec0ff */
[----:B------:R-:W-:Y:S02]  /*8f20*/  SHF.R.U32.HI R13, RZ, 0x8, R4 ;  /* 0x00000008ff0d7819 */ /* 0x000fe40000011604 */
[----:B------:R-:W-:Y:S01]  /*8f30*/  LOP3.LUT R12, R4, 0xff, RZ, 0xc0, !PT ;  /* 0x000000ff040c7812 */ /* 0x000fe200078ec0ff */
[----:B------:R-:W-:Y:S01]  /*8f40*/  IMAD.IADD R14, R15, 0x1, -R14 ;  /* 0x000000010f0e7824 */ /* 0x000fe200078e0a0e */
[----:B------:R-:W-:-:S02]  /*8f50*/  LOP3.LUT R15, R13, 0xff, RZ, 0xc0, !PT ;  /* 0x000000ff0d0f7812 */ /* 0x000fc400078ec0ff */
[----:B------:R-:W-:Y:S02]  /*8f60*/  LOP3.LUT R44, R7, 0xff, RZ, 0xc0, !PT ;  /* 0x000000ff072c7812 */ /* 0x000fe400078ec0ff */
[----:B------:R-:W-:Y:S02]  /*8f70*/  LEA.HI R8, R3, R14, RZ, 0x1c ;  /* 0x0000000e03087211 */ /* 0x000fe400078fe0ff */
[----:B------:R-:W-:Y:S02]  /*8f80*/  PRMT R43, R15, 0x7604, R12 ;  /* 0x000076040f2b7816 */ /* 0x000fe4000000000c */
[C---:B------:R-:W-:Y:S01]  /*8f90*/  LEA.HI R9, R8.reuse, R8, RZ, 0x1 ;  /* 0x0000000808097211 */ /* 0x040fe200078f08ff */
[----:B------:R-:W-:Y:S01]  /*8fa0*/  IMAD.SHL.U32 R8, R8, 0x10, RZ ;  /* 0x0000001008087824 */ /* 0x000fe200078e00ff */
[----:B------:R-:W-:Y:S02]  /*8fb0*/  LOP3.LUT R45, R45, 0xff, RZ, 0xc0, !PT ;  /* 0x000000ff2d2d7812 */ /* 0x000fe400078ec0ff */
[----:B------:R-:W-:-:S02]  /*8fc0*/  SHF.R.S32.HI R9, RZ, 0x1, R9 ;  /* 0x00000001ff097819 */ /* 0x000fc40000011409 */
[----:B------:R-:W-:Y:S02]  /*8fd0*/  LOP3.LUT R8, R62, 0x10, R8, 0xf8, !PT ;  /* 0x000000103e087812 */ /* 0x000fe400078ef808 */
[----:B------:R-:W-:Y:S01]  /*8fe0*/  LOP3.LUT R37, R5, 0xff, RZ, 0xc0, !PT ;  /* 0x000000ff05257812 */ /* 0x000fe200078ec0ff */
[----:B------:R-:W-:Y:S01]  /*8ff0*/  IMAD R13, R9, 0x1800, R61 ;  /* 0x00001800090d7824 */ /* 0x000fe200078e023d */
[----:B------:R-:W-:Y:S02]  /*9000*/  LOP3.LUT R20, R8, R60, RZ, 0x3c, !PT ;  /* 0x0000003c08147212 */ /* 0x000fe400078e3cff */
[----:B------:R-:W0:Y:S01]  /*9010*/  LDS.128 R8, [R0+0xf000] ;  /* 0x00f0000000087984 */ /* 0x000e220000000c00 */
[----:B------:R-:W-:Y:S02]  /*9020*/  LOP3.LUT R40, R40, 0xff, RZ, 0xc0, !PT ;  /* 0x000000ff28287812 */ /* 0x000fe400078ec0ff */
[----:B------:R-:W-:Y:S02]  /*9030*/  IADD3 R20, R18, R13, R20 ;  /* 0x0000000d12147210 */ /* 0x000fe40007ffe014 */
[----:B------:R-:W-:-:S02]  /*9040*/  SHF.R.U32.HI R42, RZ, 0x8, R6 ;  /* 0x00000008ff2a7819 */ /* 0x000fc40000011606 */
[----:B------:R-:W-:Y:S01]  /*9050*/  PRMT R44, R45, 0x7604, R44 ;  /* 0x000076042d2c7816 */ /* 0x000fe2000000002c */
[----:B------:R-:W1:Y:S01]  /*9060*/  LDS.128 R12, [R20+0xf000] ;  /* 0x00f00000140c7984 */ /* 0x000e620000000c00 */
[----:B------:R-:W-:Y:S02]  /*9070*/  SHF.R.U32.HI R45, RZ, 0x10, R5 ;  /* 0x00000010ff2d7819 */ /* 0x000fe40000011605 */
[----:B------:R-:W-:Y:S02]  /*9080*/  PRMT R40, R40, 0x7604, R37 ;  /* 0x0000760428287816 */ /* 0x000fe40000000025 */
[----:B------:R-:W-:Y:S01]  /*9090*/  LOP3.LUT R41, R6, 0xff, RZ, 0xc0, !PT ;  /* 0x000000ff06297812 */ /* 0x000fe200078ec0ff */
[----:B------:R-:W-:Y:S01]  /*90a0*/  IMAD.U32 R45, R45, 0x10000, RZ ;  /* 0x000100002d2d7824 */ /* 0x000fe200078e00ff */
[----:B------:R-:W-:Y:S02]  /*90b0*/  LOP3.LUT R42, R42, 0xff, RZ, 0xc0, !PT ;  /* 0x000000ff2a2a7812 */ /* 0x000fe400078ec0ff */
[----:B------:R-:W-:-:S02]  /*90c0*/  SHF.R.U32.HI R37, RZ, 0x10, R29 ;  /* 0x00000010ff257819 */ /* 0x000fc4000001161d */
[----:B------:R-:W-:Y:S02]  /*90d0*/  PRMT R47, R42, 0x7604, R41 ;  /* 0x000076042a2f7816 */ /* 0x000fe40000000029 */
[----:B------:R-:W-:Y:S01]  /*90e0*/  SHF.R.U32.HI R41, RZ, 0x10, R31 ;  /* 0x00000010ff297819 */ /* 0x000fe2000001161f */
[----:B------:R-:W-:Y:S01]  /*90f0*/  IMAD.U32 R37, R37, 0x10000, RZ ;  /* 0x0001000025257824 */ /* 0x000fe200078e00ff */
[----:B------:R-:W-:Y:S02]  /*9100*/  SHF.R.U32.HI R49, RZ, 0x10, R7 ;  /* 0x00000010ff317819 */ /* 0x000fe40000011607 */
[----:B------:R-:W-:Y:S01]  /*9110*/  LOP3.LUT R45, R40, 0xff0000, R45, 0xf8, !PT ;  /* 0x00ff0000282d7812 */ /* 0x000fe200078ef82d */
[----:B------:R-:W-:Y:S01]  /*9120*/  IMAD.U32 R41, R41, 0x10000, RZ ;  /* 0x0001000029297824 */ /* 0x000fe200078e00ff */
[----:B------:R-:W-:Y:S01]  /*9130*/  LOP3.LUT R21, R21, 0xff0000, R28, 0xf8, !PT ;  /* 0x00ff000015157812 */ /* 0x000fe200078ef81c */
[----:B------:R-:W-:Y:S01]  /*9140*/  IMAD.U32 R49, R49, 0x10000, RZ ;  /* 0x0001000031317824 */ /* 0x000fe200078e00ff */
[----:B------:R-:W-:-:S02]  /*9150*/  LOP3.LUT R37, R36, 0xff0000, R37, 0xf8, !PT ;  /* 0x00ff000024257812 */ /* 0x000fc400078ef825 */
[----:B------:R-:W-:Y:S02]  /*9160*/  LOP3.LUT R39, R39, 0xff0000, R30, 0xf8, !PT ;  /* 0x00ff000027277812 */ /* 0x000fe400078ef81e */
[----:B------:R-:W-:Y:S02]  /*9170*/  LOP3.LUT R48, R45, 0xff000000, R5, 0xf8, !PT ;  /* 0xff0000002d307812 */ /* 0x000fe400078ef805 */
[----:B------:R-:W-:Y:S02]  /*9180*/  LOP3.LUT R28, R21, 0xff000000, R28, 0xf8, !PT ;  /* 0xff000000151c7812 */ /* 0x000fe400078ef81c */
[----:B------:R-:W-:Y:S02]  /*9190*/  LOP3.LUT R42, R37, 0xff000000, R29, 0xf8, !PT ;  /* 0xff000000252a7812 */ /* 0x000fe400078ef81d */
[----:B------:R-:W-:Y:S02]  /*91a0*/  LOP3.LUT R21, R39, 0xff000000, R30, 0xf8, !PT ;  /* 0xff00000027157812 */ /* 0x000fe400078ef81e */
[----:B------:R-:W-:-:S02]  /*91b0*/  LOP3.LUT R41, R38, 0xff0000, R41, 0xf8, !PT ;  /* 0x00ff000026297812 */ /* 0x000fc400078ef829 */
[----:B------:R-:W-:Y:S02]  /*91c0*/  LOP3.LUT R43, R43, 0xff0000, R4, 0xf8, !PT ;  /* 0x00ff00002b2b7812 */ /* 0x000fe400078ef804 */
[-C--:B0-----:R-:W-:Y:S02]  /*91d0*/  F2FP.F16.E4M3.UNPACK_B R29, R8.reuse ;  /* 0x00000008ff1d723e */ /* 0x081fe400020006ff */
[----:B------:R-:W-:Y:S02]  /*91e0*/  F2FP.F16.E4M3.UNPACK_B R39, R8.H1 ;  /* 0x00000008ff27723e */ /* 0x000fe400030006ff */
[----:B------:R-:W-:Y:S02]  /*91f0*/  LOP3.LUT R51, R44, 0xff0000, R49, 0xf8, !PT ;  /* 0x00ff00002c337812 */ /* 0x000fe400078ef831 */
[----:B------:R-:W-:Y:S02]  /*9200*/  LOP3.LUT R47, R47, 0xff0000, R6, 0xf8, !PT ;  /* 0x00ff00002f2f7812 */ /* 0x000fe400078ef806 */
[----:B------:R-:W-:-:S02]  /*9210*/  F2FP.F16.E4M3.UNPACK_B R50, R48 ;  /* 0x00000030ff32723e */ /* 0x000fc400020006ff */
[----:B-1----:R-:W-:Y:S02]  /*9220*/  F2FP.F16.E4M3.UNPACK_B R8, R13 ;  /* 0x0000000dff08723e */ /* 0x002fe400020006ff */
[-C--:B------:R-:W-:Y:S02]  /*9230*/  F2FP.F16.E4M3.UNPACK_B R40, R11.reuse ;  /* 0x0000000bff28723e */ /* 0x080fe400020006ff */
[----:B------:R-:W-:Y:S02]  /*9240*/  F2FP.F16.E4M3.UNPACK_B R45, R11.H1 ;  /* 0x0000000bff2d723e */ /* 0x000fe400030006ff */
[----:B------:R-:W-:Y:S02]  /*9250*/  F2FP.F16.E4M3.UNPACK_B R11, R42 ;  /* 0x0000002aff0b723e */ /* 0x000fe400020006ff */
[----:B------:R-:W-:Y:S02]  /*9260*/  LOP3.LUT R49, R41, 0xff000000, R31, 0xf8, !PT ;  /* 0xff00000029317812 */ /* 0x000fe400078ef81f */
[----:B------:R-:W-:Y:S01]  /*9270*/  LOP3.LUT R30, R43, 0xff000000, R4, 0xf8, !PT ;  /* 0xff0000002b1e7812 */ /* 0x000fe200078ef804 */
[----:B------:R-:W-:Y:S01]  /*9280*/  HADD2.F32 R43, -RZ, R11.H0_H0 ;  /* 0x2000000bff2b7230 */ /* 0x000fe20000004100 */
[----:B------:R-:W-:Y:S01]  /*9290*/  LOP3.LUT R4, R47, 0xff000000, R6, 0xf8, !PT ;  /* 0xff0000002f047812 */ /* 0x000fe200078ef806 */
[----:B------:R-:W-:Y:S01]  /*92a0*/  HADD2.F32 R6, -RZ, R8.H0_H0 ;  /* 0x20000008ff067230 */ /* 0x000fe20000004100 */
[----:B------:R-:W-:Y:S01]  /*92b0*/  LOP3.LUT R53, R51, 0xff000000, R7, 0xf8, !PT ;  /* 0xff00000033357812 */ /* 0x000fe200078ef807 */
[----:B------:R-:W-:Y:S01]  /*92c0*/  HADD2.F32 R51, -RZ, R50.H0_H0 ;  /* 0x20000032ff337230 */ /* 0x000fe20000004100 */
[-C--:B------:R-:W-:Y:S01]  /*92d0*/  F2FP.F16.E4M3.UNPACK_B R31, R9.reuse ;  /* 0x00000009ff1f723e */ /* 0x080fe200020006ff */
[----:B------:R-:W-:Y:S01]  /*92e0*/  HADD2.F32 R8, -RZ, R8.H1_H1 ;  /* 0x30000008ff087230 */ /* 0x000fe20000004100 */
[----:B------:R-:W-:Y:S01]  /*92f0*/  F2FP.F16.E4M3.UNPACK_B R36, R9.H1 ;  /* 0x00000009ff24723e */ /* 0x000fe200030006ff */
[C---:B------:R-:W-:Y:S01]  /*9300*/  FMUL.FTZ R52, R6.reuse, R43 ;  /* 0x0000002b06347220 */ /* 0x040fe20000410000 */
[-C--:B------:R-:W-:Y:S01]  /*9310*/  F2FP.F16.E4M3.UNPACK_B R37, R12.reuse ;  /* 0x0000000cff25723e */ /* 0x080fe200020006ff */
[----:B------:R-:W-:Y:S01]  /*9320*/  HADD2.F32 R9, -RZ, R31.H0_H0 ;  /* 0x2000001fff097230 */ /* 0x000fe20000004100 */
[----:B------:R-:W-:Y:S01]  /*9330*/  F2FP.F16.E4M3.UNPACK_B R44, R12.H1 ;  /* 0x0000000cff2c723e */ /* 0x000fe200030006ff */
[----:B------:R-:W-:Y:S01]  /*9340*/  FMUL.FTZ R12, R6, R51 ;  /* 0x00000033060c7220 */ /* 0x000fe20000410000 */
[-C--:B------:R-:W-:Y:S01]  /*9350*/  F2FP.F16.E4M3.UNPACK_B R41, R15.reuse ;  /* 0x0000000fff29723e */ /* 0x080fe200020006ff */
[----:B------:R-:W-:Y:S01]  /*9360*/  HADD2.F32 R50, -RZ, R50.H1_H1 ;  /* 0x30000032ff327230 */ /* 0x000fe20000004100 */
[----:B------:R-:W-:Y:S01]  /*9370*/  F2FP.F16.E4M3.UNPACK_B R47, R15.H1 ;  /* 0x0000000fff2f723e */ /* 0x000fe200030006ff */
[C---:B------:R-:W-:Y:S01]  /*9380*/  FFMA.FTZ R6, R9.reuse, R43, -R12 ;  /* 0x0000002b09067223 */ /* 0x040fe2000001080c */
[----:B------:R-:W-:Y:S01]  /*9390*/  F2FP.F16.E4M3.UNPACK_B R38, R13.H1 ;  /* 0x0000000dff26723e */ /* 0x000fe200030006ff */
[----:B------:R-:W-:Y:S01]  /*93a0*/  HADD2.F32 R12, -RZ, R11.H1_H1 ;  /* 0x3000000bff0c7230 */ /* 0x000fe20000004100 */
[----:B------:R-:W-:Y:S01]  /*93b0*/  F2FP.F16.E4M3.UNPACK_B R15, R48.H1 ;  /* 0x00000030ff0f723e */ /* 0x000fe200030006ff */
[----:B------:R-:W-:Y:S01]  /*93c0*/  FFMA.FTZ R9, R9, R51, R52 ;  /* 0x0000003309097223 */ /* 0x000fe20000010034 */
[----:B------:R-:W-:Y:S01]  /*93d0*/  F2FP.F16.E4M3.UNPACK_B R42, R42.H1 ;  /* 0x0000002aff2a723e */ /* 0x000fe200030006ff */
[----:B------:R-:W-:-:S02]  /*93e0*/  HADD2.F32 R11, -RZ, R38.H0_H0 ;  /* 0x20000026ff0b7230 */ /* 0x000fc40000004100 */
[C---:B------:R-:W-:Y:S01]  /*93f0*/  FMUL.FTZ R43, R8.reuse, R12 ;  /* 0x0000000c082b7220 */ /* 0x040fe20000410000 */
[----:B------:R-:W-:Y:S02]  /*9400*/  HADD2.F32 R52, -RZ, R15.H0_H0 ;  /* 0x2000000fff347230 */ /* 0x000fe40000004100 */
[----:B------:R-:W-:Y:S01]  /*9410*/  FMUL.FTZ R54, R8, R50 ;  /* 0x0000003208367220 */ /* 0x000fe20000410000 */
[----:B------:R-:W-:Y:S01]  /*9420*/  HADD2.F32 R48, -RZ, R42.H0_H0 ;  /* 0x2000002aff307230 */ /* 0x000fe20000004100 */
[----:B------:R-:W-:Y:S01]  /*9430*/  F2FP.F16.E4M3.UNPACK_B R7, R14 ;  /* 0x0000000eff07723e */ /* 0x000fe200020006ff */
[----:B------:R-:W-:Y:S02]  /*9440*/  HADD2.F32 R31, -RZ, R31.H1_H1 ;  /* 0x3000001fff1f7230 */ /* 0x000fe40000004100 */
[C---:B------:R-:W-:Y:S01]  /*9450*/  FMUL.FTZ R56, R11.reuse, R52 ;  /* 0x000000340b387220 */ /* 0x040fe20000410000 */
[----:B------:R-:W-:Y:S02]  /*9460*/  HADD2.F32 R13, -RZ, R36.H0_H0 ;  /* 0x20000024ff0d7230 */ /* 0x000fe40000004100 */
[----:B------:R-:W-:Y:S01]  /*9470*/  FMUL.FTZ R51, R11, R48 ;  /* 0x000000300b337220 */ /* 0x000fe20000410000 */
[----:B------:R-:W-:-:S02]  /*9480*/  HADD2.F32 R38, -RZ, R38.H1_H1 ;  /* 0x30000026ff267230 */ /* 0x000fc40000004100 */
[C---:B------:R-:W-:Y:S01]  /*9490*/  FFMA.FTZ R8, R31.reuse, R50, R43 ;  /* 0x000000321f087223 */ /* 0x040fe2000001002b */
[----:B------:R-:W-:Y:S01]  /*94a0*/  FFMA.FTZ R11, R31, R12, -R54 ;  /* 0x0000000c1f0b7223 */ /* 0x000fe20000010836 */
[----:B------:R-:W-:Y:S01]  /*94b0*/  HADD2.F32 R43, -RZ, R42.H1_H1 ;  /* 0x3000002aff2b7230 */ /* 0x000fe20000004100 */
[----:B------:R-:W-:Y:S01]  /*94c0*/  F2FP.F16.E4M3.UNPACK_B R50, R53 ;  /* 0x00000035ff32723e */ /* 0x000fe200020006ff */
[C---:B------:R-:W-:Y:S01]  /*94d0*/  FFMA.FTZ R12, R13.reuse, R48, -R56 ;  /* 0x000000300d0c7223 */ /* 0x040fe20000010838 */
[-C--:B------:R-:W-:Y:S01]  /*94e0*/  F2FP.F16.E4M3.UNPACK_B R42, R49.reuse ;  /* 0x00000031ff2a723e */ /* 0x080fe200020006ff */
[----:B------:R-:W-:Y:S01]  /*94f0*/  FFMA.FTZ R13, R13, R52, R51 ;  /* 0x000000340d0d7223 */ /* 0x000fe20000010033 */
[----:B------:R-:W-:Y:S01]  /*9500*/  HADD2.F32 R51, -RZ, R15.H1_H1 ;  /* 0x3000000fff337230 */ /* 0x000fe20000004100 */
[----:B------:R-:W-:Y:S01]  /*9510*/  F2FP.F16.E4M3.UNPACK_B R49, R49.H1 ;  /* 0x00000031ff31723e */ /* 0x000fe200030006ff */
[----:B------:R-:W-:Y:S01]  /*9520*/  HADD2.F32 R52, -RZ, R50.H0_H0 ;  /* 0x20000032ff347230 */ /* 0x000fe20000004100 */
[----:B------:R-:W-:Y:S01]  /*9530*/  F2FP.F16.E4M3.UNPACK_B R14, R14.H1 ;  /* 0x0000000eff0e723e */ /* 0x000fe200030006ff */
[----:B------:R-:W-:-:S02]  /*9540*/  HADD2.F32 R15, -RZ, R41.H0_H0 ;  /* 0x20000029ff0f7230 */ /* 0x000fc40000004100 */
[C---:B------:R-:W-:Y:S01]  /*9550*/  FMUL.FTZ R55, R38.reuse, R51 ;  /* 0x0000003326377220 */ /* 0x040fe20000410000 */
[----:B------:R-:W-:Y:S02]  /*9560*/  HADD2.F32 R48, -RZ, R42.H0_H0 ;  /* 0x2000002aff307230 */ /* 0x000fe40000004100 */
[----:B------:R-:W-:Y:S01]  /*9570*/  FMUL.FTZ R38, R38, R43 ;  /* 0x0000002b26267220 */ /* 0x000fe20000410000 */
[----:B------:R-:W-:Y:S02]  /*9580*/  HADD2.F32 R36, -RZ, R36.H1_H1 ;  /* 0x30000024ff247230 */ /* 0x000fe40000004100 */
[C---:B------:R-:W-:Y:S01]  /*9590*/  FMUL.FTZ R54, R15.reuse, R52 ;  /* 0x000000340f367220 */ /* 0x040fe20000410000 */
[----:B------:R-:W-:Y:S02]  /*95a0*/  HADD2.F32 R31, -RZ, R40.H0_H0 ;  /* 0x20000028ff1f7230 */ /* 0x000fe40000004100 */
[----:B------:R-:W-:Y:S01]  /*95b0*/  FMUL.FTZ R57, R15, R48 ;  /* 0x000000300f397220 */ /* 0x000fe20000410000 */
[----:B------:R-:W-:-:S02]  /*95c0*/  HADD2.F32 R41, -RZ, R41.H1_H1 ;  /* 0x30000029ff297230 */ /* 0x000fc40000004100 */
[C---:B------:R-:W-:Y:S01]  /*95d0*/  FFMA.FTZ R15, R36.reuse, R43, -R55 ;  /* 0x0000002b240f7223 */ /* 0x040fe20000010837 */
[----:B------:R-:W-:Y:S01]  /*95e0*/  FFMA.FTZ R38, R36, R51, R38 ;  /* 0x0000003324267223 */ /* 0x000fe20000010026 */
[C---:B------:R-:W-:Y:S01]  /*95f0*/  FFMA.FTZ R36, R31.reuse, R48, -R54 ;  /* 0x000000301f247223 */ /* 0x040fe20000010836 */
[----:B------:R-:W-:Y:S01]  /*9600*/  FFMA.FTZ R31, R31, R52, R57 ;  /* 0x000000341f1f7223 */ /* 0x000fe20000010039 */
[----:B------:R-:W-:Y:S01]  /*9610*/  F2FP.F16.E4M3.UNPACK_B R52, R53.H1 ;  /* 0x00000035ff34723e */ /* 0x000fe200030006ff */
[----:B------:R-:W-:Y:S01]  /*9620*/  HADD2.F32 R48, -RZ, R42.H1_H1 ;  /* 0x3000002aff307230 */ /* 0x000fe20000004100 */
[-C--:B------:R-:W-:Y:S01]  /*9630*/  F2FP.F16.E4M3.UNPACK_B R5, R10.reuse ;  /* 0x0000000aff05723e */ /* 0x080fe200020006ff */
[----:B------:R-:W-:Y:S01]  /*9640*/  HADD2.F32 R51, -RZ, R50.H1_H1 ;  /* 0x30000032ff337230 */ /* 0x000fe20000004100 */
[----:B------:R-:W-:Y:S01]  /*9650*/  F2FP.F16.E4M3.UNPACK_B R10, R10.H1 ;  /* 0x0000000aff0a723e */ /* 0x000fe200030006ff */
[----:B------:R-:W-:Y:S02]  /*9660*/  HADD2.F32 R53, -RZ, R52.H0_H0 ;  /* 0x20000034ff357230 */ /* 0x000fe40000004100 */
[----:B------:R-:W-:Y:S01]  /*9670*/  FMUL.FTZ R54, R41, R48 ;  /* 0x0000003029367220 */ /* 0x000fe20000410000 */
[----:B------:R-:W-:-:S02]  /*9680*/  HADD2.F32 R42, -RZ, R47.H0_H0 ;  /* 0x2000002fff2a7230 */ /* 0x000fc40000004100 */
[----:B------:R-:W-:Y:S01]  /*9690*/  FMUL.FTZ R55, R41, R51 ;  /* 0x0000003329377220 */ /* 0x000fe20000410000 */
[----:B------:R-:W-:Y:S01]  /*96a0*/  HADD2.F32 R50, -RZ, R49.H0_H0 ;  /* 0x20000031ff327230 */ /* 0x000fe20000004100 */
[----:B------:R-:W-:Y:S01]  /*96b0*/  F2FP.SATFINITE.E4M3.F32.PACK_AB_MERGE_C R13, R38, R13, RZ ;  /* 0x0000000d260d723e */ /* 0x000fe200048070ff */
[----:B------:R-:W-:Y:S02]  /*96c0*/  HADD2.F32 R43, -RZ, R45.H0_H0 ;  /* 0x2000002dff2b7230 */ /* 0x000fe40000004100 */
[C---:B------:R-:W-:Y:S01]  /*96d0*/  FMUL.FTZ R56, R42.reuse, R53 ;  /* 0x000000352a387220 */ /* 0x040fe20000410000 */
[----:B------:R-:W-:Y:S02]  /*96e0*/  HADD2.F32 R40, -RZ, R40.H1_H1 ;  /* 0x30000028ff287230 */ /* 0x000fe40000004100 */
[-C--:B------:R-:W-:Y:S01]  /*96f0*/  FMUL.FTZ R58, R42, R50.reuse ;  /* 0x000000322a3a7220 */ /* 0x080fe20000410000 */
[----:B------:R-:W-:Y:S01]  /*9700*/  F2FP.SATFINITE.E4M3.F32.PACK_AB_MERGE_C R9, R8, R9, R13 ;  /* 0x000000090809723e */ /* 0x000fe2000480700d */
[C---:B------:R-:W-:Y:S01]  /*9710*/  FFMA.FTZ R42, R43.reuse, R50, -R56 ;  /* 0x000000322b2a7223 */ /* 0x040fe20000010838 */
[----:B------:R-:W-:Y:S01]  /*9720*/  F2FP.F16.E4M3.UNPACK_B R50, R28.H1 ;  /* 0x0000001cff32723e */ /* 0x000fe200030006ff */
[----:B------:R-:W-:Y:S01]  /*9730*/  FFMA.FTZ R43, R43, R53, R58 ;  /* 0x000000352b2b7223 */ /* 0x000fe2000001003a */
[----:B------:R-:W-:Y:S01]  /*9740*/  F2FP.F16.E4M3.UNPACK_B R53, R30.H1 ;  /* 0x0000001eff35723e */ /* 0x000fe200030006ff */
[C---:B------:R-:W-:Y:S01]  /*9750*/  FFMA.FTZ R41, R40.reuse, R48, -R55 ;  /* 0x0000003028297223 */ /* 0x040fe20000010837 */
[----:B------:R-:W-:Y:S01]  /*9760*/  FFMA.FTZ R40, R40, R51, R54 ;  /* 0x0000003328287223 */ /* 0x000fe20000010036 */
[----:B------:R-:W-:-:S02]  /*9770*/  HADD2.F32 R51, -RZ, R49.H1_H1 ;  /* 0x30000031ff337230 */ /* 0x000fc40000004100 */
[----:B------:R-:W-:Y:S02]  /*9780*/  HADD2.F32 R55, -RZ, R52.H1_H1 ;  /* 0x30000034ff377230 */ /* 0x000fe40000004100 */
[----:B------:R-:W-:Y:S02]  /*9790*/  HADD2.F32 R48, -RZ, R45.H1_H1 ;  /* 0x3000002dff307230 */ /* 0x000fe40000004100 */
[----:B------:R-:W-:Y:S02]  /*97a0*/  HADD2.F32 R49, -RZ, R47.H1_H1 ;  /* 0x3000002fff317230 */ /* 0x000fe40000004100 */
[----:B------:R-:W-:Y:S02]  /*97b0*/  HADD2.F32 R54, -RZ, R53.H0_H0 ;  /* 0x20000035ff367230 */ /* 0x000fe40000004100 */
[----:B------:R-:W-:Y:S02]  /*97c0*/  HADD2.F32 R45, -RZ, R44.H0_H0 ;  /* 0x2000002cff2d7230 */ /* 0x000fe40000004100 */
[----:B------:R-:W-:Y:S01]  /*97d0*/  FMUL.FTZ R57, R49, R55 ;  /* 0x0000003731397220 */ /* 0x000fe20000410000 */
[----:B------:R-:W-:-:S02]  /*97e0*/  HADD2.F32 R52, -RZ, R50.H0_H0 ;  /* 0x20000032ff347230 */ /* 0x000fc40000004100 */
[----:B------:R-:W-:Y:S01]  /*97f0*/  FMUL.FTZ R58, R49, R51 ;  /* 0x00000033313a7220 */ /* 0x000fe20000410000 */
        /* <DEDUP_REMOVED lines=8> */
[----:B------:R-:W-:Y:S01]  /*9880*/  F2FP.F16.E4M3.UNPACK_B R49, R30 ;  /* 0x0000001eff31723e */ /* 0x000fe200020006ff */
[----:B------:R-:W-:Y:S01]  /*9890*/  HADD2.F32 R39, -RZ, R39.H1_H1 ;  /* 0x30000027ff277230 */ /* 0x000fe20000004100 */
[----:B------:R-:W-:Y:S01]  /*98a0*/  F2FP.F16.E4M3.UNPACK_B R47, R28 ;  /* 0x0000001cff2f723e */ /* 0x000fe200020006ff */
[C---:B------:R-:W-:Y:S01]  /*98b0*/  FMUL.FTZ R28, R44.reuse, R53 ;  /* 0x000000352c1c7220 */ /* 0x040fe20000410000 */
[-C--:B------:R-:W-:Y:S01]  /*98c0*/  FMUL.FTZ R44, R44, R50.reuse ;  /* 0x000000322c2c7220 */ /* 0x080fe20000410000 */
[C---:B------:R-:W-:Y:S01]  /*98d0*/  FFMA.FTZ R45, R48.reuse, R51, -R57 ;  /* 0x00000033302d7223 */ /* 0x040fe20000010839 */
[----:B------:R-:W-:Y:S01]  /*98e0*/  FFMA.FTZ R48, R48, R55, R58 ;  /* 0x0000003730307223 */ /* 0x000fe2000001003a */
[----:B------:R-:W-:Y:S02]  /*98f0*/  HADD2.F32 R51, -RZ, R49.H0_H0 ;  /* 0x20000031ff337230 */ /* 0x000fe40000004100 */
[----:B------:R-:W-:Y:S01]  /*9900*/  FFMA.FTZ R55, R39, R50, -R28 ;  /* 0x0000003227377223 */ /* 0x000fe2000001081c */
[----:B------:R-:W-:-:S02]  /*9910*/  HADD2.F32 R30, -RZ, R37.H0_H0 ;  /* 0x20000025ff1e7230 */ /* 0x000fc40000004100 */
[----:B------:R-:W-:Y:S01]  /*9920*/  FFMA.FTZ R57, R39, R53, R44 ;  /* 0x0000003527397223 */ /* 0x000fe2000001002c */
[----:B------:R-:W-:Y:S01]  /*9930*/  HADD2.F32 R39, -RZ, R47.H0_H0 ;  /* 0x2000002fff277230 */ /* 0x000fe20000004100 */
[----:B------:R-:W-:Y:S01]  /*9940*/  F2FP.SATFINITE.E4M3.F32.PACK_AB_MERGE_C R43, R48, R43, RZ ;  /* 0x0000002b302b723e */ /* 0x000fe200048070ff */
[----:B------:R-:W-:Y:S02]  /*9950*/  HADD2.F32 R28, -RZ, R29.H0_H0 ;  /* 0x2000001dff1c7230 */ /* 0x000fe40000004100 */
[C---:B------:R-:W-:Y:S01]  /*9960*/  FMUL.FTZ R53, R30.reuse, R51 ;  /* 0x000000331e357220 */ /* 0x040fe20000410000 */
[----:B------:R-:W-:Y:S02]  /*9970*/  HADD2.F32 R44, -RZ, R49.H1_H1 ;  /* 0x30000031ff2c7230 */ /* 0x000fe40000004100 */
[-C--:B------:R-:W-:Y:S01]  /*9980*/  FMUL.FTZ R49, R30, R39.reuse ;  /* 0x000000271e317220 */ /* 0x080fe20000410000 */
[----:B------:R-:W-:Y:S02]  /*9990*/  HADD2.F32 R37, -RZ, R37.H1_H1 ;  /* 0x30000025ff257230 */ /* 0x000fe40000004100 */
[----:B------:R-:W-:Y:S01]  /*99a0*/  FFMA.FTZ R53, R28, R39, -R53 ;  /* 0x000000271c357223 */ /* 0x000fe20000010835 */
[----:B------:R-:W-:Y:S01]  /*99b0*/  HADD2.F32 R30, -RZ, R47.H1_H1 ;  /* 0x3000002fff1e7230 */ /* 0x000fe20000004100 */
[----:B------:R-:W-:Y:S01]  /*99c0*/  F2FP.F16.E4M3.UNPACK_B R39, R4.H1 ;  /* 0x00000004ff27723e */ /* 0x000fe200030006ff */
[----:B------:R-:W-:-:S02]  /*99d0*/  HADD2.F32 R29, -RZ, R29.H1_H1 ;  /* 0x3000001dff1d7230 */ /* 0x000fc40000004100 */
[C---:B------:R-:W-:Y:S01]  /*99e0*/  FMUL.FTZ R50, R37.reuse, R44 ;  /* 0x0000002c25327220 */ /* 0x040fe20000410000 */
[----:B------:R-:W-:Y:S01]  /*99f0*/  FFMA.FTZ R49, R28, R51, R49 ;  /* 0x000000331c317223 */ /* 0x000fe20000010031 */
[-C--:B------:R-:W-:Y:S01]  /*9a00*/  F2FP.F16.E4M3.UNPACK_B R28, R21.reuse.H1 ;  /* 0x00000015ff1c723e */ /* 0x080fe200030006ff */
[-C--:B------:R-:W-:Y:S01]  /*9a10*/  FMUL.FTZ R37, R37, R30.reuse ;  /* 0x0000001e25257220 */ /* 0x080fe20000410000 */
[C---:B------:R-:W-:Y:S01]  /*9a20*/  FFMA.FTZ R50, R29.reuse, R30, -R50 ;  /* 0x0000001e1d327223 */ /* 0x040fe20000010832 */
[----:B------:R-:W-:Y:S01]  /*9a30*/  HADD2.F32 R47, -RZ, R39.H0_H0 ;  /* 0x20000027ff2f7230 */ /* 0x000fe20000004100 */
[----:B------:R-:W-:Y:S01]  /*9a40*/  F2FP.F16.E4M3.UNPACK_B R21, R21 ;  /* 0x00000015ff15723e */ /* 0x000fe200020006ff */
[----:B------:R-:W-:Y:S02]  /*9a50*/  HADD2.F32 R30, -RZ, R14.H0_H0 ;  /* 0x2000000eff1e7230 */ /* 0x000fe40000004100 */
[----:B------:R-:W-:Y:S01]  /*9a60*/  FFMA.FTZ R44, R29, R44, R37 ;  /* 0x0000002c1d2c7223 */ /* 0x000fe20000010025 */
[--C-:B------:R-:W-:Y:S01]  /*9a70*/  HADD2.F32 R29, -RZ, R28.reuse.H0_H0 ;  /* 0x2000001cff1d7230 */ /* 0x100fe20000004100 */
[----:B------:R-:W-:Y:S01]  /*9a80*/  F2FP.F16.E4M3.UNPACK_B R4, R4 ;  /* 0x00000004ff04723e */ /* 0x000fe200020006ff */
[----:B------:R-:W-:-:S02]  /*9a90*/  HADD2.F32 R37, -RZ, R28.H1_H1 ;  /* 0x3000001cff257230 */ /* 0x000fc40000004100 */
[C---:B------:R-:W-:Y:S01]  /*9aa0*/  FMUL.FTZ R51, R30.reuse, R47 ;  /* 0x0000002f1e337220 */ /* 0x040fe20000410000 */
[----:B------:R-:W-:Y:S02]  /*9ab0*/  HADD2.F32 R28, -RZ, R10.H0_H0 ;  /* 0x2000000aff1c7230 */ /* 0x000fe40000004100 */
[-C--:B------:R-:W-:Y:S01]  /*9ac0*/  FMUL.FTZ R59, R30, R29.reuse ;  /* 0x0000001d1e3b7220 */ /* 0x080fe20000410000 */
[----:B------:R-:W-:Y:S01]  /*9ad0*/  HADD2.F32 R39, -RZ, R39.H1_H1 ;  /* 0x30000027ff277230 */ /* 0x000fe20000004100 */
[----:B------:R-:W-:Y:S01]  /*9ae0*/  F2FP.SATFINITE.E4M3.F32.PACK_AB_MERGE_C R54, R57, R54, RZ ;  /* 0x000000363936723e */ /* 0x000fe200048070ff */
[----:B------:R-:W-:Y:S02]  /*9af0*/  HADD2.F32 R14, -RZ, R14.H1_H1 ;  /* 0x3000000eff0e7230 */ /* 0x000fe40000004100 */
[C---:B------:R-:W-:Y:S01]  /*9b00*/  FFMA.FTZ R51, R28.reuse, R29, -R51 ;  /* 0x0000001d1c337223 */ /* 0x040fe20000010833 */
[----:B------:R-:W-:Y:S02]  /*9b10*/  HADD2.F32 R10, -RZ, R10.H1_H1 ;  /* 0x3000000aff0a7230 */ /* 0x000fe40000004100 */
[----:B------:R-:W-:Y:S01]  /*9b20*/  FFMA.FTZ R59, R28, R47, R59 ;  /* 0x0000002f1c3b7223 */ /* 0x000fe2000001003b */
[----:B------:R-:W-:-:S02]  /*9b30*/  HADD2.F32 R28, -RZ, R4.H1_H1 ;  /* 0x30000004ff1c7230 */ /* 0x000fc40000004100 */
[C---:B------:R-:W-:Y:S01]  /*9b40*/  FMUL.FTZ R29, R14.reuse, R39 ;  /* 0x000000270e1d7220 */ /* 0x040fe20000410000 */
[----:B------:R-:W-:Y:S01]  /*9b50*/  FMUL.FTZ R14, R14, R37 ;  /* 0x000000250e0e7220 */ /* 0x000fe20000410000 */
[----:B------:R-:W-:Y:S02]  /*9b60*/  F2FP.SATFINITE.E4M3.F32.PACK_AB_MERGE_C R8, R44, R49, R54 ;  /* 0x000000312c08723e */ /* 0x000fe40004807036 */
[C---:B------:R-:W-:Y:S01]  /*9b70*/  FFMA.FTZ R52, R10.reuse, R37, -R29 ;  /* 0x000000250a347223 */ /* 0x040fe2000001081d */
[----:B------:R-:W-:Y:S01]  /*9b80*/  FFMA.FTZ R58, R10, R39, R14 ;  /* 0x000000270a3a7223 */ /* 0x000fe2000001000e */
[--C-:B------:R-:W-:Y:S02]  /*9b90*/  HADD2.F32 R29, -RZ, R21.reuse.H0_H0 ;  /* 0x20000015ff1d7230 */ /* 0x100fe40000004100 */
[----:B------:R-:W-:Y:S01]  /*9ba0*/  HADD2.F32 R14, -RZ, R21.H1_H1 ;  /* 0x30000015ff0e7230 */ /* 0x000fe20000004100 */
[----:B------:R-:W-:Y:S01]  /*9bb0*/  F2FP.SATFINITE.E4M3.F32.PACK_AB_MERGE_C R51, R52, R51, RZ ;  /* 0x000000333433723e */ /* 0x000fe200048070ff */
[----:B------:R-:W-:Y:S01]  /*9bc0*/  HADD2.F32 R21, -RZ, R4.H0_H0 ;  /* 0x20000004ff157230 */ /* 0x000fe20000004100 */
[----:B------:R-:W-:Y:S01]  /*9bd0*/  F2FP.SATFINITE.E4M3.F32.PACK_AB_MERGE_C R58, R58, R59, RZ ;  /* 0x0000003b3a3a723e */ /* 0x000fe200048070ff */
[----:B------:R-:W-:-:S02]  /*9be0*/  HADD2.F32 R10, -RZ, R7.H0_H0 ;  /* 0x20000007ff0a7230 */ /* 0x000fc40000004100 */
[----:B------:R-:W-:Y:S02]  /*9bf0*/  HADD2.F32 R7, -RZ, R7.H1_H1 ;  /* 0x30000007ff077230 */ /* 0x000fe40000004100 */
[--C-:B------:R-:W-:Y:S02]  /*9c00*/  HADD2.F32 R4, -RZ, R5.reuse.H0_H0 ;  /* 0x20000005ff047230 */ /* 0x100fe40000004100 */
[C---:B------:R-:W-:Y:S01]  /*9c10*/  FMUL.FTZ R37, R10.reuse, R21 ;  /* 0x000000150a257220 */ /* 0x040fe20000410000 */
[----:B------:R-:W-:Y:S02]  /*9c20*/  HADD2.F32 R5, -RZ, R5.H1_H1 ;  /* 0x30000005ff057230 */ /* 0x000fe40000004100 */
[-C--:B------:R-:W-:Y:S01]  /*9c30*/  FMUL.FTZ R10, R10, R29.reuse ;  /* 0x0000001d0a0a7220 */ /* 0x080fe20000410000 */
[C---:B------:R-:W-:Y:S01]  /*9c40*/  FMUL.FTZ R30, R7.reuse, R28 ;  /* 0x0000001c071e7220 */ /* 0x040fe20000410000 */
        /* <DEDUP_REMOVED lines=11> */
[----:B------:R-:W-:-:S02]  /*9d00*/  F2FP.SATFINITE.E4M3.F32.PACK_AB_MERGE_C R6, R30, R37, R51 ;  /* 0x000000251e06723e */ /* 0x000fc40004807033 */
[----:B------:R-:W-:Y:S02]  /*9d10*/  F2FP.SATFINITE.E4M3.F32.PACK_AB_MERGE_C R11, R40, R31, R43 ;  /* 0x0000001f280b723e */ /* 0x000fe4000480702b */
[----:B------:R-:W-:Y:S01]  /*9d20*/  F2FP.SATFINITE.E4M3.F32.PACK_AB_MERGE_C R10, R21, R10, R58 ;  /* 0x0000000a150a723e */ /* 0x000fe2000480703a */
[----:B------:R1:W-:Y:S04]  /*9d30*/  STS.128 [R0+0xf000], R4 ;  /* 0x00f0000400007388 */ /* 0x0003e80000000c00 */
[----:B------:R1:W-:Y:S02]  /*9d40*/  STS.128 [R20+0xf000], R8 ;  /* 0x00f0000814007388 */ /* 0x0003e40000000c00 */
.L_x_370:
[----:B------:R-:W-:Y:S05]  /*9d50*/  BSYNC B1 ;  /* 0x0000000000017941 */ /* 0x000fea0003800000 */
.L_x_369:
[----:B------:R-:W-:Y:S05]  /*9d60*/  @P1 BRA `(.L_x_356) ;  /* 0x0000000c00f81947 */ /* 0x000fea0003800000 */
[----:B------:R-:W2:Y:S04]  /*9d70*/  LDL R13, [R1+0x50] ;  /* 0x00005000010d7983 */ /* 0x000ea80000100800 */
[----:B------:R-:W3:Y:S01]  /*9d80*/  LDL R49, [R1+0x48] ;  /* 0x0000480001317983 */ /* 0x000ee20000100800 */
[----:B-1---5:R-:W-:Y:S02]  /*9d90*/  SHF.R.U32.HI R0, RZ, 0x8, R32 ;  /* 0x00000008ff007819 */ /* 0x022fe40000011620 */
[----:B------:R-:W-:Y:S02]  /*9da0*/  LOP3.LUT R5, R32, 0xff, RZ, 0xc0, !PT ;  /* 0x000000ff20057812 */ /* 0x000fe400078ec0ff */
[----:B------:R-:W-:Y:S02]  /*9db0*/  LOP3.LUT R0, R0, 0xff, RZ, 0xc0, !PT ;  /* 0x000000ff00007812 */ /* 0x000fe400078ec0ff */
[----:B------:R-:W-:-:S02]  /*9dc0*/  SHF.R.U32.HI R10, RZ, 0x8, R33 ;  /* 0x00000008ff0a7819 */ /* 0x000fc40000011621 */
[----:B------:R-:W-:Y:S02]  /*9dd0*/  PRMT R12, R0, 0x7604, R5 ;  /* 0x00007604000c7816 */ /* 0x000fe40000000005 */
[----:B------:R-:W-:Y:S02]  /*9de0*/  LOP3.LUT R7, R33, 0xff, RZ, 0xc0, !PT ;  /* 0x000000ff21077812 */ /* 0x000fe400078ec0ff */
[----:B------:R-:W-:Y:S02]  /*9df0*/  SHF.R.U32.HI R6, RZ, 0x8, R35 ;  /* 0x00000008ff067819 */ /* 0x000fe40000011623 */
[----:B------:R-:W-:Y:S02]  /*9e00*/  LOP3.LUT R0, R10, 0xff, RZ, 0xc0, !PT ;  /* 0x000000ff0a007812 */ /* 0x000fe400078ec0ff */
[----:B------:R-:W-:Y:S02]  /*9e10*/  LOP3.LUT R9, R35, 0xff, RZ, 0xc0, !PT ;  /* 0x000000ff23097812 */ /* 0x000fe400078ec0ff */
[----:B------:R-:W-:-:S02]  /*9e20*/  LOP3.LUT R6, R6, 0xff, RZ, 0xc0, !PT ;  /* 0x000000ff06067812 */ /* 0x000fc400078ec0ff */
[----:B------:R-:W-:Y:S02]  /*9e30*/  PRMT R14, R0, 0x7604, R7 ;  /* 0x00007604000e7816 */ /* 0x000fe40000000007 */
[----:B------:R-:W-:Y:S02]  /*9e40*/  SHF.R.U32.HI R8, RZ, 0x8, R24 ;  /* 0x00000008ff087819 */ /* 0x000fe40000011618 */
[----:B------:R-:W-:Y:S02]  /*9e50*/  PRMT R29, R6, 0x7604, R9 ;  /* 0x00007604061d7816 */ /* 0x000fe40000000009 */
[----:B------:R-:W-:Y:S02]  /*9e60*/  LOP3.LUT R11, R24, 0xff, RZ, 0xc0, !PT ;  /* 0x000000ff180b7812 */ /* 0x000fe400078ec0ff */
[----:B------:R-:W-:Y:S02]  /*9e70*/  LOP3.LUT R8, R8, 0xff, RZ, 0xc0, !PT ;  /* 0x000000ff08087812 */ /* 0x000fe400078ec0ff */
[----:B------:R-:W-:-:S02]  /*9e80*/  SHF.R.U32.HI R9, RZ, 0x8, R26 ;  /* 0x00000008ff097819 */ /* 0x000fc4000001161a */
[----:B------:R-:W-:Y:S02]  /*9e90*/  PRMT R31, R8, 0x7604, R11 ;  /* 0x00007604081f7816 */ /* 0x000fe4000000000b */
[----:B------:R-:W-:Y:S02]  /*9ea0*/  LOP3.LUT R10, R9, 0xff, RZ, 0xc0, !PT ;  /* 0x000000ff090a7812 */ /* 0x000fe400078ec0ff */
[----:B------:R-:W-:Y:S02]  /*9eb0*/  SHF.R.U32.HI R8, RZ, 0x8, R25 ;  /* 0x00000008ff087819 */ /* 0x000fe40000011619 */
[----:B------:R-:W-:Y:S02]  /*9ec0*/  SHF.R.U32.HI R4, RZ, 0x8, R34 ;  /* 0x00000008ff047819 */ /* 0x000fe40000011622 */
[----:B------:R-:W-:Y:S02]  /*9ed0*/  LOP3.LUT R11, R25, 0xff, RZ, 0xc0, !PT ;  /* 0x000000ff190b7812 */ /* 0x000fe400078ec0ff */
[----:B------:R-:W-:-:S02]  /*9ee0*/  LOP3.LUT R8, R8, 0xff, RZ, 0xc0, !PT ;  /* 0x000000ff08087812 */ /* 0x000fc400078ec0ff */
[----:B------:R-:W-:Y:S02]  /*9ef0*/  LOP3.LUT R5, R34, 0xff, RZ, 0xc0, !PT ;  /* 0x000000ff22057812 */ /* 0x000fe400078ec0ff */
[----:B------:R-:W-:Y:S02]  /*9f00*/  LOP3.LUT R4, R4, 0xff, RZ, 0xc0, !PT ;  /* 0x000000ff04047812 */ /* 0x000fe400078ec0ff */
[----:B------:R-:W-:Y:S02]  /*9f10*/  PRMT R30, R8, 0x7604, R11 ;  /* 0x00007604081e7816 */ /* 0x000fe4000000000b */
[----:B------:R-:W-:Y:S02]  /*9f20*/  PRMT R21, R4, 0x7604, R5 ;  /* 0x0000760404157816 */ /* 0x000fe40000000005 */
[----:B------:R-:W-:Y:S02]  /*9f30*/  SHF.R.U32.HI R15, RZ, 0x8, R27 ;  /* 0x00000008ff0f7819 */ /* 0x000fe4000001161b */
[----:B------:R-:W-:-:S02]  /*9f40*/  LOP3.LUT R20, R27, 0xff, RZ, 0xc0, !PT ;  /* 0x000000ff1b147812 */ /* 0x000fc400078ec0ff */
[----:B------:R-:W-:-:S04]  /*9f50*/  SHF.R.U32.HI R28, RZ, 0x10, R35 ;  /* 0x00000010ff1c7819 */ /* 0x000fc80000011623 */
[----:B------:R-:W-:-:S04]  /*9f60*/  LOP3.LUT R28, R28, 0xff, RZ, 0xc0, !PT ;  /* 0x000000ff1c1c7812 */ /* 0x000fc800078ec0ff */
[----:B------:R-:W-:-:S04]  /*9f70*/  PRMT R29, R28, 0x7054, R29 ;  /* 0x000070541c1d7816 */ /* 0x000fc8000000001d */
[----:B------:R-:W-:Y:S02]  /*9f80*/  LOP3.LUT R35, R29, 0xff000000, R35, 0xf8, !PT ;  /* 0xff0000001d237812 */ /* 0x000fe400078ef823 */
[----:B--2---:R-:W-:Y:S02]  /*9f90*/  LEA.HI R3, R3, R13, RZ, 0x1c ;  /* 0x0000000d03037211 */ /* 0x004fe400078fe0ff */
[----:B------:R-:W-:Y:S02]  /*9fa0*/  LOP3.LUT R13, R26, 0xff, RZ, 0xc0, !PT ;  /* 0x000000ff1a0d7812 */ /* 0x000fe400078ec0ff */
[C---:B------:R-:W-:Y:S01]  /*9fb0*/  LEA.HI R0, R3.reuse, R3, RZ, 0x1 ;  /* 0x0000000303007211 */ /* 0x040fe200078f08ff */
[----:B------:R-:W-:Y:S01]  /*9fc0*/  IMAD.SHL.U32 R3, R3, 0x10, RZ ;  /* 0x0000001003037824 */ /* 0x000fe200078e00ff */
[----:B------:R-:W-:Y:S01]  /*9fd0*/  PRMT R39, R10, 0x7604, R13 ;  /* 0x000076040a277816 */ /* 0x000fe2000000000d */
[----:B---3--:R-:W-:Y:S01]  /*9fe0*/  LDS.128 R4, [R49+0xf000] ;  /* 0x00f0000031047984 */ /* 0x008fe20000000c00 */
[----:B------:R-:W-:-:S02]  /*9ff0*/  SHF.R.S32.HI R0, RZ, 0x1, R0 ;  /* 0x00000001ff007819 */ /* 0x000fc40000011400 */
[----:B------:R-:W-:Y:S02]  /*a000*/  LOP3.LUT R3, R62, 0x10, R3, 0xf8, !PT ;  /* 0x000000103e037812 */ /* 0x000fe400078ef803 */
[----:B------:R-:W-:Y:S01]  /*a010*/  SHF.R.U32.HI R13, RZ, 0x10, R33 ;  /* 0x00000010ff0d7819 */ /* 0x000fe20000011621 */
[----:B------:R-:W-:Y:S01]  /*a020*/  IMAD R9, R0, 0x1800, R61 ;  /* 0x0000180000097824 */ /* 0x000fe200078e023d */
[----:B------:R-:W-:Y:S02]  /*a030*/  LOP3.LUT R0, R3, R60, RZ, 0x3c, !PT ;  /* 0x0000003c03007212 */ /* 0x000fe400078e3cff */
[----:B------:R-:W-:Y:S02]  /*a040*/  LOP3.LUT R3, R15, 0xff, RZ, 0xc0, !PT ;  /* 0x000000ff0f037812 */ /* 0x000fe400078ec0ff */
[----:B------:R-:W-:Y:S02]  /*a050*/  IADD3 R0, R18, R9, R0 ;  /* 0x0000000912007210 */ /* 0x000fe40007ffe000 */
[----:B------:R-:W-:-:S02]  /*a060*/  SHF.R.U32.HI R15, RZ, 0x10, R34 ;  /* 0x00000010ff0f7819 */ /* 0x000fc40000011622 */
[----:B------:R-:W-:Y:S01]  /*a070*/  LOP3.LUT R13, R13, 0xff, RZ, 0xc0, !PT ;  /* 0x000000ff0d0d7812 */ /* 0x000fe200078ec0ff */
[----:B------:R-:W1:Y:S01]  /*a080*/  LDS.128 R8, [R0+0xf000] ;  /* 0x00f0000000087984 */ /* 0x000e620000000c00 */
[----:B0-----:R-:W-:Y:S02]  /*a090*/  PRMT R43, R3, 0x7604, R20 ;  /* 0x00007604032b7816 */ /* 0x001fe40000000014 */
[----:B------:R-:W-:Y:S02]  /*a0a0*/  SHF.R.U32.HI R3, RZ, 0x10, R32 ;  /* 0x00000010ff037819 */ /* 0x000fe40000011620 */
[----:B------:R-:W-:Y:S02]  /*a0b0*/  LOP3.LUT R20, R15, 0xff, RZ, 0xc0, !PT ;  /* 0x000000ff0f147812 */ /* 0x000fe400078ec0ff */
[----:B------:R-:W-:Y:S02]  /*a0c0*/  PRMT R15, R13, 0x7054, R14 ;  /* 0x000070540d0f7816 */ /* 0x000fe4000000000e */
[----:B------:R-:W-:-:S02]  /*a0d0*/  SHF.R.U32.HI R13, RZ, 0x10, R25 ;  /* 0x00000010ff0d7819 */ /* 0x000fc40000011619 */
[----:B------:R-:W-:Y:S02]  /*a0e0*/  LOP3.LUT R3, R3, 0xff, RZ, 0xc0, !PT ;  /* 0x000000ff03037812 */ /* 0x000fe400078ec0ff */
[----:B------:R-:W-:Y:S02]  /*a0f0*/  SHF.R.U32.HI R14, RZ, 0x10, R26 ;  /* 0x00000010ff0e7819 */ /* 0x000fe4000001161a */
[----:B------:R-:W-:Y:S02]  /*a100*/  LOP3.LUT R13, R13, 0xff, RZ, 0xc0, !PT ;  /* 0x000000ff0d0d7812 */ /* 0x000fe400078ec0ff */
[----:B------:R-:W-:Y:S02]  /*a110*/  PRMT R3, R3, 0x7054, R12 ;  /* 0x0000705403037816 */ /* 0x000fe4000000000c */
[----:B------:R-:W-:Y:S02]  /*a120*/  SHF.R.U32.HI R12, RZ, 0x10, R24 ;  /* 0x00000010ff0c7819 */ /* 0x000fe40000011618 */
[----:B------:R-:W-:-:S02]  /*a130*/  LOP3.LUT R14, R14, 0xff, RZ, 0xc0, !PT ;  /* 0x000000ff0e0e7812 */ /* 0x000fc400078ec0ff */
[----:B------:R-:W-:Y:S02]  /*a140*/  PRMT R37, R13, 0x7054, R30 ;  /* 0x000070540d257816 */ /* 0x000fe4000000001e */
[----:B------:R-:W-:Y:S02]  /*a150*/  LOP3.LUT R12, R12, 0xff, RZ, 0xc0, !PT ;  /* 0x000000ff0c0c7812 */ /* 0x000fe400078ec0ff */
[----:B------:R-:W-:Y:S02]  /*a160*/  PRMT R41, R14, 0x7054, R39 ;  /* 0x000070540e297816 */ /* 0x000fe40000000027 */
[----:B------:R-:W-:Y:S02]  /*a170*/  PRMT R21, R20, 0x7054, R21 ;  /* 0x0000705414157816 */ /* 0x000fe40000000015 */
[----:B------:R-:W-:Y:S02]  /*a180*/  LOP3.LUT R39, R37, 0xff000000, R25, 0xf8, !PT ;  /* 0xff00000025277812 */ /* 0x000fe400078ef819 */
[----:B------:R-:W-:-:S02]  /*a190*/  SHF.R.U32.HI R20, RZ, 0x10, R27 ;  /* 0x00000010ff147819 */ /* 0x000fc4000001161b */
[----:B------:R-:W-:Y:S02]  /*a1a0*/  PRMT R31, R12, 0x7054, R31 ;  /* 0x000070540c1f7816 */ /* 0x000fe4000000001f */
[----:B------:R-:W-:Y:S02]  /*a1b0*/  LOP3.LUT R13, R3, 0xff000000, R32, 0xf8, !PT ;  /* 0xff000000030d7812 */ /* 0x000fe400078ef820 */
[----:B------:R-:W-:Y:S02]  /*a1c0*/  LOP3.LUT R32, R15, 0xff000000, R33, 0xf8, !PT ;  /* 0xff0000000f207812 */ /* 0x000fe400078ef821 */
[----:B------:R-:W-:Y:S02]  /*a1d0*/  LOP3.LUT R12, R41, 0xff000000, R26, 0xf8, !PT ;  /* 0xff000000290c7812 */ /* 0x000fe400078ef81a */
[----:B------:R-:W-:Y:S02]  /*a1e0*/  F2FP.F16.E4M3.UNPACK_B R40, R39 ;  /* 0x00000027ff28723e */ /* 0x000fe400020006ff */
[----:B-1----:R-:W-:-:S02]  /*a1f0*/  F2FP.F16.E4M3.UNPACK_B R26, R9 ;  /* 0x00000009ff1a723e */ /* 0x002fc400020006ff */
[----:B------:R-:W-:Y:S01]  /*a200*/  LOP3.LUT R20, R20, 0xff, RZ, 0xc0, !PT ;  /* 0x000000ff14147812 */ /* 0x000fe200078ec0ff */
[--C-:B------:R-:W-:Y:S01]  /*a210*/  HADD2.F32 R42, -RZ, R40.reuse.H0_H0 ;  /* 0x20000028ff2a7230 */ /* 0x100fe20000004100 */
[----:B------:R-:W-:Y:S01]  /*a220*/  F2FP.F16.E4M3.UNPACK_B R28, R32 ;  /* 0x00000020ff1c723e */ /* 0x000fe200020006ff */
[----:B------:R-:W-:Y:S01]  /*a230*/  HADD2.F32 R41, -RZ, R40.H1_H1 ;  /* 0x30000028ff297230 */ /* 0x000fe20000004100 */
[-C--:B------:R-:W-:Y:S02]  /*a240*/  F2FP.F16.E4M3.UNPACK_B R14, R5.reuse ;  /* 0x00000005ff0e723e */ /* 0x080fe400020006ff */
[----:B------:R-:W-:Y:S01]  /*a250*/  F2FP.F16.E4M3.UNPACK_B R25, R5.H1 ;  /* 0x00000005ff19723e */ /* 0x000fe200030006ff */
[----:B------:R-:W-:Y:S01]  /*a260*/  HADD2.F32 R5, -RZ, R26.H0_H0 ;  /* 0x2000001aff057230 */ /* 0x000fe20000004100 */
[----:B------:R-:W-:Y:S01]  /*a270*/  PRMT R43, R20, 0x7054, R43 ;  /* 0x00007054142b7816 */ /* 0x000fe2000000002b */
[----:B------:R-:W-:Y:S01]  /*a280*/  HADD2.F32 R38, -RZ, R28.H0_H0 ;  /* 0x2000001cff267230 */ /* 0x000fe20000004100 */
[----:B------:R-:W-:Y:S01]  /*a290*/  LOP3.LUT R3, R21, 0xff000000, R34, 0xf8, !PT ;  /* 0xff00000015037812 */ /* 0x000fe200078ef822 */
[----:B------:R-:W-:Y:S01]  /*a2a0*/  HADD2.F32 R15, -RZ, R14.H0_H0 ;  /* 0x2000000eff0f7230 */ /* 0x000fe20000004100 */
[----:B------:R-:W-:Y:S01]  /*a2b0*/  LOP3.LUT R43, R43, 0xff000000, R27, 0xf8, !PT ;  /* 0xff0000002b2b7812 */ /* 0x000fe200078ef81b */
[----:B------:R-:W-:Y:S01]  /*a2c0*/  HADD2.F32 R26, -RZ, R26.H1_H1 ;  /* 0x3000001aff1a7230 */ /* 0x000fe20000004100 */
[-C--:B------:R-:W-:Y:S01]  /*a2d0*/  F2FP.F16.E4M3.UNPACK_B R21, R8.reuse ;  /* 0x00000008ff15723e */ /* 0x080fe200020006ff */
[----:B------:R-:W-:Y:S01]  /*a2e0*/  HADD2.F32 R33, -RZ, R28.H1_H1 ;  /* 0x3000001cff217230 */ /* 0x000fe20000004100 */
[----:B------:R-:W-:Y:S01]  /*a2f0*/  F2FP.F16.E4M3.UNPACK_B R36, R8.H1 ;  /* 0x00000008ff24723e */ /* 0x000fe200030006ff */
[C---:B------:R-:W-:Y:S01]  /*a300*/  FMUL.FTZ R8, R5.reuse, R42 ;  /* 0x0000002a05087220 */ /* 0x040fe20000410000 */
[----:B------:R-:W-:Y:S01]  /*a310*/  F2FP.F16.E4M3.UNPACK_B R27, R9.H1 ;  /* 0x00000009ff1b723e */ /* 0x000fe200030006ff */
[-C--:B------:R-:W-:Y:S01]  /*a320*/  FMUL.FTZ R9, R5, R38.reuse ;  /* 0x0000002605097220 */ /* 0x080fe20000410000 */
[----:B------:R-:W-:Y:S01]  /*a330*/  F2FP.F16.E4M3.UNPACK_B R39, R39.H1 ;  /* 0x00000027ff27723e */ /* 0x000fe200030006ff */
[----:B------:R-:W-:Y:S01]  /*a340*/  FFMA.FTZ R5, R15, R38, -R8 ;  /* 0x000000260f057223 */ /* 0x000fe20000010808 */
[----:B------:R-:W-:Y:S01]  /*a350*/  F2FP.F16.E4M3.UNPACK_B R32, R32.H1 ;  /* 0x00000020ff20723e */ /* 0x000fe200030006ff */
[----:B------:R-:W-:-:S02]  /*a360*/  HADD2.F32 R8, -RZ, R27.H0_H0 ;  /* 0x2000001bff087230 */ /* 0x000fc40000004100 */
[----:B------:R-:W-:Y:S01]  /*a370*/  FFMA.FTZ R9, R15, R42, R9 ;  /* 0x0000002a0f097223 */ /* 0x000fe20000010009 */
[----:B------:R-:W-:Y:S02]  /*a380*/  HADD2.F32 R38, -RZ, R39.H0_H0 ;  /* 0x20000027ff267230 */ /* 0x000fe40000004100 */
[C---:B------:R-:W-:Y:S01]  /*a390*/  FMUL.FTZ R45, R26.reuse, R41 ;  /* 0x000000291a2d7220 */ /* 0x040fe20000410000 */
[----:B------:R-:W-:Y:S01]  /*a3a0*/  HADD2.F32 R28, -RZ, R32.H0_H0 ;  /* 0x20000020ff1c7230 */ /* 0x000fe20000004100 */
[----:B------:R-:W-:Y:S01]  /*a3b0*/  LOP3.LUT R24, R31, 0xff000000, R24, 0xf8, !PT ;  /* 0xff0000001f187812 */ /* 0x000fe200078ef818 */
[----:B------:R-:W-:Y:S02]  /*a3c0*/  HADD2.F32 R14, -RZ, R14.H1_H1 ;  /* 0x3000000eff0e7230 */ /* 0x000fe40000004100 */
[----:B------:R-:W-:Y:S01]  /*a3d0*/  FMUL.FTZ R26, R26, R33 ;  /* 0x000000211a1a7220 */ /* 0x000fe20000410000 */
[----:B------:R-:W-:Y:S01]  /*a3e0*/  HADD2.F32 R15, -RZ, R25.H0_H0 ;  /* 0x20000019ff0f7230 */ /* 0x000fe20000004100 */
[-C--:B------:R-:W-:Y:S01]  /*a3f0*/  F2FP.F16.E4M3.UNPACK_B R29, R7.reuse ;  /* 0x00000007ff1d723e */ /* 0x080fe200020006ff */
[C---:B------:R-:W-:Y:S01]  /*a400*/  FMUL.FTZ R40, R8.reuse, R38 ;  /* 0x0000002608287220 */ /* 0x040fe20000410000 */
[----:B------:R-:W-:Y:S01]  /*a410*/  F2FP.F16.E4M3.UNPACK_B R34, R7.H1 ;  /* 0x00000007ff22723e */ /* 0x000fe200030006ff */
[----:B------:R-:W-:Y:S01]  /*a420*/  FMUL.FTZ R47, R8, R28 ;  /* 0x0000001c082f7220 */ /* 0x000fe20000410000 */
[-C--:B------:R-:W-:Y:S01]  /*a430*/  F2FP.F16.E4M3.UNPACK_B R20, R4.reuse ;  /* 0x00000004ff14723e */ /* 0x080fe200020006ff */
[C---:B------:R-:W-:Y:S01]  /*a440*/  FFMA.FTZ R8, R14.reuse, R41, R26 ;  /* 0x000000290e087223 */ /* 0x040fe2000001001a */
[----:B------:R-:W-:Y:S01]  /*a450*/  F2FP.F16.E4M3.UNPACK_B R31, R4.H1 ;  /* 0x00000004ff1f723e */ /* 0x000fe200030006ff */
[----:B------:R-:W-:Y:S01]  /*a460*/  HADD2.F32 R32, -RZ, R32.H1_H1 ;  /* 0x30000020ff207230 */ /* 0x000fe20000004100 */
[-C--:B------:R-:W-:Y:S01]  /*a470*/  F2FP.F16.E4M3.UNPACK_B R4, R6.reuse ;  /* 0x00000006ff04723e */ /* 0x080fe200020006ff */
[----:B------:R-:W-:Y:S01]  /*a480*/  HADD2.F32 R39, -RZ, R39.H1_H1 ;  /* 0x30000027ff277230 */ /* 0x000fe20000004100 */
[----:B------:R-:W-:Y:S01]  /*a490*/  F2FP.F16.E4M3.UNPACK_B R7, R6.H1 ;  /* 0x00000006ff07723e */ /* 0x000fe200030006ff */
[----:B------:R-:W-:Y:S01]  /*a4a0*/  HADD2.F32 R27, -RZ, R27.H1_H1 ;  /* 0x3000001bff1b7230 */ /* 0x000fe20000004100 */
[-C--:B------:R-:W-:Y:S01]  /*a4b0*/  F2FP.F16.E4M3.UNPACK_B R30, R11.reuse ;  /* 0x0000000bff1e723e */ /* 0x080fe200020006ff */
[--C-:B------:R-:W-:Y:S01]  /*a4c0*/  HADD2.F32 R26, -RZ, R29.reuse.H0_H0 ;  /* 0x2000001dff1a7230 */ /* 0x100fe20000004100 */
[----:B------:R-:W-:Y:S01]  /*a4d0*/  F2FP.F16.E4M3.UNPACK_B R37, R11.H1 ;  /* 0x0000000bff25723e */ /* 0x000fe200030006ff */
[----:B------:R-:W-:Y:S01]  /*a4e0*/  HADD2.F32 R29, -RZ, R29.H1_H1 ;  /* 0x3000001dff1d7230 */ /* 0x000fe20000004100 */
[----:B------:R-:W-:Y:S01]  /*a4f0*/  F2FP.F16.E4M3.UNPACK_B R6, R10 ;  /* 0x0000000aff06723e */ /* 0x000fe200020006ff */
[----:B------:R-:W-:Y:S01]  /*a500*/  FMUL.FTZ R42, R27, R32 ;  /* 0x000000201b2a7220 */ /* 0x000fe20000410000 */
[----:B------:R-:W-:Y:S01]  /*a510*/  F2FP.F16.E4M3.UNPACK_B R11, R10.H1 ;  /* 0x0000000aff0b723e */ /* 0x000fe200030006ff */
[----:B------:R-:W-:Y:S01]  /*a520*/  FFMA.FTZ R10, R14, R33, -R45 ;  /* 0x000000210e0a7223 */ /* 0x000fe2000001082d */
[C---:B------:R-:W-:Y:S01]  /*a530*/  FFMA.FTZ R14, R15.reuse, R28, -R40 ;  /* 0x0000001c0f0e7223 */ /* 0x040fe20000010828 */
[----:B------:R-:W-:Y:S01]  /*a540*/  F2FP.F16.E4M3.UNPACK_B R40, R43 ;  /* 0x0000002bff28723e */ /* 0x000fe200020006ff */
[----:B------:R-:W-:Y:S01]  /*a550*/  HADD2.F32 R28, -RZ, R25.H1_H1 ;  /* 0x30000019ff1c7230 */ /* 0x000fe20000004100 */
[----:B------:R-:W-:Y:S01]  /*a560*/  F2FP.F16.E4M3.UNPACK_B R33, R35 ;  /* 0x00000023ff21723e */ /* 0x000fe200020006ff */
[----:B------:R-:W-:Y:S01]  /*a570*/  FFMA.FTZ R15, R15, R38, R47 ;  /* 0x000000260f0f7223 */ /* 0x000fe2000001002f */
[----:B------:R-:W-:-:S02]  /*a580*/  HADD2.F32 R25, -RZ, R30.H0_H0 ;  /* 0x2000001eff197230 */ /* 0x000fc40000004100 */
[----:B------:R-:W-:Y:S01]  /*a590*/  FMUL.FTZ R45, R27, R39 ;  /* 0x000000271b2d7220 */ /* 0x000fe20000410000 */
[--C-:B------:R-:W-:Y:S01]  /*a5a0*/  HADD2.F32 R41, -RZ, R40.reuse.H0_H0 ;  /* 0x20000028ff297230 */ /* 0x100fe20000004100 */
[----:B------:R-:W-:Y:S01]  /*a5b0*/  F2FP.F16.E4M3.UNPACK_B R43, R43.H1 ;  /* 0x0000002bff2b723e */ /* 0x000fe200030006ff */
[----:B------:R-:W-:Y:S01]  /*a5c0*/  HADD2.F32 R38, -RZ, R33.H0_H0 ;  /* 0x20000021ff267230 */ /* 0x000fe20000004100 */
[----:B------:R-:W-:Y:S01]  /*a5d0*/  F2FP.F16.E4M3.UNPACK_B R35, R35.H1 ;  /* 0x00000023ff23723e */ /* 0x000fe200030006ff */
[----:B------:R-:W-:Y:S02]  /*a5e0*/  HADD2.F32 R40, -RZ, R40.H1_H1 ;  /* 0x30000028ff287230 */ /* 0x000fe40000004100 */
[C---:B------:R-:W-:Y:S01]  /*a5f0*/  FMUL.FTZ R27, R25.reuse, R41 ;  /* 0x00000029191b7220 */ /* 0x040fe20000410000 */
[----:B------:R-:W-:Y:S02]  /*a600*/  HADD2.F32 R30, -RZ, R30.H1_H1 ;  /* 0x3000001eff1e7230 */ /* 0x000fe40000004100 */
[----:B------:R-:W-:Y:S01]  /*a610*/  FMUL.FTZ R44, R25, R38 ;  /* 0x00000026192c7220 */ /* 0x000fe20000410000 */
[----:B------:R-:W-:Y:S01]  /*a620*/  FFMA.FTZ R25, R28, R32, -R45 ;  /* 0x000000201c197223 */ /* 0x000fe2000001082d */
[----:B------:R-:W-:Y:S01]  /*a630*/  FFMA.FTZ R27, R26, R38, -R27 ;  /* 0x000000261a1b7223 */ /* 0x000fe2000001081b */
[----:B------:R-:W-:-:S02]  /*a640*/  HADD2.F32 R32, -RZ, R37.H0_H0 ;  /* 0x20000025ff207230 */ /* 0x000fc40000004100 */
[----:B------:R-:W-:Y:S01]  /*a650*/  FFMA.FTZ R26, R26, R41, R44 ;  /* 0x000000291a1a7223 */ /* 0x000fe2000001002c */
[----:B------:R-:W-:Y:S02]  /*a660*/  HADD2.F32 R41, -RZ, R43.H0_H0 ;  /* 0x2000002bff297230 */ /* 0x000fe40000004100 */
[----:B------:R-:W-:Y:S01]  /*a670*/  FFMA.FTZ R28, R28, R39, R42 ;  /* 0x000000271c1c7223 */ /* 0x000fe2000001002a */
[----:B------:R-:W-:Y:S02]  /*a680*/  HADD2.F32 R38, -RZ, R33.H1_H1 ;  /* 0x30000021ff267230 */ /* 0x000fe40000004100 */
[----:B------:R-:W-:Y:S01]  /*a690*/  FMUL.FTZ R42, R30, R40 ;  /* 0x000000281e2a7220 */ /* 0x000fe20000410000 */
[----:B------:R-:W-:Y:S02]  /*a6a0*/  HADD2.F32 R39, -RZ, R35.H0_H0 ;  /* 0x20000023ff277230 */ /* 0x000fe40000004100 */
[----:B------:R-:W-:Y:S01]  /*a6b0*/  FMUL.FTZ R44, R32, R41 ;  /* 0x00000029202c7220 */ /* 0x000fe20000410000 */
[----:B------:R-:W-:-:S02]  /*a6c0*/  HADD2.F32 R33, -RZ, R34.H0_H0 ;  /* 0x20000022ff217230 */ /* 0x000fc40000004100 */
[-C--:B------:R-:W-:Y:S01]  /*a6d0*/  FMUL.FTZ R45, R30, R38.reuse ;  /* 0x000000261e2d7220 */ /* 0x080fe20000410000 */
[----:B------:R-:W-:Y:S01]  /*a6e0*/  FFMA.FTZ R30, R29, R38, -R42 ;  /* 0x000000261d1e7223 */ /* 0x000fe2000001082a */
[-C--:B------:R-:W-:Y:S01]  /*a6f0*/  FMUL.FTZ R48, R32, R39.reuse ;  /* 0x0000002720307220 */ /* 0x080fe20000410000 */
[----:B------:R-:W-:Y:S01]  /*a700*/  F2FP.F16.E4M3.UNPACK_B R42, R24.H1 ;  /* 0x00000018ff2a723e */ /* 0x000fe200030006ff */
[C---:B------:R-:W-:Y:S01]  /*a710*/  FFMA.FTZ R32, R33.reuse, R39, -R44 ;  /* 0x0000002721207223 */ /* 0x040fe2000001082c */
[----:B------:R-:W-:Y:S01]  /*a720*/  F2FP.F16.E4M3.UNPACK_B R39, R13.H1 ;  /* 0x0000000dff27723e */ /* 0x000fe200030006ff */
[----:B------:R-:W-:Y:S01]  /*a730*/  FFMA.FTZ R33, R33, R41, R48 ;  /* 0x0000002921217223 */ /* 0x000fe20000010030 */
[----:B------:R-:W-:Y:S01]  /*a740*/  FFMA.FTZ R29, R29, R40, R45 ;  /* 0x000000281d1d7223 */ /* 0x000fe2000001002d */
[----:B------:R-:W-:Y:S01]  /*a750*/  HADD2.F32 R41, -RZ, R35.H1_H1 ;  /* 0x30000023ff297230 */ /* 0x000fe20000004100 */
[----:B------:R-:W-:Y:S01]  /*a760*/  F2FP.SATFINITE.E4M3.F32.PACK_AB_MERGE_C R14, R25, R14, RZ ;  /* 0x0000000e190e723e */ /* 0x000fe200048070ff */
[----:B------:R-:W-:Y:S01]  /*a770*/  HADD2.F32 R44, -RZ, R43.H1_H1 ;  /* 0x3000002bff2c7230 */ /* 0x000fe20000004100 */
[----:B------:R-:W-:Y:S01]  /*a780*/  F2FP.SATFINITE.E4M3.F32.PACK_AB_MERGE_C R15, R28, R15, RZ ;  /* 0x0000000f1c0f723e */ /* 0x000fe200048070ff */
[----:B------:R-:W-:Y:S01]  /*a790*/  HADD2.F32 R38, -RZ, R37.H1_H1 ;  /* 0x30000025ff267230 */ /* 0x000fe20000004100 */
[----:B------:R-:W-:Y:S01]  /*a7a0*/  F2FP.SATFINITE.E4M3.F32.PACK_AB_MERGE_C R5, R10, R5, R14 ;  /* 0x000000050a05723e */ /* 0x000fe2000480700e */
[----:B------:R-:W-:Y:S01]  /*a7b0*/  HADD2.F32 R43, -RZ, R42.H0_H0 ;  /* 0x2000002aff2b7230 */ /* 0x000fe20000004100 */
[----:B------:R-:W-:Y:S01]  /*a7c0*/  F2FP.SATFINITE.E4M3.F32.PACK_AB_MERGE_C R9, R8, R9, R15 ;  /* 0x000000090809723e */ /* 0x000fe2000480700f */
        /* <DEDUP_REMOVED lines=10> */
[----:B------:R-:W-:Y:S02]  /*a870*/  HADD2.F32 R36, -RZ, R36.H1_H1 ;  /* 0x30000024ff247230 */ /* 0x000fe40000004100 */
[----:B------:R-:W-:Y:S01]  /*a880*/  FFMA.FTZ R52, R35, R44, R47 ;  /* 0x0000002c23347223 */ /* 0x000fe2000001002f */
[----:B------:R-:W-:Y:S02]  /*a890*/  HADD2.F32 R39, -RZ, R39.H1_H1 ;  /* 0x30000027ff277230 */ /* 0x000fe40000004100 */
[C---:B------:R-:W-:Y:S01]  /*a8a0*/  FFMA.FTZ R45, R34.reuse, R40, -R45 ;  /* 0x00000028222d7223 */ /* 0x040fe2000001082d */
[----:B------:R-:W-:Y:S01]  /*a8b0*/  FFMA.FTZ R43, R34, R43, R38 ;  /* 0x0000002b222b7223 */ /* 0x000fe20000010026 */
[----:B------:R-:W-:Y:S01]  /*a8c0*/  F2FP.F16.E4M3.UNPACK_B R35, R24 ;  /* 0x00000018ff23723e */ /* 0x000fe200020006ff */
[----:B------:R-:W-:Y:S01]  /*a8d0*/  HADD2.F32 R31, -RZ, R31.H1_H1 ;  /* 0x3000001fff1f7230 */ /* 0x000fe20000004100 */
[----:B------:R-:W-:Y:S01]  /*a8e0*/  F2FP.F16.E4M3.UNPACK_B R34, R13 ;  /* 0x0000000dff22723e */ /* 0x000fe200020006ff */
[C---:B------:R-:W-:Y:S01]  /*a8f0*/  FMUL.FTZ R38, R36.reuse, R42 ;  /* 0x0000002a24267220 */ /* 0x040fe20000410000 */
[----:B------:R-:W-:Y:S01]  /*a900*/  FMUL.FTZ R13, R36, R39 ;  /* 0x00000027240d7220 */ /* 0x000fe20000410000 */
[----:B------:R-:W-:-:S02]  /*a910*/  HADD2.F32 R36, -RZ, R35.H0_H0 ;  /* 0x20000023ff247230 */ /* 0x000fc40000004100 */
[----:B------:R-:W-:Y:S02]  /*a920*/  HADD2.F32 R24, -RZ, R21.H0_H0 ;  /* 0x20000015ff187230 */ /* 0x000fe40000004100 */
[C---:B------:R-:W-:Y:S01]  /*a930*/  FFMA.FTZ R44, R31.reuse, R39, -R38 ;  /* 0x000000271f2c7223 */ /* 0x040fe20000010826 */
[----:B------:R-:W-:Y:S01]  /*a940*/  FFMA.FTZ R42, R31, R42, R13 ;  /* 0x0000002a1f2a7223 */ /* 0x000fe2000001000d */
[----:B------:R-:W-:Y:S02]  /*a950*/  HADD2.F32 R31, -RZ, R34.H0_H0 ;  /* 0x20000022ff1f7230 */ /* 0x000fe40000004100 */
[----:B------:R-:W-:Y:S02]  /*a960*/  HADD2.F32 R13, -RZ, R20.H0_H0 ;  /* 0x20000014ff0d7230 */ /* 0x000fe40000004100 */
[C---:B------:R-:W-:Y:S01]  /*a970*/  FMUL.FTZ R38, R24.reuse, R36 ;  /* 0x0000002418267220 */ /* 0x040fe20000410000 */
[----:B------:R-:W-:Y:S02]  /*a980*/  HADD2.F32 R35, -RZ, R35.H1_H1 ;  /* 0x30000023ff237230 */ /* 0x000fe40000004100 */
[----:B------:R-:W-:Y:S01]  /*a990*/  FMUL.FTZ R24, R24, R31 ;  /* 0x0000001f18187220 */ /* 0x000fe20000410000 */
[----:B------:R-:W-:-:S02]  /*a9a0*/  HADD2.F32 R21, -RZ, R21.H1_H1 ;  /* 0x30000015ff157230 */ /* 0x000fc40000004100 */
[----:B------:R-:W-:Y:S01]  /*a9b0*/  FFMA.FTZ R38, R13, R31, -R38 ;  /* 0x0000001f0d267223 */ /* 0x000fe20000010826 */
[----:B------:R-:W-:Y:S01]  /*a9c0*/  HADD2.F32 R34, -RZ, R34.H1_H1 ;  /* 0x30000022ff227230 */ /* 0x000fe20000004100 */
[----:B------:R-:W-:Y:S01]  /*a9d0*/  F2FP.F16.E4M3.UNPACK_B R31, R12.H1 ;  /* 0x0000000cff1f723e */ /* 0x000fe200030006ff */
[----:B------:R-:W-:Y:S02]  /*a9e0*/  HADD2.F32 R20, -RZ, R20.H1_H1 ;  /* 0x30000014ff147230 */ /* 0x000fe40000004100 */
[----:B------:R-:W-:Y:S01]  /*a9f0*/  FMUL.FTZ R39, R21, R35 ;  /* 0x0000002315277220 */ /* 0x000fe20000410000 */
[----:B------:R-:W-:Y:S01]  /*aa00*/  FFMA.FTZ R37, R13, R36, R24 ;  /* 0x000000240d257223 */ /* 0x000fe20000010018 */
[-C--:B------:R-:W-:Y:S01]  /*aa10*/  F2FP.F16.E4M3.UNPACK_B R13, R3.reuse.H1 ;  /* 0x00000003ff0d723e */ /* 0x080fe200030006ff */
[-C--:B------:R-:W-:Y:S01]  /*aa20*/  FMUL.FTZ R24, R21, R34.reuse ;  /* 0x0000002215187220 */ /* 0x080fe20000410000 */
[----:B------:R-:W-:Y:S01]  /*aa30*/  FFMA.FTZ R39, R20, R34, -R39 ;  /* 0x0000002214277223 */ /* 0x000fe20000010827 */
[----:B------:R-:W-:Y:S01]  /*aa40*/  HADD2.F32 R34, -RZ, R31.H0_H0 ;  /* 0x2000001fff227230 */ /* 0x000fe20000004100 */
[----:B------:R-:W-:Y:S01]  /*aa50*/  F2FP.F16.E4M3.UNPACK_B R3, R3 ;  /* 0x00000003ff03723e */ /* 0x000fe200020006ff */
[----:B------:R-:W-:-:S02]  /*aa60*/  HADD2.F32 R21, -RZ, R11.H0_H0 ;  /* 0x2000000bff157230 */ /* 0x000fc40000004100 */
[----:B------:R-:W-:Y:S01]  /*aa70*/  FFMA.FTZ R40, R20, R35, R24 ;  /* 0x0000002314287223 */ /* 0x000fe20000010018 */
[--C-:B------:R-:W-:Y:S01]  /*aa80*/  HADD2.F32 R20, -RZ, R13.reuse.H0_H0 ;  /* 0x2000000dff147230 */ /* 0x100fe20000004100 */
[----:B------:R-:W-:Y:S01]  /*aa90*/  F2FP.SATFINITE.E4M3.F32.PACK_AB_MERGE_C R42, R42, R43, RZ ;  /* 0x0000002b2a2a723e */ /* 0x000fe200048070ff */
[----:B------:R-:W-:Y:S02]  /*aaa0*/  HADD2.F32 R24, -RZ, R13.H1_H1 ;  /* 0x3000000dff187230 */ /* 0x000fe40000004100 */
[C---:B------:R-:W-:Y:S01]  /*aab0*/  FMUL.FTZ R48, R21.reuse, R34 ;  /* 0x0000002215307220 */ /* 0x040fe20000410000 */
[----:B------:R-:W-:Y:S02]  /*aac0*/  HADD2.F32 R13, -RZ, R7.H0_H0 ;  /* 0x20000007ff0d7230 */ /* 0x000fe40000004100 */
[----:B------:R-:W-:Y:S01]  /*aad0*/  FMUL.FTZ R50, R21, R20 ;  /* 0x0000001415327220 */ /* 0x000fe20000410000 */
[----:B------:R-:W-:Y:S01]  /*aae0*/  HADD2.F32 R36, -RZ, R31.H1_H1 ;  /* 0x3000001fff247230 */ /* 0x000fe20000004100 */
[----:B------:R-:W-:Y:S01]  /*aaf0*/  F2FP.SATFINITE.E4M3.F32.PACK_AB_MERGE_C R8, R40, R37, R42 ;  /* 0x000000252808723e */ /* 0x000fe2000480702a */
[----:B------:R-:W-:-:S02]  /*ab00*/  HADD2.F32 R11, -RZ, R11.H1_H1 ;  /* 0x3000000bff0b7230 */ /* 0x000fc40000004100 */
[C---:B------:R-:W-:Y:S01]  /*ab10*/  FFMA.FTZ R48, R13.reuse, R20, -R48 ;  /* 0x000000140d307223 */ /* 0x040fe20000010830 */
[----:B------:R-:W-:Y:S02]  /*ab20*/  HADD2.F32 R7, -RZ, R7.H1_H1 ;  /* 0x30000007ff077230 */ /* 0x000fe40000004100 */
[----:B------:R-:W-:Y:S01]  /*ab30*/  FFMA.FTZ R50, R13, R34, R50 ;  /* 0x000000220d327223 */ /* 0x000fe20000010032 */
[----:B------:R-:W-:Y:S01]  /*ab40*/  F2FP.F16.E4M3.UNPACK_B R13, R12 ;  /* 0x0000000cff0d723e */ /* 0x000fe200020006ff */
[C---:B------:R-:W-:Y:S01]  /*ab50*/  FMUL.FTZ R20, R11.reuse, R36 ;  /* 0x000000240b147220 */ /* 0x040fe20000410000 */
[-C--:B------:R-:W-:Y:S01]  /*ab60*/  FMUL.FTZ R11, R11, R24.reuse ;  /* 0x000000180b0b7220 */ /* 0x080fe20000410000 */
[----:B------:R-:W-:Y:S02]  /*ab70*/  HADD2.F32 R12, -RZ, R3.H0_H0 ;  /* 0x20000003ff0c7230 */ /* 0x000fe40000004100 */
[C---:B------:R-:W-:Y:S01]  /*ab80*/  FFMA.FTZ R31, R7.reuse, R24, -R20 ;  /* 0x00000018071f7223 */ /* 0x040fe20000010814 */
[----:B------:R-:W-:Y:S01]  /*ab90*/  FFMA.FTZ R35, R7, R36, R11 ;  /* 0x0000002407237223 */ /* 0x000fe2000001000b */
[----:B------:R-:W-:-:S02]  /*aba0*/  HADD2.F32 R20, -RZ, R13.H0_H0 ;  /* 0x2000000dff147230 */ /* 0x000fc40000004100 */
[--C-:B------:R-:W-:Y:S01]  /*abb0*/  HADD2.F32 R7, -RZ, R6.reuse.H0_H0 ;  /* 0x20000006ff077230 */ /* 0x100fe20000004100 */
[----:B------:R-:W-:Y:S01]  /*abc0*/  F2FP.SATFINITE.E4M3.F32.PACK_AB_MERGE_C R31, R31, R48, RZ ;  /* 0x000000301f1f723e */ /* 0x000fe200048070ff */
[----:B------:R-:W-:Y:S01]  /*abd0*/  HADD2.F32 R11, -RZ, R3.H1_H1 ;  /* 0x30000003ff0b7230 */ /* 0x000fe20000004100 */
[----:B------:R-:W-:Y:S01]  /*abe0*/  F2FP.SATFINITE.E4M3.F32.PACK_AB_MERGE_C R35, R35, R50, RZ ;  /* 0x000000322323723e */ /* 0x000fe200048070ff */
[----:B------:R-:W-:Y:S02]  /*abf0*/  HADD2.F32 R13, -RZ, R13.H1_H1 ;  /* 0x3000000dff0d7230 */ /* 0x000fe40000004100 */
[C---:B------:R-:W-:Y:S01]  /*ac00*/  FMUL.FTZ R24, R7.reuse, R20 ;  /* 0x0000001407187220 */ /* 0x040fe20000410000 */
[----:B------:R-:W-:Y:S02]  /*ac10*/  HADD2.F32 R6, -RZ, R6.H1_H1 ;  /* 0x30000006ff067230 */ /* 0x000fe40000004100 */
[----:B------:R-:W-:Y:S01]  /*ac20*/  FMUL.FTZ R7, R7, R12 ;  /* 0x0000000c07077220 */ /* 0x000fe20000410000 */
[----:B------:R-:W-:-:S02]  /*ac30*/  HADD2.F32 R3, -RZ, R4.H0_H0 ;  /* 0x20000004ff037230 */ /* 0x000fc40000004100 */
[----:B------:R-:W-:Y:S02]  /*ac40*/  HADD2.F32 R4, -RZ, R4.H1_H1 ;  /* 0x30000004ff047230 */ /* 0x000fe40000004100 */
[C---:B------:R-:W-:Y:S01]  /*ac50*/  FMUL.FTZ R21, R6.reuse, R13 ;  /* 0x0000000d06157220 */ /* 0x040fe20000410000 */
[-C--:B------:R-:W-:Y:S01]  /*ac60*/  FMUL.FTZ R34, R6, R11.reuse ;  /* 0x0000000b06227220 */ /* 0x080fe20000410000 */
[C---:B------:R-:W-:Y:S01]  /*ac70*/  FFMA.FTZ R6, R3.reuse, R12, -R24 ;  /* 0x0000000c03067223 */ /* 0x040fe20000010818 */
[----:B------:R-:W-:Y:S01]  /*ac80*/  FFMA.FTZ R3, R3, R20, R7 ;  /* 0x0000001403037223 */ /* 0x000fe20000010007 */
[C---:B------:R-:W-:Y:S01]  /*ac90*/  FFMA.FTZ R21, R4.reuse, R11, -R21 ;  /* 0x0000000b04157223 */ /* 0x040fe20000010815 */
[----:B------:R-:W-:Y:S01]  /*aca0*/  FFMA.FTZ R34, R4, R13, R34 ;  /* 0x0000000d04227223 */ /* 0x000fe20000010022 */
[----:B------:R-:W-:Y:S02]  /*acb0*/  F2FP.SATFINITE.E4M3.F32.PACK_AB_MERGE_C R7, R41, R32, RZ ;  /* 0x000000202907723e */ /* 0x000fe400048070ff */
[----:B------:R-:W-:-:S02]  /*acc0*/  F2FP.SATFINITE.E4M3.F32.PACK_AB_MERGE_C R4, R44, R45, RZ ;  /* 0x0000002d2c04723e */ /* 0x000fc400048070ff */
[----:B------:R-:W-:Y:S02]  /*acd0*/  F2FP.SATFINITE.E4M3.F32.PACK_AB_MERGE_C R11, R52, R33, RZ ;  /* 0x00000021340b723e */ /* 0x000fe400048070ff */
[----:B------:R-:W-:Y:S02]  /*ace0*/  F2FP.SATFINITE.E4M3.F32.PACK_AB_MERGE_C R7, R30, R27, R7 ;  /* 0x0000001b1e07723e */ /* 0x000fe40004807007 */
[----:B------:R-:W-:Y:S02]  /*acf0*/  F2FP.SATFINITE.E4M3.F32.PACK_AB_MERGE_C R4, R39, R38, R4 ;  /* 0x000000262704723e */ /* 0x000fe40004807004 */
[----:B------:R-:W-:Y:S02]  /*ad00*/  F2FP.SATFINITE.E4M3.F32.PACK_AB_MERGE_C R6, R21, R6, R31 ;  /* 0x000000061506723e */ /* 0x000fe4000480701f */
[----:B------:R-:W-:Y:S02]  /*ad10*/  F2FP.SATFINITE.E4M3.F32.PACK_AB_MERGE_C R11, R29, R26, R11 ;  /* 0x0000001a1d0b723e */ /* 0x000fe4000480700b */
[----:B------:R-:W-:Y:S01]  /*ad20*/  F2FP.SATFINITE.E4M3.F32.PACK_AB_MERGE_C R10, R34, R3, R35 ;  /* 0x00000003220a723e */ /* 0x000fe20004807023 */
[----:B------:R2:W-:Y:S04]  /*ad30*/  STS.128 [R49+0xf000], R4 ;  /* 0x00f0000431007388 */ /* 0x0005e80000000c00 */
[----:B------:R2:W-:Y:S02]  /*ad40*/  STS.128 [R0+0xf000], R8 ;  /* 0x00f0000800007388 */ /* 0x0005e40000000c00 */
.L_x_356:
[----:B------:R-:W-:Y:S05]  /*ad50*/  BSYNC B0 ;  /* 0x0000000000007941 */ /* 0x000fea0003800000 */
.L_x_346:
[----:B------:R-:W-:Y:S01]  /*ad60*/  @!PT LDS RZ, [RZ] ;  /* 0x00000000fffff984 */ /* 0x000fe20000000800 */
[----:B------:R-:W-:Y:S01]  /*ad70*/  @!PT LDS RZ, [RZ] ;  /* 0x00000000fffff984 */ /* 0x000fe20000000800 */
[----:B------:R-:W-:Y:S01]  /*ad80*/  @!PT LDS RZ, [RZ] ;  /* 0x00000000fffff984 */ /* 0x000fe20000000800 */
[----:B------:R-:W-:Y:S01]  /*ad90*/  @!PT LDS RZ, [RZ] ;  /* 0x00000000fffff984 */ /* 0x000fe20000000800 */
[----:B------:R4:W-:Y:S06]  /*ada0*/  MEMBAR.ALL.CTA ;  /* 0x0000000000007992 */ /* 0x0009ec0000008000 */
[----:B----4-:R-:W4:Y:S01]  /*adb0*/  FENCE.VIEW.ASYNC.S ;  /* 0x00000000000073c6 */ /* 0x010f220000000000 */
[----:B------:R-:W-:Y:S05]  /*adc0*/  WARPSYNC.ALL ;  /* 0x0000000000007948 */ /* 0x000fea0003800000 */
[----:B----4-:R-:W-:Y:S06]  /*add0*/  BAR.SYNC.DEFER_BLOCKING 0xd, 0x180 ;  /* 0x0346000000007b1d */ /* 0x010fec0000010000 */
.L_x_343:
[----:B------:R-:W-:-:S13]  /*ade0*/  ISETP.NE.AND P0, PT, R155, 0x3, PT ;  /* 0x000000039b00780c */ /* 0x000fda0003f05270 */
[----:B------:R-:W-:Y:S05]  /*adf0*/  @!P0 BRA `(.L_x_371) ;  /* 0x0000000000048947 */ /* 0x000fea0003800000 */
[----:B------:R-:W-:Y:S01]  /*ae00*/  BPT.TRAP 0x1 ;  /* 0x000000040000795c */ /* 0x000fe20000300000 */
.L_x_371:
[----:B-123--:R-:W-:Y:S01]  /*ae10*/  IMAD R0, R154, 0x8, R18 ;  /* 0x000000089a007824 */ /* 0x00efe200078e0212 */
[----:B-----5:R-:W-:-:S04]  /*ae20*/  SHF.L.U32 R7, R157, 0x1f, RZ ;  /* 0x0000001f9d077819 */ /* 0x020fc800000006ff */
[----:B------:R1:W2:Y:S01]  /*ae30*/  SYNCS.PHASECHK.TRANS64.TRYWAIT P1, [R0+URZ+0x19c30], R7 ;  /* 0x019c3007000075a7 */ /* 0x0002a2000802017f */
[----:B------:R-:W-:Y:S05]  /*ae40*/  @!P0 BRA `(.L_x_372) ;  /* 0x0000000000048947 */ /* 0x000fea0003800000 */
[----:B------:R-:W-:Y:S01]  /*ae50*/  BPT.TRAP 0x1 ;  /* 0x000000040000795c */ /* 0x000fe20000300000 */
.L_x_372:
[----:B0-----:R-:W-:Y:S01]  /*ae60*/  VIADD R3, R18, 0x13800 ;  /* 0x0001380012037836 */ /* 0x001fe20000000000 */
[----:B------:R-:W-:Y:S01]  /*ae70*/  LOP3.LUT R4, R46, 0x10000, RZ, 0xfc, !PT ;  /* 0x000100002e047812 */ /* 0x000fe200078efcff */
[----:B------:R-:W-:-:S03]  /*ae80*/  IMAD.MOV.U32 R5, RZ, RZ, -0x3ffffff0 ;  /* 0xc0000010ff057424 */ /* 0x000fc600078e00ff */
[----:B------:R-:W-:-:S04]  /*ae90*/  SHF.R.U32.HI R3, RZ, 0x4, R3 ;  /* 0x00000004ff037819 */ /* 0x000fc80000011603 */
[----:B------:R-:W-:-:S04]  /*aea0*/  LOP3.LUT R3, R3, 0x3fff, RZ, 0xc0, !PT ;  /* 0x00003fff03037812 */ /* 0x000fc800078ec0ff */
[----:B------:R-:W-:Y:S01]  /*aeb0*/  LOP3.LUT R15, R3, 0x10000, RZ, 0xfc, !PT ;  /* 0x00010000030f7812 */ /* 0x000fe200078efcff */
[----:B--2---:R-:W-:Y:S06]  /*aec0*/  @P1 BRA `(.L_x_373) ;  /* 0x0000000000081947 */ /* 0x004fec0003800000 */
[----:B------:R-:W0:Y:S02]  /*aed0*/  SYNCS.PHASECHK.TRANS64.TRYWAIT P1, [R0+URZ+0x19c30], R7 ;  /* 0x019c3007000075a7 */ /* 0x000e24000802017f */
[----:B0-----:R-:W-:Y:S05]  /*aee0*/  @!P1 BRA `(.L_x_374) ;  /* 0x000000dc004c9947 */ /* 0x001fea0003800000 */
.L_x_373:
[----:B------:R-:W-:Y:S01]  /*aef0*/  IMAD R6, R154, 0x300, R15 ;  /* 0x000003009a067824 */ /* 0x000fe200078e020f */
[----:B------:R-:W-:Y:S05]  /*af00*/  WARPSYNC.ALL ;  /* 0x0000000000007948 */ /* 0x000fea0003800000 */
[----:B01----:R-:W-:Y:S01]  /*af10*/  IMAD.MOV.U32 R7, RZ, RZ, -0x3ffffff0 ;  /* 0xc0000010ff077424 */ /* 0x003fe200078e00ff */
[C---:B------:R-:W-:Y:S01]  /*af20*/  R2UR UR4, R4.reuse ;  /* 0x00000000040472ca */ /* 0x040fe200000e0000 */
[----:B------:R-:W-:Y:S01]  /*af30*/  WARPGROUP.ARRIVE ;  /* 0x00000000000079c5 */ /* 0x000fe20000000000 */
[----:B------:R-:W-:Y:S01]  /*af40*/  R2UR UR5, R5 ;  /* 0x00000000050572ca */ /* 0x000fe200000e0000 */
[----:B------:R-:W-:Y:S01]  /*af50*/  VIADD R10, R4, 0x180 ;  /* 0x00000180040a7836 */ /* 0x000fe20000000000 */
[C---:B------:R-:W-:Y:S01]  /*af60*/  R2UR UR6, R6.reuse ;  /* 0x00000000060672ca */ /* 0x040fe200000e0000 */
[----:B------:R-:W-:Y:S01]  /*af70*/  IMAD.MOV.U32 R11, RZ, RZ, -0x3ffffff0 ;  /* 0xc0000010ff0b7424 */ /* 0x000fe200078e00ff */
[----:B------:R-:W-:Y:S01]  /*af80*/  R2UR UR7, R7 ;  /* 0x00000000070772ca */ /* 0x000fe200000e0000 */
[----:B------:R-:W-:Y:S01]  /*af90*/  VIADD R8, R6, 0x100 ;  /* 0x0000010006087836 */ /* 0x000fe20000000000 */
[----:B------:R-:W-:-:S02]  /*afa0*/  P2R R89, PR, RZ, 0x1 ;  /* 0x00000001ff597803 */ /* 0x000fc40000000000 */
[----:B------:R0:W-:Y:S04]  /*afb0*/  STL.64 [R1+0x8], R10 ;  /* 0x0000080a01007387 */ /* 0x0001e80000100a00 */
[----:B------:R-:W2:Y:S04]  /*afc0*/  LDL R91, [R1+0x54] ;  /* 0x00005400015b7983 */ /* 0x000ea80000100800 */
[----:B------:R-:W3:Y:S01]  /*afd0*/  LDL R90, [R1+0x44] ;  /* 0x00004400015a7983 */ /* 0x000ee20000100800 */
[----:B------:R-:W-:Y:S01]  /*afe0*/  QGMMA.64x128x32.F32.E4M3.E4M3 R24, gdesc[UR4], RZ, !UPT, gsb0 ;  /* 0x01e00000041879f3 */ /* 0x000fe2000c0008ff */
[----:B------:R-:W-:Y:S01]  /*aff0*/  IMAD.MOV.U32 R9, RZ, RZ, -0x3ffffff0 ;  /* 0xc0000010ff097424 */ /* 0x000fe200078e00ff */
[----:B------:R-:W-:-:S02]  /*b000*/  R2UR UR4, R10 ;  /* 0x000000000a0472ca */ /* 0x000fc400000e0000 */
[----:B------:R-:W-:Y:S02]  /*b010*/  R2UR UR5, R11 ;  /* 0x000000000b0572ca */ /* 0x000fe400000e0000 */
[----:B------:R-:W-:Y:S02]  /*b020*/  R2UR UR6, R8 ;  /* 0x00000000080672ca */ /* 0x000fe400000e0000 */
[----:B------:R-:W-:Y:S01]  /*b030*/  R2UR UR7, R9 ;  /* 0x00000000090772ca */ /* 0x000fe200000e0000 */
[----:B------:R-:W-:Y:S01]  /*b040*/  VIADD R6, R6, 0x200 ;  /* 0x0000020006067836 */ /* 0x000fe20000000000 */
[----:B------:R-:W-:Y:S01]  /*b050*/  IADD3 R20, R4, 0x300, RZ ;  /* 0x0000030004147810 */ /* 0x000fe20007ffe0ff */
[----:B------:R-:W-:Y:S02]  /*b060*/  IMAD.MOV.U32 R21, RZ, RZ, -0x3ffffff0 ;  /* 0xc0000010ff157424 */ /* 0x000fe400078e00ff */
[----:B------:R-:W-:Y:S01]  /*b070*/  IMAD.MOV.U32 R7, RZ, RZ, -0x3ffffff0 ;  /* 0xc0000010ff077424 */ /* 0x000fe200078e00ff */
[----:B------:R-:W-:-:S02]  /*b080*/  WARPGROUP.DEPBAR.LE gsb0, 0x0 ;  /* 0x00008000000079c5 */ /* 0x000fc40000010000 */
[----:B------:R-:W-:-:S06]  /*b090*/  WARPGROUP.ARRIVE ;  /* 0x00000000000079c5 */ /* 0x000fcc0000000000 */
[----:B------:R-:W-:Y:S01]  /*b0a0*/  QGMMA.64x128x32.F32.E4M3.E4M3 R24, gdesc[UR4], R24, gsb0 ;  /* 0x01e00000041879f3 */ /* 0x000fe20008000818 */
[----:B------:R-:W-:Y:S02]  /*b0b0*/  R2UR UR4, R20 ;  /* 0x00000000140472ca */ /* 0x000fe400000e0000 */
[----:B------:R-:W-:Y:S02]  /*b0c0*/  R2UR UR5, R21 ;  /* 0x00000000150572ca */ /* 0x000fe400000e0000 */
[----:B------:R-:W-:Y:S02]  /*b0d0*/  R2UR UR6, R6 ;  /* 0x00000000060672ca */ /* 0x000fe400000e0000 */
[----:B------:R-:W-:Y:S01]  /*b0e0*/  R2UR UR7, R7 ;  /* 0x00000000070772ca */ /* 0x000fe200000e0000 */
[----:B------:R-:W-:Y:S02]  /*b0f0*/  WARPGROUP.DEPBAR.LE gsb0, 0x0 ;  /* 0x00008000000079c5 */ /* 0x000fe40000010000 */
[----:B------:R-:W-:-:S10]  /*b100*/  WARPGROUP.ARRIVE ;  /* 0x00000000000079c5 */ /* 0x000fd40000000000 */
[----:B------:R-:W-:Y:S01]  /*b110*/  QGMMA.64x128x32.F32.E4M3.E4M3 R24, gdesc[UR4], R24, gsb0 ;  /* 0x01e00000041879f3 */ /* 0x000fe20008000818 */
[----:B------:R-:W-:Y:S02]  /*b120*/  ULDC UR4, c[0x0][0x988] ;  /* 0x0002620000047ab9 */ /* 0x000fe40000000800 */
[----:B------:R-:W-:Y:S02]  /*b130*/  WARPGROUP.DEPBAR.LE gsb0, 0x0 ;  /* 0x00008000000079c5 */ /* 0x000fe40000010000 */
[C---:B------:R-:W-:Y:S01]  /*b140*/  FMUL.FTZ R3, R2.reuse, R24 ;  /* 0x0000001802037220 */ /* 0x040fe20000410000 */
[C---:B------:R-:W-:Y:S01]  /*b150*/  FMUL.FTZ R6, R2.reuse, R25 ;  /* 0x0000001902067220 */ /* 0x040fe20000410000 */
[C---:B------:R-:W-:Y:S01]  /*b160*/  FMUL.FTZ R9, R2.reuse, R28 ;  /* 0x0000001c02097220 */ /* 0x040fe20000410000 */
[C---:B------:R-:W-:Y:S01]  /*b170*/  FMUL.FTZ R12, R2.reuse, R31 ;  /* 0x0000001f020c7220 */ /* 0x040fe20000410000 */
[C---:B------:R-:W-:Y:S01]  /*b180*/  FMUL.FTZ R8, R2.reuse, R27 ;  /* 0x0000001b02087220 */ /* 0x040fe20000410000 */
[C---:B------:R-:W-:Y:S01]  /*b190*/  FMUL.FTZ R27, R2.reuse, R37 ;  /* 0x00000025021b7220 */ /* 0x040fe20000410000 */
[----:B------:R-:W1:Y:S01]  /*b1a0*/  MUFU.TANH R3, R3 ;  /* 0x0000000300037308 */ /* 0x000e620000002400 */
[C---:B0-----:R-:W-:Y:S01]  /*b1b0*/  FMUL.FTZ R10, R2.reuse, R29 ;  /* 0x0000001d020a7220 */ /* 0x041fe20000410000 */
[C---:B------:R-:W-:Y:S01]  /*b1c0*/  FMUL.FTZ R37, R2.reuse, R47 ;  /* 0x0000002f02257220 */ /* 0x040fe20000410000 */
[----:B------:R-:W-:Y:S01]  /*b1d0*/  FMUL.FTZ R47, R2, R57 ;  /* 0x00000039022f7220 */ /* 0x000fe20000410000 */
[----:B--2---:R-:W-:-:S04]  /*b1e0*/  IMAD.IADD R57, R91, 0x1, R88 ;  /* 0x000000015b397824 */ /* 0x004fc800078e0258 */
[----:B------:R-:W0:Y:S01]  /*b1f0*/  MUFU.TANH R6, R6 ;  /* 0x0000000600067308 */ /* 0x000e220000002400 */
[----:B------:R-:W-:Y:S01]  /*b200*/  FMUL.FTZ R13, R2, R32 ;  /* 0x00000020020d7220 */ /* 0x000fe20000410000 */
[----:B---3--:R-:W-:-:S06]  /*b210*/  IMAD R57, R90, -0x80, R57 ;  /* 0xffffff805a397824 */ /* 0x008fcc00078e0239 */
[----:B------:R-:W2:Y:S01]  /*b220*/  MUFU.TANH R9, R9 ;  /* 0x0000000900097308 */ /* 0x000ea20000002400 */
[----:B------:R-:W-:-:S07]  /*b230*/  FMUL.FTZ R7, R2, R26 ;  /* 0x0000001a02077220 */ /* 0x000fce0000410000 */
[----:B------:R-:W3:Y:S01]  /*b240*/  MUFU.TANH R12, R12 ;  /* 0x0000000c000c7308 */ /* 0x000ee20000002400 */
[----:B------:R-:W-:Y:S01]  /*b250*/  FMUL.FTZ R14, R2, R33 ;  /* 0x00000021020e7220 */ /* 0x000fe20000410000 */
[----:B------:R-:W-:-:S06]  /*b260*/  ISETP.GT.AND P1, PT, R57, RZ, PT ;  /* 0x000000ff3900720c */ /* 0x000fcc0003f24270 */
[----:B------:R-:W4:Y:S01]  /*b270*/  MUFU.TANH R10, R10 ;  /* 0x0000000a000a7308 */ /* 0x000f220000002400 */
[C---:B------:R-:W-:Y:S01]  /*b280*/  ISETP.GT.AND P2, PT, R57.reuse, 0x1, PT ;  /* 0x000000013900780c */ /* 0x040fe20003f44270 */
[C---:B------:R-:W-:Y:S01]  /*b290*/  FMUL.FTZ R26, R2.reuse, R36 ;  /* 0x00000024021a7220 */ /* 0x040fe20000410000 */
[----:B------:R-:W-:Y:S01]  /*b2a0*/  ISETP.GT.AND P6, PT, R57, 0x8, PT ;  /* 0x000000083900780c */ /* 0x000fe20003fc4270 */
[----:B------:R-:W-:-:S04]  /*b2b0*/  FMUL.FTZ R31, R2, R41 ;  /* 0x00000029021f7220 */ /* 0x000fc80000410000 */
[----:B------:R-:W5:Y:S01]  /*b2c0*/  MUFU.TANH R13, R13 ;  /* 0x0000000d000d7308 */ /* 0x000f620000002400 */
[----:B------:R-:W-:Y:S01]  /*b2d0*/  ISETP.GT.AND P5, PT, R57, 0x9, PT ;  /* 0x000000093900780c */ /* 0x000fe20003fa4270 */
[C---:B------:R-:W-:Y:S01]  /*b2e0*/  FMUL.FTZ R11, R2.reuse, R30 ;  /* 0x0000001e020b7220 */ /* 0x040fe20000410000 */
[C---:B------:R-:W-:Y:S01]  /*b2f0*/  FMUL.FTZ R41, R2.reuse, R51 ;  /* 0x0000003302297220 */ /* 0x040fe20000410000 */
[----:B-1----:R-:W-:Y:S01]  /*b300*/  FSEL R3, R3, -INF , P1 ;  /* 0xff80000003037808 */ /* 0x002fe20000800000 */
[----:B------:R-:W-:Y:S01]  /*b310*/  FMUL.FTZ R51, R2, R61 ;  /* 0x0000003d02337220 */ /* 0x000fe20000410000 */
[----:B0-----:R-:W-:Y:S02]  /*b320*/  FSEL R6, R6, -INF , P2 ;  /* 0xff80000006067808 */ /* 0x001fe40001000000 */
[----:B------:R-:W0:Y:S01]  /*b330*/  MUFU.TANH R7, R7 ;  /* 0x0000000700077308 */ /* 0x000e220000002400 */
[----:B--2---:R-:W-:Y:S02]  /*b340*/  FSEL R61, R9, -INF , P6 ;  /* 0xff800000093d7808 */ /* 0x004fe40003000000 */
[----:B---3--:R-:W-:-:S05]  /*b350*/  FSEL R9, R12, -INF , P5 ;  /* 0xff8000000c097808 */ /* 0x008fca0002800000 */
[----:B------:R-:W1:Y:S01]  /*b360*/  MUFU.TANH R14, R14 ;  /* 0x0000000e000e7308 */ /* 0x000e620000002400 */
[----:B------:R-:W-:Y:S01]  /*b370*/  FMNMX.FTZ R12, R3, R6, !PT ;  /* 0x00000006030c7209 */ /* 0x000fe20007810000 */
[C---:B------:R-:W-:Y:S01]  /*b380*/  FMUL.FTZ R30, R2.reuse, R40 ;  /* 0x00000028021e7220 */ /* 0x040fe20000410000 */
[C---:B------:R-:W-:Y:S01]  /*b390*/  FMUL.FTZ R33, R2.reuse, R43 ;  /* 0x0000002b02217220 */ /* 0x040fe20000410000 */
[----:B------:R-:W-:-:S04]  /*b3a0*/  FMUL.FTZ R43, R2, R53 ;  /* 0x00000035022b7220 */ /* 0x000fc80000410000 */
[----:B------:R-:W2:Y:S01]  /*b3b0*/  MUFU.TANH R8, R8 ;  /* 0x0000000800087308 */ /* 0x000ea20000002400 */
[C---:B------:R-:W-:Y:S01]  /*b3c0*/  FMUL.FTZ R53, R2.reuse, R63 ;  /* 0x0000003f02357220 */ /* 0x040fe20000410000 */
[----:B------:R-:W-:Y:S01]  /*b3d0*/  FMUL.FTZ R24, R2, R34 ;  /* 0x0000002202187220 */ /* 0x000fe20000410000 */
[----:B------:R-:W-:-:S05]  /*b3e0*/  ISETP.GT.AND P4, PT, R57, 0x10, PT ;  /* 0x000000103900780c */ /* 0x000fca0003f84270 */
[----:B------:R-:W3:Y:S01]  /*b3f0*/  MUFU.TANH R26, R26 ;  /* 0x0000001a001a7308 */ /* 0x000ee20000002400 */
[----:B----4-:R-:W-:Y:S02]  /*b400*/  FSEL R63, R10, -INF , P5 ;  /* 0xff8000000a3f7808 */ /* 0x010fe40002800000 */
[----:B------:R-:W-:-:S05]  /*b410*/  FMNMX.FTZ R12, R61, R12, !PT ;  /* 0x0000000c3d0c7209 */ /* 0x000fca0007810000 */
[----:B------:R-:W4:Y:S01]  /*b420*/  MUFU.TANH R11, R11 ;  /* 0x0000000b000b7308 */ /* 0x000f220000002400 */
[C---:B------:R-:W-:Y:S01]  /*b430*/  FMUL.FTZ R25, R2.reuse, R35 ;  /* 0x0000002302197220 */ /* 0x040fe20000410000 */
[----:B------:R-:W-:Y:S01]  /*b440*/  FMUL.FTZ R28, R2, R38 ;  /* 0x00000026021c7220 */ /* 0x000fe20000410000 */
[----:B------:R-:W-:-:S05]  /*b450*/  ISETP.GT.AND P3, PT, R57, 0x11, PT ;  /* 0x000000113900780c */ /* 0x000fca0003f64270 */
[----:B------:R-:W4:Y:S01]  /*b460*/  MUFU.TANH R27, R27 ;  /* 0x0000001b001b7308 */ /* 0x000f220000002400 */
[----:B-----5:R-:W-:Y:S01]  /*b470*/  FSEL R13, R13, -INF , P4 ;  /* 0xff8000000d0d7808 */ /* 0x020fe20002000000 */
[C---:B------:R-:W-:Y:S01]  /*b480*/  FMUL.FTZ R34, R2.reuse, R44 ;  /* 0x0000002c02227220 */ /* 0x040fe20000410000 */
[----:B------:R-:W-:Y:S01]  /*b490*/  FMNMX.FTZ R12, R63, R12, !PT ;  /* 0x0000000c3f0c7209 */ /* 0x000fe20007810000 */
[C---:B------:R-:W-:Y:S01]  /*b4a0*/  FMUL.FTZ R38, R2.reuse, R48 ;  /* 0x0000003002267220 */ /* 0x040fe20000410000 */
[----:B------:R-:W-:-:S03]  /*b4b0*/  FMUL.FTZ R48, R2, R58 ;  /* 0x0000003a02307220 */ /* 0x000fc60000410000 */
[----:B------:R-:W5:Y:S01]  /*b4c0*/  MUFU.TANH R30, R30 ;  /* 0x0000001e001e7308 */ /* 0x000f620000002400 */
[C---:B------:R-:W-:Y:S01]  /*b4d0*/  FMUL.FTZ R58, R2.reuse, R67 ;  /* 0x00000043023a7220 */ /* 0x040fe20000410000 */
[----:B0-----:R-:W-:Y:S01]  /*b4e0*/  FSEL R7, R7, -INF , P1 ;  /* 0xff80000007077808 */ /* 0x001fe20000800000 */
[----:B------:R-:W-:Y:S01]  /*b4f0*/  FMUL.FTZ R35, R2, R45 ;  /* 0x0000002d02237220 */ /* 0x000fe20000410000 */
[----:B------:R-:W-:Y:S02]  /*b500*/  ISETP.GT.AND P1, PT, R57, 0x18, PT ;  /* 0x000000183900780c */ /* 0x000fe40003f24270 */
[----:B-1----:R-:W-:Y:S02]  /*b510*/  FSEL R67, R14, -INF , P3 ;  /* 0xff8000000e437808 */ /* 0x002fe40001800000 */
[----:B------:R-:W0:Y:S01]  /*b520*/  MUFU.TANH R24, R24 ;  /* 0x0000001800187308 */ /* 0x000e220000002400 */
[----:B------:R-:W-:Y:S01]  /*b530*/  FMNMX.FTZ R12, R13, R12, !PT ;  /* 0x0000000c0d0c7209 */ /* 0x000fe20007810000 */
[----:B------:R-:W-:Y:S01]  /*b540*/  FMUL.FTZ R113, R2, R71 ;  /* 0x0000004702717220 */ /* 0x000fe20000410000 */
[----:B--2---:R-:W-:-:S05]  /*b550*/  FSEL R8, R8, -INF , P2 ;  /* 0xff80000008087808 */ /* 0x004fca0001000000 */
[----:B------:R-:W1:Y:S01]  /*b560*/  MUFU.TANH R31, R31 ;  /* 0x0000001f001f7308 */ /* 0x000e620000002400 */
[----:B------:R-:W-:Y:S01]  /*b570*/  FMUL.FTZ R29, R2, R39 ;  /* 0x00000027021d7220 */ /* 0x000fe20000410000 */
[----:B------:R-:W-:Y:S02]  /*b580*/  ISETP.GT.AND P2, PT, R57, 0x19, PT ;  /* 0x000000193900780c */ /* 0x000fe40003f44270 */
[----:B---3--:R-:W-:Y:S02]  /*b590*/  FSEL R71, R26, -INF , P1 ;  /* 0xff8000001a477808 */ /* 0x008fe40000800000 */
[----:B------:R-:W-:Y:S02]  /*b5a0*/  FMNMX.FTZ R12, R67, R12, !PT ;  /* 0x0000000c430c7209 */ /* 0x000fe40007810000 */
[----:B------:R-:W2:Y:S01]  /*b5b0*/  MUFU.TANH R25, R25 ;  /* 0x0000001900197308 */ /* 0x000ea20000002400 */
[----:B----4-:R-:W-:Y:S01]  /*b5c0*/  FSEL R11, R11, -INF , P6 ;  /* 0xff8000000b0b7808 */ /* 0x010fe20003000000 */
[----:B------:R-:W-:Y:S01]  /*b5d0*/  FMUL.FTZ R32, R2, R42 ;  /* 0x0000002a02207220 */ /* 0x000fe20000410000 */
[----:B------:R-:W-:-:S05]  /*b5e0*/  ISETP.GT.AND P6, PT, R57, 0x20, PT ;  /* 0x000000203900780c */ /* 0x000fca0003fc4270 */
[----:B------:R-:W3:Y:S01]  /*b5f0*/  MUFU.TANH R34, R34 ;  /* 0x0000002200227308 */ /* 0x000ee20000002400 */
[----:B------:R-:W-:Y:S01]  /*b600*/  FSEL R27, R27, -INF , P2 ;  /* 0xff8000001b1b7808 */ /* 0x000fe20001000000 */
[----:B------:R-:W-:Y:S01]  /*b610*/  FMUL.FTZ R39, R2, R49 ;  /* 0x0000003102277220 */ /* 0x000fe20000410000 */
[----:B------:R-:W-:-:S05]  /*b620*/  FMNMX.FTZ R12, R71, R12, !PT ;  /* 0x0000000c470c7209 */ /* 0x000fca0007810000 */
[----:B------:R-:W4:Y:S01]  /*b630*/  MUFU.TANH R28, R28 ;  /* 0x0000001c001c7308 */ /* 0x000f220000002400 */
[----:B------:R-:W-:Y:S01]  /*b640*/  ISETP.GT.AND P5, PT, R57, 0x21, PT ;  /* 0x000000213900780c */ /* 0x000fe20003fa4270 */
[----:B------:R-:W-:Y:S01]  /*b650*/  FMUL.FTZ R42, R2, R52 ;  /* 0x00000034022a7220 */ /* 0x000fe20000410000 */
[----:B-----5:R-:W-:-:S05]  /*b660*/  FSEL R93, R30, -INF , P6 ;  /* 0xff8000001e5d7808 */ /* 0x020fca0003000000 */
[----:B------:R-:W5:Y:S01]  /*b670*/  MUFU.TANH R35, R35 ;  /* 0x0000002300237308 */ /* 0x000f620000002400 */
[----:B------:R-:W-:Y:S01]  /*b680*/  FMNMX.FTZ R12, R27, R12, !PT ;  /* 0x0000000c1b0c7209 */ /* 0x000fe20007810000 */
[C---:B------:R-:W-:Y:S01]  /*b690*/  FMUL.FTZ R45, R2.reuse, R55 ;  /* 0x00000037022d7220 */ /* 0x040fe20000410000 */
[----:B------:R-:W-:-:S05]  /*b6a0*/  FMUL.FTZ R55, R2, R65 ;  /* 0x0000004102377220 */ /* 0x000fca0000410000 */
[----:B------:R-:W5:Y:S01]  /*b6b0*/  MUFU.TANH R29, R29 ;  /* 0x0000001d001d7308 */ /* 0x000f620000002400 */
[----:B0-----:R-:W-:Y:S01]  /*b6c0*/  FSEL R65, R24, -INF , P4 ;  /* 0xff80000018417808 */ /* 0x001fe20002000000 */
[----:B------:R-:W-:Y:S01]  /*b6d0*/  FMUL.FTZ R36, R2, R46 ;  /* 0x0000002e02247220 */ /* 0x000fe20000410000 */
[----:B------:R-:W-:-:S05]  /*b6e0*/  ISETP.GT.AND P4, PT, R57, 0x28, PT ;  /* 0x000000283900780c */ /* 0x000fca0003f84270 */
[----:B------:R-:W0:Y:S01]  /*b6f0*/  MUFU.TANH R38, R38 ;  /* 0x0000002600267308 */ /* 0x000e220000002400 */
[----:B-1----:R-:W-:Y:S02]  /*b700*/  FSEL R31, R31, -INF , P5 ;  /* 0xff8000001f1f7808 */ /* 0x002fe40002800000 */
[----:B------:R-:W-:-:S05]  /*b710*/  FMNMX.FTZ R12, R93, R12, !PT ;  /* 0x0000000c5d0c7209 */ /* 0x000fca0007810000 */
[----:B------:R-:W1:Y:S01]  /*b720*/  MUFU.TANH R32, R32 ;  /* 0x0000002000207308 */ /* 0x000e620000002400 */
[----:B--2---:R-:W-:Y:S01]  /*b730*/  FSEL R25, R25, -INF , P3 ;  /* 0xff80000019197808 */ /* 0x004fe20001800000 */
[----:B------:R-:W-:Y:S01]  /*b740*/  FMUL.FTZ R40, R2, R50 ;  /* 0x0000003202287220 */ /* 0x000fe20000410000 */
[----:B------:R-:W-:-:S05]  /*b750*/  ISETP.GT.AND P3, PT, R57, 0x29, PT ;  /* 0x000000293900780c */ /* 0x000fca0003f64270 */
[----:B------:R-:W2:Y:S01]  /*b760*/  MUFU.TANH R39, R39 ;  /* 0x0000002700277308 */ /* 0x000ea20000002400 */
[----:B---3--:R-:W-:Y:S01]  /*b770*/  FSEL R95, R34, -INF , P4 ;  /* 0xff800000225f7808 */ /* 0x008fe20002000000 */
[C---:B------:R-:W-:Y:S01]  /*b780*/  FMUL.FTZ R46, R2.reuse, R56 ;  /* 0x00000038022e7220 */ /* 0x040fe20000410000 */
[----:B------:R-:W-:Y:S01]  /*b790*/  FMNMX.FTZ R12, R31, R12, !PT ;  /* 0x0000000c1f0c7209 */ /* 0x000fe20007810000 */
[----:B------:R-:W-:-:S04]  /*b7a0*/  FMUL.FTZ R50, R2, R60 ;  /* 0x0000003c02327220 */ /* 0x000fc80000410000 */
[----:B------:R-:W3:Y:S01]  /*b7b0*/  MUFU.TANH R33, R33 ;  /* 0x0000002100217308 */ /* 0x000ee20000002400 */
[----:B------:R-:W-:Y:S01]  /*b7c0*/  FMUL.FTZ R60, R2, R69 ;  /* 0x00000045023c7220 */ /* 0x000fe20000410000 */
[----:B----4-:R-:W-:-:S06]  /*b7d0*/  FSEL R69, R28, -INF , P1 ;  /* 0xff8000001c457808 */ /* 0x010fcc0000800000 */
[----:B------:R-:W4:Y:S01]  /*b7e0*/  MUFU.TANH R42, R42 ;  /* 0x0000002a002a7308 */ /* 0x000f220000002400 */
[----:B------:R-:W-:Y:S02]  /*b7f0*/  ISETP.GT.AND P1, PT, R57, 0x30, PT ;  /* 0x000000303900780c */ /* 0x000fe40003f24270 */
[----:B-----5:R-:W-:Y:S02]  /*b800*/  FSEL R35, R35, -INF , P3 ;  /* 0xff80000023237808 */ /* 0x020fe40001800000 */
[----:B------:R-:W-:-:S03]  /*b810*/  FMNMX.FTZ R14, R95, R12, !PT ;  /* 0x0000000c5f0e7209 */ /* 0x000fc60007810000 */
[----:B------:R-:W5:Y:S01]  /*b820*/  MUFU.TANH R36, R36 ;  /* 0x0000002400247308 */ /* 0x000f620000002400 */
[----:B------:R-:W-:Y:S02]  /*b830*/  FSEL R29, R29, -INF , P2 ;  /* 0xff8000001d1d7808 */ /* 0x000fe40001000000 */
[----:B------:R-:W-:-:S05]  /*b840*/  ISETP.GT.AND P2, PT, R57, 0x31, PT ;  /* 0x000000313900780c */ /* 0x000fca0003f44270 */
[----:B------:R-:W5:Y:S01]  /*b850*/  MUFU.TANH R43, R43 ;  /* 0x0000002b002b7308 */ /* 0x000f620000002400 */
[----:B0-----:R-:W-:Y:S02]  /*b860*/  FSEL R99, R38, -INF , P1 ;  /* 0xff80000026637808 */ /* 0x001fe40000800000 */
[----:B------:R-:W-:-:S05]  /*b870*/  FMNMX.FTZ R14, R35, R14, !PT ;  /* 0x0000000e230e7209 */ /* 0x000fca0007810000 */
[----:B------:R-:W0:Y:S01]  /*b880*/  MUFU.TANH R37, R37 ;  /* 0x0000002500257308 */ /* 0x000e220000002400 */
[----:B-1----:R-:W-:Y:S01]  /*b890*/  FSEL R91, R32, -INF , P6 ;  /* 0xff800000205b7808 */ /* 0x002fe20003000000 */
[----:B------:R-:W-:Y:S01]  /*b8a0*/  FMUL.FTZ R44, R2, R54 ;  /* 0x00000036022c7220 */ /* 0x000fe20000410000 */
[----:B------:R-:W-:-:S05]  /*b8b0*/  ISETP.GT.AND P6, PT, R57, 0x38, PT ;  /* 0x000000383900780c */ /* 0x000fca0003fc4270 */
[----:B------:R-:W1:Y:S01]  /*b8c0*/  MUFU.TANH R46, R46 ;  /* 0x0000002e002e7308 */ /* 0x000e620000002400 */
[----:B--2---:R-:W-:Y:S02]  /*b8d0*/  FSEL R39, R39, -INF , P2 ;  /* 0xff80000027277808 */ /* 0x004fe40001000000 */
[----:B------:R-:W-:-:S05]  /*b8e0*/  FMNMX.FTZ R14, R99, R14, !PT ;  /* 0x0000000e630e7209 */ /* 0x000fca0007810000 */
[----:B------:R-:W2:Y:S01]  /*b8f0*/  MUFU.TANH R40, R40 ;  /* 0x0000002800287308 */ /* 0x000ea20000002400 */
[----:B---3--:R-:W-:Y:S01]  /*b900*/  FSEL R33, R33, -INF , P5 ;  /* 0xff80000021217808 */ /* 0x008fe20002800000 */
[----:B------:R-:W-:Y:S01]  /*b910*/  FMUL.FTZ R54, R2, R64 ;  /* 0x0000004002367220 */ /* 0x000fe20000410000 */
[----:B------:R-:W-:-:S05]  /*b920*/  ISETP.GT.AND P5, PT, R57, 0x39, PT ;  /* 0x000000393900780c */ /* 0x000fca0003fa4270 */
[----:B------:R-:W3:Y:S01]  /*b930*/  MUFU.TANH R47, R47 ;  /* 0x0000002f002f7308 */ /* 0x000ee20000002400 */
[----:B----4-:R-:W-:Y:S02]  /*b940*/  FSEL R101, R42, -INF , P6 ;  /* 0xff8000002a657808 */ /* 0x010fe40003000000 */
[----:B------:R-:W-:Y:S01]  /*b950*/  FMNMX.FTZ R14, R39, R14, !PT ;  /* 0x0000000e270e7209 */ /* 0x000fe20007810000 */
[----:B------:R-:W-:-:S04]  /*b960*/  FMUL.FTZ R123, R2, R73 ;  /* 0x00000049027b7220 */ /* 0x000fc80000410000 */
[----:B------:R-:W4:Y:S01]  /*b970*/  MUFU.TANH R41, R41 ;  /* 0x0000002900297308 */ /* 0x000f220000002400 */
[----:B-----5:R-:W-:Y:S02]  /*b980*/  FSEL R73, R36, -INF , P4 ;  /* 0xff80000024497808 */ /* 0x020fe40002000000 */
[----:B------:R-:W-:-:S05]  /*b990*/  ISETP.GT.AND P4, PT, R57, 0x40, PT ;  /* 0x000000403900780c */ /* 0x000fca0003f84270 */
[----:B------:R-:W5:Y:S01]  /*b9a0*/  MUFU.TANH R50, R50 ;  /* 0x0000003200327308 */ /* 0x000f620000002400 */
[----:B------:R-:W-:Y:S02]  /*b9b0*/  FSEL R43, R43, -INF , P5 ;  /* 0xff8000002b2b7808 */ /* 0x000fe40002800000 */
[----:B------:R-:W-:-:S05]  /*b9c0*/  FMNMX.FTZ R14, R101, R14, !PT ;  /* 0x0000000e650e7209 */ /* 0x000fca0007810000 */
[----:B------:R-:W5:Y:S01]  /*b9d0*/  MUFU.TANH R44, R44 ;  /* 0x0000002c002c7308 */ /* 0x000f620000002400 */
[----:B0-----:R-:W-:Y:S01]  /*b9e0*/  FSEL R37, R37, -INF , P3 ;  /* 0xff80000025257808 */ /* 0x001fe20001800000 */
[----:B------:R-:W-:Y:S01]  /*b9f0*/  FMUL.FTZ R49, R2, R59 ;  /* 0x0000003b02317220 */ /* 0x000fe20000410000 */
[----:B------:R-:W-:-:S05]  /*ba00*/  ISETP.GT.AND P3, PT, R57, 0x41, PT ;  /* 0x000000413900780c */ /* 0x000fca0003f64270 */
[----:B------:R-:W0:Y:S01]  /*ba10*/  MUFU.TANH R51, R51 ;  /* 0x0000003300337308 */ /* 0x000e220000002400 */
[----:B-1----:R-:W-:Y:S01]  /*ba20*/  FSEL R107, R46, -INF , P4 ;  /* 0xff8000002e6b7808 */ /* 0x002fe20002000000 */
[----:B------:R-:W-:Y:S01]  /*ba30*/  FMUL.FTZ R59, R2, R68 ;  /* 0x00000044023b7220 */ /* 0x000fe20000410000 */
[----:B------:R-:W-:-:S05]  /*ba40*/  FMNMX.FTZ R14, R43, R14, !PT ;  /* 0x0000000e2b0e7209 */ /* 0x000fca0007810000 */
[----:B------:R-:W1:Y:S01]  /*ba50*/  MUFU.TANH R45, R45 ;  /* 0x0000002d002d7308 */ /* 0x000e620000002400 */
[----:B--2---:R-:W-:Y:S02]  /*ba60*/  FSEL R97, R40, -INF , P1 ;  /* 0xff80000028617808 */ /* 0x004fe40000800000 */
[----:B------:R-:W-:-:S05]  /*ba70*/  ISETP.GT.AND P1, PT, R57, 0x48, PT ;  /* 0x000000483900780c */ /* 0x000fca0003f24270 */
[----:B------:R-:W2:Y:S01]  /*ba80*/  MUFU.TANH R54, R54 ;  /* 0x0000003600367308 */ /* 0x000ea20000002400 */
[----:B---3--:R-:W-:Y:S02]  /*ba90*/  FSEL R47, R47, -INF , P3 ;  /* 0xff8000002f2f7808 */ /* 0x008fe40001800000 */
[----:B------:R-:W-:-:S05]  /*baa0*/  FMNMX.FTZ R24, R107, R14, !PT ;  /* 0x0000000e6b187209 */ /* 0x000fca0007810000 */
[----:B------:R-:W3:Y:S01]  /*bab0*/  MUFU.TANH R48, R48 ;  /* 0x0000003000307308 */ /* 0x000ee20000002400 */
[----:B----4-:R-:W-:Y:S01]  /*bac0*/  FSEL R41, R41, -INF , P2 ;  /* 0xff80000029297808 */ /* 0x010fe20001000000 */
[----:B------:R-:W-:Y:S01]  /*bad0*/  FMUL.FTZ R52, R2, R62 ;  /* 0x0000003e02347220 */ /* 0x000fe20000410000 */
[----:B------:R-:W-:-:S05]  /*bae0*/  ISETP.GT.AND P2, PT, R57, 0x49, PT ;  /* 0x000000493900780c */ /* 0x000fca0003f44270 */
[----:B------:R-:W4:Y:S01]  /*baf0*/  MUFU.TANH R55, R55 ;  /* 0x0000003700377308 */ /* 0x000f220000002400 */
[----:B-----5:R-:W-:Y:S01]  /*bb00*/  FSEL R109, R50, -INF , P1 ;  /* 0xff800000326d7808 */ /* 0x020fe20000800000 */
[C---:B------:R-:W-:Y:S01]  /*bb10*/  FMUL.FTZ R133, R2.reuse, R72 ;  /* 0x0000004802857220 */ /* 0x040fe20000410000 */
[----:B------:R-:W-:Y:S01]  /*bb20*/  FMNMX.FTZ R24, R47, R24, !PT ;  /* 0x000000182f187209 */ /* 0x000fe20007810000 */
[----:B------:R-:W-:-:S04]  /*bb30*/  FMUL.FTZ R12, R2, R75 ;  /* 0x0000004b020c7220 */ /* 0x000fc80000410000 */
[----:B------:R-:W5:Y:S01]  /*bb40*/  MUFU.TANH R49, R49 ;  /* 0x0000003100317308 */ /* 0x000f620000002400 */
[----:B------:R-:W-:Y:S01]  /*bb50*/  FSEL R75, R44, -INF , P6 ;  /* 0xff8000002c4b7808 */ /* 0x000fe20003000000 */
[----:B------:R-:W-:Y:S01]  /*bb60*/  FMUL.FTZ R56, R2, R66 ;  /* 0x0000004202387220 */ /* 0x000fe20000410000 */
        /* <DEDUP_REMOVED lines=12> */
[----:B------:R-:W-:Y:S01]  /*bc30*/  FMUL.FTZ R10, R2, R70 ;  /* 0x00000046020a7220 */ /* 0x000fe20000410000 */
[----:B---3--:R-:W-:-:S06]  /*bc40*/  FSEL R105, R48, -INF , P4 ;  /* 0xff80000030697808 */ /* 0x008fcc0002000000 */
[----:B------:R-:W3:Y:S01]  /*bc50*/  MUFU.TANH R133, R133 ;  /* 0x0000008500857308 */ /* 0x000ee20000002400 */
[----:B------:R-:W-:Y:S01]  /*bc60*/  ISETP.GT.AND P4, PT, R57, 0x58, PT ;  /* 0x000000583900780c */ /* 0x000fe20003f84270 */
[----:B------:R-:W-:Y:S01]  /*bc70*/  FMUL.FTZ R14, R2, R77 ;  /* 0x0000004d020e7220 */ /* 0x000fe20000410000 */
[----:B----4-:R-:W-:Y:S02]  /*bc80*/  FSEL R117, R55, -INF , P5 ;  /* 0xff80000037757808 */ /* 0x010fe40002800000 */
[----:B------:R-:W-:-:S03]  /*bc90*/  FMNMX.FTZ R24, R115, R24, !PT ;  /* 0x0000001873187209 */ /* 0x000fc60007810000 */
[----:B------:R-:W4:Y:S01]  /*bca0*/  MUFU.TANH R56, R56 ;  /* 0x0000003800387308 */ /* 0x000f220000002400 */
[----:B-----5:R-:W-:Y:S01]  /*bcb0*/  FSEL R49, R49, -INF , P3 ;  /* 0xff80000031317808 */ /* 0x020fe20001800000 */
[----:B------:R-:W-:Y:S01]  /*bcc0*/  FMUL.FTZ R80, R2, R80 ;  /* 0x0000005002507220 */ /* 0x000fe20000410000 */
        /* <DEDUP_REMOVED lines=17> */
[----:B------:R-:W-:Y:S01]  /*bde0*/  FMUL.FTZ R84, R2, R84 ;  /* 0x0000005402547220 */ /* 0x000fe20000410000 */
[----:B------:R-:W-:-:S05]  /*bdf0*/  FMNMX.FTZ R24, R121, R24, !PT ;  /* 0x0000001879187209 */ /* 0x000fca0007810000 */
[----:B------:R-:W3:Y:S01]  /*be00*/  MUFU.TANH R113, R113 ;  /* 0x0000007100717308 */ /* 0x000ee20000002400 */
[----:B----4-:R-:W-:Y:S02]  /*be10*/  FSEL R55, R56, -INF , P6 ;  /* 0xff80000038377808 */ /* 0x010fe40003000000 */
[----:B------:R-:W-:-:S05]  /*be20*/  ISETP.GT.AND P6, PT, R57, 0x68, PT ;  /* 0x000000683900780c */ /* 0x000fca0003fc4270 */
[----:B------:R-:W4:Y:S01]  /*be30*/  MUFU.TANH R80, R80 ;  /* 0x0000005000507308 */ /* 0x000f220000002400 */
[----:B-----5:R-:W-:Y:S02]  /*be40*/  FSEL R123, R123, -INF , P1 ;  /* 0xff8000007b7b7808 */ /* 0x020fe40000800000 */
[----:B------:R-:W-:-:S05]  /*be50*/  FMNMX.FTZ R24, R133, R24, !PT ;  /* 0x0000001885187209 */ /* 0x000fca0007810000 */
[----:B------:R-:W5:Y:S01]  /*be60*/  MUFU.TANH R111, R111 ;  /* 0x0000006f006f7308 */ /* 0x000f620000002400 */
[----:B------:R-:W-:Y:S01]  /*be70*/  FSEL R59, R58, -INF , P5 ;  /* 0xff8000003a3b7808 */ /* 0x000fe20002800000 */
[----:B------:R-:W-:Y:S01]  /*be80*/  FMUL.FTZ R85, R2, R85 ;  /* 0x0000005502557220 */ /* 0x000fe20000410000 */
[----:B------:R-:W-:-:S05]  /*be90*/  ISETP.GT.AND P5, PT, R57, 0x69, PT ;  /* 0x000000693900780c */ /* 0x000fca0003fa4270 */
[----:B------:R1:W5:Y:S01]  /*bea0*/  MUFU.TANH R127, R81 ;  /* 0x00000051007f7308 */ /* 0x0003620000002400 */
[----:B0-----:R-:W-:Y:S02]  /*beb0*/  FSEL R135, R76, -INF , P6 ;  /* 0xff8000004c877808 */ /* 0x001fe40003000000 */
[----:B------:R-:W-:-:S05]  /*bec0*/  FMNMX.FTZ R24, R123, R24, !PT ;  /* 0x000000187b187209 */ /* 0x000fca0007810000 */
[----:B------:R-:W0:Y:S01]  /*bed0*/  MUFU.TANH R12, R12 ;  /* 0x0000000c000c7308 */ /* 0x000e220000002400 */
[----:B-1----:R-:W-:Y:S02]  /*bee0*/  FSEL R81, R10, -INF , P4 ;  /* 0xff8000000a517808 */ /* 0x002fe40002000000 */
[----:B------:R-:W-:-:S05]  /*bef0*/  ISETP.GT.AND P4, PT, R57, 0x70, PT ;  /* 0x000000703900780c */ /* 0x000fca0003f84270 */
[----:B------:R-:W1:Y:S01]  /*bf00*/  MUFU.TANH R84, R84 ;  /* 0x0000005400547308 */ /* 0x000e620000002400 */
[----:B--2---:R-:W-:Y:S02]  /*bf10*/  FSEL R131, R14, -INF , P5 ;  /* 0xff8000000e837808 */ /* 0x004fe40002800000 */
[----:B------:R-:W-:-:S05]  /*bf20*/  FMNMX.FTZ R24, R135, R24, !PT ;  /* 0x0000001887187209 */ /* 0x000fca0007810000 */
[----:B------:R0:W2:Y:S01]  /*bf30*/  MUFU.TANH R10, R85 ;  /* 0x00000055000a7308 */ /* 0x0000a20000002400 */
[----:B---3--:R-:W-:Y:S02]  /*bf40*/  FSEL R113, R113, -INF , P3 ;  /* 0xff80000071717808 */ /* 0x008fe40001800000 */
[----:B------:R-:W-:Y:S02]  /*bf50*/  ISETP.GT.AND P3, PT, R57, 0x71, PT ;  /* 0x000000713900780c */ /* 0x000fe40003f64270 */
[----:B----4-:R-:W-:Y:S02]  /*bf60*/  FSEL R129, R80, -INF , P4 ;  /* 0xff80000050817808 */ /* 0x010fe40002000000 */
[----:B------:R-:W-:Y:S02]  /*bf70*/  FMNMX.FTZ R24, R131, R24, !PT ;  /* 0x0000001883187209 */ /* 0x000fe40007810000 */
[----:B-----5:R-:W-:Y:S02]  /*bf80*/  FSEL R111, R111, -INF , P2 ;  /* 0xff8000006f6f7808 */ /* 0x020fe40001000000 */
[----:B------:R-:W-:-:S02]  /*bf90*/  ISETP.GT.AND P2, PT, R57, 0x78, PT ;  /* 0x000000783900780c */ /* 0x000fc40003f44270 */
[----:B------:R-:W-:Y:S02]  /*bfa0*/  FSEL R127, R127, -INF , P3 ;  /* 0xff8000007f7f7808 */ /* 0x000fe40001800000 */
[----:B------:R-:W-:Y:S02]  /*bfb0*/  FMNMX.FTZ R24, R129, R24, !PT ;  /* 0x0000001881187209 */ /* 0x000fe40007810000 */
[----:B0-----:R-:W-:Y:S02]  /*bfc0*/  FSEL R85, R12, -INF , P1 ;  /* 0xff8000000c557808 */ /* 0x001fe40000800000 */
[----:B------:R-:W-:Y:S02]  /*bfd0*/  ISETP.GT.AND P1, PT, R57, 0x79, PT ;  /* 0x000000793900780c */ /* 0x000fe40003f24270 */
[----:B-1----:R-:W-:Y:S02]  /*bfe0*/  FSEL R125, R84, -INF , P2 ;  /* 0xff800000547d7808 */ /* 0x002fe40001000000 */
[----:B------:R-:W-:-:S02]  /*bff0*/  FMNMX.FTZ R24, R127, R24, !PT ;  /* 0x000000187f187209 */ /* 0x000fc40007810000 */
[----:B--2---:R-:W-:Y:S02]  /*c000*/  FSEL R57, R10, -INF , P1 ;  /* 0xff8000000a397808 */ /* 0x004fe40000800000 */
[----:B------:R-:W-:-:S04]  /*c010*/  FMNMX.FTZ R24, R125, R24, !PT ;  /* 0x000000187d187209 */ /* 0x000fc80007810000 */
[----:B------:R-:W-:-:S05]  /*c020*/  FMNMX.FTZ R24, R57, R24, !PT ;  /* 0x0000001839187209 */ /* 0x000fca0007810000 */
[----:B------:R-:W0:Y:S01]  /*c030*/  SHFL.BFLY PT, R45, R24, 0x2, 0x1f ;  /* 0x0c401f00182d7f89 */ /* 0x000e2200000e0000 */
[----:B------:R-:W-:-:S04]  /*c040*/  FMNMX.FTZ R14, R7, R8, !PT ;  /* 0x00000008070e7209 */ /* 0x000fc80007810000 */
[----:B------:R-:W-:-:S04]  /*c050*/  FMNMX.FTZ R14, R11, R14, !PT ;  /* 0x0000000e0b0e7209 */ /* 0x000fc80007810000 */
[----:B------:R-:W-:-:S04]  /*c060*/  FMNMX.FTZ R14, R9, R14, !PT ;  /* 0x0000000e090e7209 */ /* 0x000fc80007810000 */
[----:B------:R-:W-:Y:S02]  /*c070*/  FMNMX.FTZ R14, R65, R14, !PT ;  /* 0x0000000e410e7209 */ /* 0x000fe40007810000 */
[----:B0-----:R-:W-:Y:S02]  /*c080*/  FMNMX.FTZ R12, R24, R45, !PT ;  /* 0x0000002d180c7209 */ /* 0x001fe40007810000 */
[----:B------:R-:W-:-:S04]  /*c090*/  FMNMX.FTZ R24, R25, R14, !PT ;  /* 0x0000000e19187209 */ /* 0x000fc80007810000 */
[----:B------:R-:W-:-:S04]  /*c0a0*/  FMNMX.FTZ R24, R69, R24, !PT ;  /* 0x0000001845187209 */ /* 0x000fc80007810000 */
[----:B------:R-:W-:-:S04]  /*c0b0*/  FMNMX.FTZ R26, R29, R24, !PT ;  /* 0x000000181d1a7209 */ /* 0x000fc80007810000 */
[----:B------:R-:W-:-:S04]  /*c0c0*/  FMNMX.FTZ R26, R91, R26, !PT ;  /* 0x0000001a5b1a7209 */ /* 0x000fc80007810000 */
[----:B------:R-:W-:-:S04]  /*c0d0*/  FMNMX.FTZ R26, R33, R26, !PT ;  /* 0x0000001a211a7209 */ /* 0x000fc80007810000 */
[----:B------:R-:W-:-:S04]  /*c0e0*/  FMNMX.FTZ R26, R73, R26, !PT ;  /* 0x0000001a491a7209 */ /* 0x000fc80007810000 */
[----:B------:R-:W-:-:S04]  /*c0f0*/  FMNMX.FTZ R28, R37, R26, !PT ;  /* 0x0000001a251c7209 */ /* 0x000fc80007810000 */
[----:B------:R-:W-:-:S04]  /*c100*/  FMNMX.FTZ R28, R97, R28, !PT ;  /* 0x0000001c611c7209 */ /* 0x000fc80007810000 */
[----:B------:R-:W-:Y:S01]  /*c110*/  FMNMX.FTZ R28, R41, R28, !PT ;  /* 0x0000001c291c7209 */ /* 0x000fe20007810000 */
[----:B------:R-:W0:Y:S03]  /*c120*/  SHFL.BFLY PT, R45, R12, 0x1, 0x1f ;  /* 0x0c201f000c2d7f89 */ /* 0x000e2600000e0000 */
[----:B------:R-:W-:-:S04]  /*c130*/  FMNMX.FTZ R28, R75, R28, !PT ;  /* 0x0000001c4b1c7209 */ /* 0x000fc80007810000 */
[----:B------:R-:W-:-:S04]  /*c140*/  FMNMX.FTZ R30, R103, R28, !PT ;  /* 0x0000001c671e7209 */ /* 0x000fc80007810000 */
[----:B------:R-:W-:-:S04]  /*c150*/  FMNMX.FTZ R30, R105, R30, !PT ;  /* 0x0000001e691e7209 */ /* 0x000fc80007810000 */
[----:B------:R-:W-:-:S04]  /*c160*/  FMNMX.FTZ R30, R49, R30, !PT ;  /* 0x0000001e311e7209 */ /* 0x000fc80007810000 */
[----:B------:R-:W-:Y:S01]  /*c170*/  FMNMX.FTZ R30, R77, R30, !PT ;  /* 0x0000001e4d1e7209 */ /* 0x000fe20007810000 */
[----:B------:R-:W-:-:S03]  /*c180*/  FMUL.FTZ R34, R2, R78 ;  /* 0x0000004e02227220 */ /* 0x000fc60000410000 */
[----:B------:R-:W-:Y:S01]  /*c190*/  FMNMX.FTZ R32, R53, R30, !PT ;  /* 0x0000001e35207209 */ /* 0x000fe20007810000 */
[----:B------:R-:W-:-:S03]  /*c1a0*/  FMUL.FTZ R38, R2, R79 ;  /* 0x0000004f02267220 */ /* 0x000fc60000410000 */
[----:B------:R-:W-:Y:S01]  /*c1b0*/  FMNMX.FTZ R32, R55, R32, !PT ;  /* 0x0000002037207209 */ /* 0x000fe20007810000 */
[----:B------:R-:W1:Y:S01]  /*c1c0*/  MUFU.TANH R34, R34 ;  /* 0x0000002200227308 */ /* 0x000e620000002400 */
[----:B0-----:R-:W-:Y:S01]  /*c1d0*/  FMNMX.FTZ R45, R12, R45, !PT ;  /* 0x0000002d0c2d7209 */ /* 0x001fe20007810000 */
[----:B------:R-:W-:Y:S01]  /*c1e0*/  IMAD.U32 R44, RZ, RZ, UR4 ;  /* 0x00000004ff2c7e24 */ /* 0x000fe2000f8e00ff */
[----:B------:R-:W-:Y:S01]  /*c1f0*/  FMNMX.FTZ R32, R59, R32, !PT ;  /* 0x000000203b207209 */ /* 0x000fe20007810000 */
[----:B------:R-:W-:Y:S01]  /*c200*/  FMUL.FTZ R36, R2, R82 ;  /* 0x0000005202247220 */ /* 0x000fe20000410000 */
[C---:B------:R-:W-:Y:S01]  /*c210*/  FSETP.NEU.FTZ.AND P0, PT, R45.reuse, -INF , PT ;  /* 0xff8000002d00780b */ /* 0x040fe20003f1d000 */
[----:B------:R-:W-:-:S01]  /*c220*/  FFMA.FTZ R10, R45, R44, -8 ;  /* 0xc10000002d0a7423 */ /* 0x000fc2000001002c */
[----:B------:R-:W-:Y:S01]  /*c230*/  FMNMX.FTZ R32, R81, R32, !PT ;  /* 0x0000002051207209 */ /* 0x000fe20007810000 */
[----:B------:R-:W0:Y:S01]  /*c240*/  MUFU.TANH R38, R38 ;  /* 0x0000002600267308 */ /* 0x000e220000002400 */
[C---:B------:R-:W-:Y:S01]  /*c250*/  FMUL.FTZ R79, R2.reuse, R83 ;  /* 0x00000053024f7220 */ /* 0x040fe20000410000 */
[----:B------:R-:W-:Y:S01]  /*c260*/  FMUL.FTZ R83, R2, R86 ;  /* 0x0000005602537220 */ /* 0x000fe20000410000 */
[----:B------:R-:W-:-:S02]  /*c270*/  FMNMX.FTZ R40, R113, R32, !PT ;  /* 0x0000002071287209 */ /* 0x000fc40007810000 */
[----:B------:R-:W-:-:S03]  /*c280*/  FSEL R10, R10, RZ, P0 ;  /* 0x000000ff0a0a7208 */ /* 0x000fc60000000000 */
[----:B------:R-:W-:Y:S01]  /*c290*/  MUFU.TANH R36, R36 ;  /* 0x0000002400247308 */ /* 0x000fe20000002400 */
[----:B------:R-:W-:Y:S01]  /*c2a0*/  FMNMX.FTZ R40, R111, R40, !PT ;  /* 0x000000286f287209 */ /* 0x000fe20007810000 */
[----:B------:R-:W-:Y:S01]  /*c2b0*/  FMUL.FTZ R87, R2, R87 ;  /* 0x0000005702577220 */ /* 0x000fe20000410000 */
[----:B------:R-:W-:-:S01]  /*c2c0*/  FFMA.FTZ R12, R61, R44, -R10 ;  /* 0x0000002c3d0c7223 */ /* 0x000fc2000001080a */
[----:B------:R-:W-:-:S04]  /*c2d0*/  FFMA.FTZ R67, R67, R44, -R10 ;  /* 0x0000002c43437223 */ /* 0x000fc8000001080a */
[----:B------:R-:W2:Y:S01]  /*c2e0*/  MUFU.TANH R79, R79 ;  /* 0x0000004f004f7308 */ /* 0x000ea20000002400 */
[----:B------:R-:W-:-:S01]  /*c2f0*/  FFMA.FTZ R61, R63, R44, -R10 ;  /* 0x0000002c3f3d7223 */ /* 0x000fc2000001080a */
[----:B-1----:R-:W-:Y:S02]  /*c300*/  FSEL R63, R34, -INF , P6 ;  /* 0xff800000223f7808 */ /* 0x002fe40003000000 */
[----:B------:R-:W-:-:S04]  /*c310*/  FMNMX.FTZ R40, R85, R40, !PT ;  /* 0x0000002855287209 */ /* 0x000fc80007810000 */
[----:B------:R-:W1:Y:S01]  /*c320*/  MUFU.TANH R83, R83 ;  /* 0x0000005300537308 */ /* 0x000e620000002400 */
[----:B------:R-:W-:-:S01]  /*c330*/  FFMA.FTZ R71, R71, R44, -R10 ;  /* 0x0000002c47477223 */ /* 0x000fc2000001080a */
[----:B------:R-:W-:-:S06]  /*c340*/  FMNMX.FTZ R40, R63, R40, !PT ;  /* 0x000000283f287209 */ /* 0x000fcc0007810000 */
[----:B------:R3:W-:Y:S08]  /*c350*/  MUFU.EX2 R14, R67 ;  /* 0x00000043000e7308 */ /* 0x0007f00000000800 */
[----:B------:R-:W4:Y:S01]  /*c360*/  MUFU.TANH R87, R87 ;  /* 0x0000005700577308 */ /* 0x000f220000002400 */
[----:B---3--:R-:W-:-:S01]  /*c370*/  FFMA.FTZ R67, R43, R44, -R10 ;  /* 0x0000002c2b437223 */ /* 0x008fc2000001080a */
[----:B0-----:R-:W-:-:S04]  /*c380*/  FSEL R43, R38, -INF , P5 ;  /* 0xff800000262b7808 */ /* 0x001fc80002800000 */
[----:B------:R-:W-:Y:S02]  /*c390*/  FMNMX.FTZ R40, R43, R40, !PT ;  /* 0x000000282b287209 */ /* 0x000fe40007810000 */
[----:B------:R0:W-:Y:S01]  /*c3a0*/  MUFU.EX2 R24, R71 ;  /* 0x0000004700187308 */ /* 0x0001e20000000800 */
[----:B--2---:R-:W-:Y:S02]  /*c3b0*/  FSEL R79, R79, -INF , P3 ;  /* 0xff8000004f4f7808 */ /* 0x004fe40001800000 */
[----:B0-----:R-:W-:-:S04]  /*c3c0*/  FSEL R71, R36, -INF , P4 ;  /* 0xff80000024477808 */ /* 0x001fc80002000000 */
[----:B------:R-:W-:Y:S02]  /*c3d0*/  FMNMX.FTZ R40, R71, R40, !PT ;  /* 0x0000002847287209 */ /* 0x000fe40007810000 */
[----:B-1----:R-:W-:Y:S02]  /*c3e0*/  FSEL R83, R83, -INF , P2 ;  /* 0xff80000053537808 */ /* 0x002fe40001000000 */
[----:B------:R-:W-:Y:S02]  /*c3f0*/  FMNMX.FTZ R40, R79, R40, !PT ;  /* 0x000000284f287209 */ /* 0x000fe40007810000 */
[----:B----4-:R-:W-:Y:S02]  /*c400*/  FSEL R87, R87, -INF , P1 ;  /* 0xff80000057577808 */ /* 0x010fe40000800000 */
[----:B------:R-:W-:Y:S01]  /*c410*/  FMNMX.FTZ R40, R83, R40, !PT ;  /* 0x0000002853287209 */ /* 0x000fe20007810000 */
[----:B------:R-:W-:-:S03]  /*c420*/  FFMA.FTZ R95, R95, R44, -R10 ;  /* 0x0000002c5f5f7223 */ /* 0x000fc6000001080a */
[----:B------:R-:W-:Y:S01]  /*c430*/  FMNMX.FTZ R42, R87, R40, !PT ;  /* 0x00000028572a7209 */ /* 0x000fe20007810000 */
[----:B------:R0:W-:Y:S04]  /*c440*/  MUFU.EX2 R28, R95 ;  /* 0x0000005f001c7308 */ /* 0x0001e80000000800 */
[----:B0-----:R-:W0:Y:S01]  /*c450*/  SHFL.BFLY PT, R95, R42, 0x2, 0x1f ;  /* 0x0c401f002a5f7f89 */ /* 0x001e2200000e0000 */
[----:B------:R-:W-:-:S04]  /*c460*/  FFMA.FTZ R101, R101, R44, -R10 ;  /* 0x0000002c65657223 */ /* 0x000fc8000001080a */
[----:B------:R1:W-:Y:S01]  /*c470*/  MUFU.EX2 R32, R101 ;  /* 0x0000006500207308 */ /* 0x0003e20000000800 */
[----:B0-----:R-:W-:-:S05]  /*c480*/  FMNMX.FTZ R50, R42, R95, !PT ;  /* 0x0000005f2a327209 */ /* 0x001fca0007810000 */
[----:B-1----:R-:W0:Y:S01]  /*c490*/  SHFL.BFLY PT, R101, R50, 0x1, 0x1f ;  /* 0x0c201f0032657f89 */ /* 0x002e2200000e0000 */
[----:B------:R-:W-:-:S01]  /*c4a0*/  FFMA.FTZ R93, R93, R44, -R10 ;  /* 0x0000002c5d5d7223 */ /* 0x000fc2000001080a */
[-CC-:B------:R-:W-:Y:S01]  /*c4b0*/  FFMA.FTZ R99, R99, R44.reuse, -R10.reuse ;  /* 0x0000002c63637223 */ /* 0x180fe2000001080a */
[----:B------:R-:W-:Y:S01]  /*c4c0*/  ISETP.NE.AND P0, PT, R89, RZ, PT ;  /* 0x000000ff5900720c */ /* 0x000fe20003f05270 */
[-CC-:B------:R-:W-:Y:S01]  /*c4d0*/  FFMA.FTZ R3, R3, R44.reuse, -R10.reuse ;  /* 0x0000002c03037223 */ /* 0x180fe2000001080a */
[----:B------:R1:W-:Y:S01]  /*c4e0*/  MUFU.EX2 R26, R93 ;  /* 0x0000005d001a7308 */ /* 0x0003e20000000800 */
[----:B------:R-:W-:-:S01]  /*c4f0*/  FFMA.FTZ R6, R6, R44, -R10 ;  /* 0x0000002c06067223 */ /* 0x000fc2000001080a */
[-CC-:B------:R-:W-:Y:S01]  /*c500*/  FFMA.FTZ R13, R13, R44.reuse, -R10.reuse ;  /* 0x0000002c0d0d7223 */ /* 0x180fe2000001080a */
[----:B------:R-:W-:-:S01]  /*c510*/  FFMA.FTZ R27, R27, R44, -R10 ;  /* 0x0000002c1b1b7223 */ /* 0x000fc2000001080a */
[-CC-:B------:R-:W-:Y:S01]  /*c520*/  FFMA.FTZ R31, R31, R44.reuse, -R10.reuse ;  /* 0x0000002c1f1f7223 */ /* 0x180fe2000001080a */
[----:B------:R-:W-:-:S01]  /*c530*/  FFMA.FTZ R35, R35, R44, -R10 ;  /* 0x0000002c23237223 */ /* 0x000fc2000001080a */
[-CC-:B------:R-:W-:Y:S01]  /*c540*/  FFMA.FTZ R39, R39, R44.reuse, -R10.reuse ;  /* 0x0000002c27277223 */ /* 0x180fe2000001080a */
[----:B------:R-:W-:-:S01]  /*c550*/  FFMA.FTZ R34, R107, R44, -R10 ;  /* 0x0000002c6b227223 */ /* 0x000fc2000001080a */
[----:B------:R2:W-:Y:S01]  /*c560*/  MUFU.EX2 R30, R99 ;  /* 0x00000063001e7308 */ /* 0x0005e20000000800 */
[----:B------:R-:W-:-:S01]  /*c570*/  FFMA.FTZ R47, R47, R44, -R10 ;  /* 0x0000002c2f2f7223 */ /* 0x000fc2000001080a */
[-CC-:B------:R-:W-:Y:S01]  /*c580*/  FFMA.FTZ R36, R109, R44.reuse, -R10.reuse ;  /* 0x0000002c6d247223 */ /* 0x180fe2000001080a */
[----:B0-----:R-:W-:Y:S01]  /*c590*/  FMNMX.FTZ R76, R50, R101, !PT ;  /* 0x00000065324c7209 */ /* 0x001fe20007810000 */
[----:B------:R-:W-:-:S03]  /*c5a0*/  FFMA.FTZ R51, R51, R44, -R10 ;  /* 0x0000002c33337223 */ /* 0x000fc6000001080a */
[C---:B------:R-:W-:Y:S01]  /*c5b0*/  FSETP.NEU.FTZ.AND P1, PT, R76.reuse, -INF , PT ;  /* 0xff8000004c00780b */ /* 0x040fe20003f3d000 */
[----:B------:R-:W-:-:S01]  /*c5c0*/  FFMA.FTZ R52, R76, R44, -8 ;  /* 0xc10000004c347423 */ /* 0x000fc2000001002c */
[-CC-:B------:R-:W-:Y:S01]  /*c5d0*/  FFMA.FTZ R38, R115, R44.reuse, -R10.reuse ;  /* 0x0000002c73267223 */ /* 0x180fe2000001080a */
[----:B------:R-:W-:-:S01]  /*c5e0*/  FFMA.FTZ R89, R117, R44, -R10 ;  /* 0x0000002c75597223 */ /* 0x000fc2000001080a */
[-CC-:B------:R-:W-:Y:S01]  /*c5f0*/  FFMA.FTZ R40, R119, R44.reuse, -R10.reuse ;  /* 0x0000002c77287223 */ /* 0x180fe2000001080a */
[----:B-1----:R-:W-:-:S01]  /*c600*/  FFMA.FTZ R93, R121, R44, -R10 ;  /* 0x0000002c795d7223 */ /* 0x002fc2000001080a */
[-CC-:B------:R-:W-:Y:S01]  /*c610*/  FFMA.FTZ R42, R133, R44.reuse, -R10.reuse ;  /* 0x0000002c852a7223 */ /* 0x180fe2000001080a */
[----:B------:R-:W-:-:S01]  /*c620*/  FFMA.FTZ R95, R123, R44, -R10 ;  /* 0x0000002c7b5f7223 */ /* 0x000fc2000001080a */
[-CC-:B------:R-:W-:Y:S01]  /*c630*/  FFMA.FTZ R46, R135, R44.reuse, -R10.reuse ;  /* 0x0000002c872e7223 */ /* 0x180fe2000001080a */
[----:B--2---:R-:W-:-:S01]  /*c640*/  FFMA.FTZ R99, R131, R44, -R10 ;  /* 0x0000002c83637223 */ /* 0x004fc2000001080a */
[-CC-:B------:R-:W-:Y:S01]  /*c650*/  FFMA.FTZ R48, R129, R44.reuse, -R10.reuse ;  /* 0x0000002c81307223 */ /* 0x180fe2000001080a */
[----:B------:R-:W-:-:S01]  /*c660*/  FFMA.FTZ R127, R127, R44, -R10 ;  /* 0x0000002c7f7f7223 */ /* 0x000fc2000001080a */
[-CC-:B------:R-:W-:Y:S01]  /*c670*/  FFMA.FTZ R50, R125, R44.reuse, -R10.reuse ;  /* 0x0000002c7d327223 */ /* 0x180fe2000001080a */
[----:B------:R-:W-:-:S01]  /*c680*/  FFMA.FTZ R57, R57, R44, -R10 ;  /* 0x0000002c39397223 */ /* 0x000fc2000001080a */
[----:B------:R-:W-:Y:S01]  /*c690*/  FSEL R10, R52, RZ, P1 ;  /* 0x000000ff340a7208 */ /* 0x000fe20000800000 */
[----:B------:R-:W-:Y:S04]  /*c6a0*/  MUFU.EX2 R3, R3 ;  /* 0x0000000300037308 */ /* 0x000fe80000000800 */
[----:B------:R-:W-:-:S01]  /*c6b0*/  FFMA.FTZ R7, R7, R44, -R10 ;  /* 0x0000002c07077223 */ /* 0x000fc2000001080a */
[-CC-:B------:R-:W-:Y:S01]  /*c6c0*/  FFMA.FTZ R8, R8, R44.reuse, -R10.reuse ;  /* 0x0000002c08087223 */ /* 0x180fe2000001080a */
[----:B------:R-:W-:-:S02]  /*c6d0*/  FFMA.FTZ R11, R11, R44, -R10 ;  /* 0x0000002c0b0b7223 */ /* 0x000fc4000001080a */
[----:B------:R-:W0:Y:S01]  /*c6e0*/  MUFU.EX2 R6, R6 ;  /* 0x0000000600067308 */ /* 0x000e220000000800 */
[----:B------:R-:W-:-:S01]  /*c6f0*/  FFMA.FTZ R54, R9, R44, -R10 ;  /* 0x0000002c09367223 */ /* 0x000fc2000001080a */
[----:B------:R-:W-:-:S06]  /*c700*/  FFMA.FTZ R9, R65, R44, -R10 ;  /* 0x0000002c41097223 */ /* 0x000fcc000001080a */
[----:B------:R-:W-:Y:S08]  /*c710*/  MUFU.EX2 R7, R7 ;  /* 0x0000000700077308 */ /* 0x000ff00000000800 */
[----:B------:R-:W1:Y:S08]  /*c720*/  MUFU.EX2 R8, R8 ;  /* 0x0000000800087308 */ /* 0x000e700000000800 */
[----:B------:R-:W2:Y:S01]  /*c730*/  MUFU.EX2 R12, R12 ;  /* 0x0000000c000c7308 */ /* 0x000ea20000000800 */
[----:B------:R-:W-:-:S07]  /*c740*/  FFMA.FTZ R52, R25, R44, -R10 ;  /* 0x0000002c19347223 */ /* 0x000fce000001080a */
[----:B------:R-:W3:Y:S01]  /*c750*/  MUFU.EX2 R11, R11 ;  /* 0x0000000b000b7308 */ /* 0x000ee20000000800 */
[----:B------:R-:W-:-:S07]  /*c760*/  FFMA.FTZ R58, R69, R44, -R10 ;  /* 0x0000002c453a7223 */ /* 0x000fce000001080a */
[----:B------:R-:W4:Y:S01]  /*c770*/  MUFU.EX2 R61, R61 ;  /* 0x0000003d003d7308 */ /* 0x000f220000000800 */
[----:B------:R-:W-:-:S07]  /*c780*/  FFMA.FTZ R62, R49, R44, -R10 ;  /* 0x0000002c313e7223 */ /* 0x000fce000001080a */
[----:B------:R-:W5:Y:S01]  /*c790*/  MUFU.EX2 R54, R54 ;  /* 0x0000003600367308 */ /* 0x000f620000000800 */
[----:B0-----:R-:W-:-:S01]  /*c7a0*/  FADD.FTZ R49, R3, R6 ;  /* 0x0000000603317221 */ /* 0x001fc20000010000 */
[----:B-1----:R-:W-:-:S06]  /*c7b0*/  FADD.FTZ R70, R7, R8 ;  /* 0x0000000807467221 */ /* 0x002fcc0000010000 */
[----:B------:R-:W0:Y:S01]  /*c7c0*/  MUFU.EX2 R13, R13 ;  /* 0x0000000d000d7308 */ /* 0x000e220000000800 */
[----:B------:R-:W-:-:S07]  /*c7d0*/  FFMA.FTZ R65, R29, R44, -R10 ;  /* 0x0000002c1d417223 */ /* 0x000fce000001080a */
[----:B------:R-:W1:Y:S01]  /*c7e0*/  MUFU.EX2 R9, R9 ;  /* 0x0000000900097308 */ /* 0x000e620000000800 */
[----:B------:R-:W1:Y:S01]  /*c7f0*/  S2R R90, SR_TID.X ;  /* 0x00000000005a7919 */ /* 0x000e620000002100 */
[----:B--2---:R-:W-:-:S01]  /*c800*/  FADD.FTZ R72, R12, R49 ;  /* 0x000000310c487221 */ /* 0x004fc20000010000 */
[----:B------:R-:W-:-:S05]  /*c810*/  FFMA.FTZ R49, R55, R44, -R10 ;  /* 0x0000002c37317223 */ /* 0x000fca000001080a */
[----:B------:R-:W2:Y:S01]  /*c820*/  MUFU.EX2 R52, R52 ;  /* 0x0000003400347308 */ /* 0x000ea20000000800 */
[----:B---3--:R-:W-:-:S01]  /*c830*/  FADD.FTZ R55, R11, R70 ;  /* 0x000000460b377221 */ /* 0x008fc20000010000 */
[----:B------:R-:W-:Y:S01]  /*c840*/  FFMA.FTZ R25, R91, R44, -R10 ;  /* 0x0000002c5b197223 */ /* 0x000fe2000001080a */
[----:B----4-:R-:W-:-:S05]  /*c850*/  FADD.FTZ R72, R61, R72 ;  /* 0x000000483d487221 */ /* 0x010fca0000010000 */
[----:B------:R-:W3:Y:S01]  /*c860*/  MUFU.EX2 R58, R58 ;  /* 0x0000003a003a7308 */ /* 0x000ee20000000800 */
[----:B-----5:R-:W-:-:S01]  /*c870*/  FADD.FTZ R70, R54, R55 ;  /* 0x0000003736467221 */ /* 0x020fc20000010000 */
[-CC-:B------:R-:W-:Y:S01]  /*c880*/  FFMA.FTZ R56, R33, R44.reuse, -R10.reuse ;  /* 0x0000002c21387223 */ /* 0x180fe2000001080a */
[----:B------:R-:W-:-:S05]  /*c890*/  FFMA.FTZ R33, R73, R44, -R10 ;  /* 0x0000002c49217223 */ /* 0x000fca000001080a */
[----:B------:R-:W4:Y:S01]  /*c8a0*/  MUFU.EX2 R27, R27 ;  /* 0x0000001b001b7308 */ /* 0x000f220000000800 */
[----:B0-----:R-:W-:-:S01]  /*c8b0*/  FADD.FTZ R69, R13, R72 ;  /* 0x000000480d457221 */ /* 0x001fc20000010000 */
[----:B-1----:R-:W-:-:S06]  /*c8c0*/  FADD.FTZ R73, R9, R70 ;  /* 0x0000004609497221 */ /* 0x002fcc0000010000 */
[----:B------:R-:W0:Y:S01]  /*c8d0*/  MUFU.EX2 R65, R65 ;  /* 0x0000004100417308 */ /* 0x000e220000000800 */
[----:B------:R-:W-:-:S01]  /*c8e0*/  FADD.FTZ R69, R14, R69 ;  /* 0x000000450e457221 */ /* 0x000fc20000010000 */
[----:B--2---:R-:W-:-:S06]  /*c8f0*/  FADD.FTZ R73, R52, R73 ;  /* 0x0000004934497221 */ /* 0x004fcc0000010000 */
[----:B------:R-:W1:Y:S01]  /*c900*/  MUFU.EX2 R25, R25 ;  /* 0x0000001900197308 */ /* 0x000e620000000800 */
[----:B------:R-:W-:-:S01]  /*c910*/  FFMA.FTZ R64, R37, R44, -R10 ;  /* 0x0000002c25407223 */ /* 0x000fc2000001080a */
[----:B------:R-:W-:-:S06]  /*c920*/  FADD.FTZ R72, R24, R69 ;  /* 0x0000004518487221 */ /* 0x000fcc0000010000 */
[----:B------:R-:W2:Y:S01]  /*c930*/  MUFU.EX2 R31, R31 ;  /* 0x0000001f001f7308 */ /* 0x000ea20000000800 */
[----:B---3--:R-:W-:-:S01]  /*c940*/  FADD.FTZ R74, R58, R73 ;  /* 0x000000493a4a7221 */ /* 0x008fc20000010000 */
[----:B------:R-:W-:-:S06]  /*c950*/  FFMA.FTZ R29, R97, R44, -R10 ;  /* 0x0000002c611d7223 */ /* 0x000fcc000001080a */
[----:B------:R-:W3:Y:S01]  /*c960*/  MUFU.EX2 R56, R56 ;  /* 0x0000003800387308 */ /* 0x000ee20000000800 */
[----:B----4-:R-:W-:-:S01]  /*c970*/  FADD.FTZ R69, R27, R72 ;  /* 0x000000481b457221 */ /* 0x010fc20000010000 */
[----:B0-----:R-:W-:-:S06]  /*c980*/  FADD.FTZ R74, R65, R74 ;  /* 0x0000004a414a7221 */ /* 0x001fcc0000010000 */
[----:B------:R-:W0:Y:S01]  /*c990*/  MUFU.EX2 R33, R33 ;  /* 0x0000002100217308 */ /* 0x000e220000000800 */
[----:B------:R-:W-:-:S01]  /*c9a0*/  FFMA.FTZ R60, R41, R44, -R10 ;  /* 0x0000002c293c7223 */ /* 0x000fc2000001080a */
[----:B------:R-:W-:-:S06]  /*c9b0*/  FADD.FTZ R72, R26, R69 ;  /* 0x000000451a487221 */ /* 0x000fcc0000010000 */
[----:B------:R-:W4:Y:S01]  /*c9c0*/  MUFU.EX2 R35, R35 ;  /* 0x0000002300237308 */ /* 0x000f220000000800 */
[----:B-1----:R-:W-:-:S01]  /*c9d0*/  FADD.FTZ R69, R25, R74 ;  /* 0x0000004a19457221 */ /* 0x002fc20000010000 */
[----:B------:R-:W-:-:S06]  /*c9e0*/  FFMA.FTZ R41, R75, R44, -R10 ;  /* 0x0000002c4b297223 */ /* 0x000fcc000001080a */
[----:B------:R-:W1:Y:S01]  /*c9f0*/  MUFU.EX2 R64, R64 ;  /* 0x0000004000407308 */ /* 0x000e620000000800 */
[----:B--2---:R-:W-:-:S01]  /*ca00*/  FADD.FTZ R73, R31, R72 ;  /* 0x000000481f497221 */ /* 0x004fc20000010000 */
[----:B---3--:R-:W-:-:S06]  /*ca10*/  FADD.FTZ R72, R56, R69 ;  /* 0x0000004538487221 */ /* 0x008fcc0000010000 */
[----:B------:R-:W2:Y:S01]  /*ca20*/  MUFU.EX2 R29, R29 ;  /* 0x0000001d001d7308 */ /* 0x000ea20000000800 */
[----:B------:R-:W-:-:S01]  /*ca30*/  FFMA.FTZ R66, R103, R44, -R10 ;  /* 0x0000002c67427223 */ /* 0x000fc2000001080a */
[----:B------:R-:W-:Y:S01]  /*ca40*/  LOP3.LUT R90, R90, 0x7f, RZ, 0xc0, !PT ;  /* 0x0000007f5a5a7812 */ /* 0x000fe200078ec0ff */
[----:B------:R-:W-:-:S05]  /*ca50*/  FADD.FTZ R74, R28, R73 ;  /* 0x000000491c4a7221 */ /* 0x000fca0000010000 */
[----:B------:R-:W3:Y:S01]  /*ca60*/  MUFU.EX2 R39, R39 ;  /* 0x0000002700277308 */ /* 0x000ee20000000800 */
[----:B0-----:R-:W-:-:S01]  /*ca70*/  FADD.FTZ R69, R33, R72 ;  /* 0x0000004821457221 */ /* 0x001fc20000010000 */
[----:B------:R-:W-:-:S06]  /*ca80*/  FFMA.FTZ R37, R105, R44, -R10 ;  /* 0x0000002c69257223 */ /* 0x000fcc000001080a */
[----:B------:R-:W0:Y:S01]  /*ca90*/  MUFU.EX2 R60, R60 ;  /* 0x0000003c003c7308 */ /* 0x000e220000000800 */
[----:B------:R-:W-:Y:S01]  /*caa0*/  ISETP.NE.AND P2, PT, R90, RZ, PT ;  /* 0x000000ff5a00720c */ /* 0x000fe20003f45270 */
[----:B----4-:R-:W-:Y:S01]  /*cab0*/  FADD.FTZ R73, R35, R74 ;  /* 0x0000004a23497221 */ /* 0x010fe20000010000 */
[----:B-1----:R-:W-:-:S05]  /*cac0*/  FADD.FTZ R72, R64, R69 ;  /* 0x0000004540487221 */ /* 0x002fca0000010000 */
[----:B------:R-:W1:Y:S01]  /*cad0*/  MUFU.EX2 R41, R41 ;  /* 0x0000002900297308 */ /* 0x000e620000000800 */
[----:B------:R-:W-:-:S01]  /*cae0*/  FADD.FTZ R74, R30, R73 ;  /* 0x000000491e4a7221 */ /* 0x000fc20000010000 */
[----:B------:R-:W-:-:S06]  /*caf0*/  F2FP.SATFINITE.E4M3.F32.PACK_AB_MERGE_C R148, R61, R12, RZ ;  /* 0x0000000c3d94723e */ /* 0x000fcc00048070ff */
[----:B------:R-:W4:Y:S01]  /*cb00*/  MUFU.EX2 R67, R67 ;  /* 0x0000004300437308 */ /* 0x000f220000000800 */
[----:B--2---:R-:W-:-:S01]  /*cb10*/  FADD.FTZ R61, R29, R72 ;  /* 0x000000481d3d7221 */ /* 0x004fc20000010000 */
[----:B------:R-:W-:-:S06]  /*cb20*/  FFMA.FTZ R68, R77, R44, -R10 ;  /* 0x0000002c4d447223 */ /* 0x000fcc000001080a */
[----:B------:R-:W2:Y:S01]  /*cb30*/  MUFU.EX2 R66, R66 ;  /* 0x0000004200427308 */ /* 0x000ea20000000800 */
[----:B---3--:R-:W-:-:S01]  /*cb40*/  FADD.FTZ R69, R39, R74 ;  /* 0x0000004a27457221 */ /* 0x008fc20000010000 */
[----:B------:R-:W-:-:S06]  /*cb50*/  F2FP.SATFINITE.E4M3.F32.PACK_AB_MERGE_C R150, R27, R24, RZ ;  /* 0x000000181b96723e */ /* 0x000fcc00048070ff */
[----:B------:R-:W3:Y:S01]  /*cb60*/  MUFU.EX2 R34, R34 ;  /* 0x0000002200227308 */ /* 0x000ee20000000800 */
[----:B0-----:R-:W-:-:S01]  /*cb70*/  FADD.FTZ R24, R60, R61 ;  /* 0x0000003d3c187221 */ /* 0x001fc20000010000 */
[----:B------:R-:W-:-:S06]  /*cb80*/  FFMA.FTZ R53, R53, R44, -R10 ;  /* 0x0000002c35357223 */ /* 0x000fcc000001080a */
[----:B------:R-:W0:Y:S01]  /*cb90*/  MUFU.EX2 R37, R37 ;  /* 0x0000002500257308 */ /* 0x000e220000000800 */
[----:B------:R-:W-:Y:S02]  /*cba0*/  @!P2 VIADD R0, R0, 0x19c40 ;  /* 0x00019c400000a836 */ /* 0x000fe40000000000 */
[----:B------:R-:W-:-:S05]  /*cbb0*/  FADD.FTZ R72, R32, R69 ;  /* 0x0000004520487221 */ /* 0x000fca0000010000 */
[----:B------:R-:W5:Y:S01]  /*cbc0*/  MUFU.EX2 R47, R47 ;  /* 0x0000002f002f7308 */ /* 0x000f620000000800 */
[----:B-1----:R-:W-:-:S07]  /*cbd0*/  FADD.FTZ R27, R41, R24 ;  /* 0x00000018291b7221 */ /* 0x002fce0000010000 */
[----:B------:R-:W1:Y:S01]  /*cbe0*/  MUFU.EX2 R62, R62 ;  /* 0x0000003e003e7308 */ /* 0x000e620000000800 */
[C---:B----4-:R-:W-:Y:S01]  /*cbf0*/  F2FP.SATFINITE.E4M3.F32.PACK_AB_MERGE_C R138, R67.reuse, R32, RZ ;  /* 0x00000020438a723e */ /* 0x050fe200048070ff */
[----:B------:R-:W-:Y:S01]  /*cc00*/  FADD.FTZ R67, R67, R72 ;  /* 0x0000004843437221 */ /* 0x000fe20000010000 */
[----:B------:R-:W-:-:S05]  /*cc10*/  F2FP.SATFINITE.E4M3.F32.PACK_AB_MERGE_C R136, R35, R28, RZ ;  /* 0x0000001c2388723e */ /* 0x000fca00048070ff */
[----:B------:R-:W4:Y:S01]  /*cc20*/  MUFU.EX2 R36, R36 ;  /* 0x0000002400247308 */ /* 0x000f220000000800 */
[----:B------:R-:W-:Y:S01]  /*cc30*/  @!P2 PRMT R55, RZ, 0x654, R0 ;  /* 0x00000654ff37a816 */ /* 0x000fe20000000000 */
[----:B--2---:R-:W-:-:S06]  /*cc40*/  FADD.FTZ R28, R66, R27 ;  /* 0x0000001b421c7221 */ /* 0x004fcc0000010000 */
[----:B------:R-:W2:Y:S01]  /*cc50*/  MUFU.EX2 R68, R68 ;  /* 0x0000004400447308 */ /* 0x000ea20000000800 */
[----:B------:R-:W-:-:S01]  /*cc60*/  FFMA.FTZ R59, R59, R44, -R10 ;  /* 0x0000002c3b3b7223 */ /* 0x000fc2000001080a */
[----:B------:R-:W-:-:S06]  /*cc70*/  F2FP.SATFINITE.E4M3.F32.PACK_AB_MERGE_C R149, R54, R11, RZ ;  /* 0x0000000b3695723e */ /* 0x000fcc00048070ff */
[----:B------:R-:W2:Y:S01]  /*cc80*/  MUFU.EX2 R51, R51 ;  /* 0x0000003300337308 */ /* 0x000ea20000000800 */
[----:B---3--:R-:W-:-:S01]  /*cc90*/  FADD.FTZ R32, R34, R67 ;  /* 0x0000004322207221 */ /* 0x008fc20000010000 */
[----:B------:R3:W-:Y:S01]  /*cca0*/  @!P2 SYNCS.ARRIVE.TRANS64.RED.A1T0 RZ, [R55+URZ], RZ ;  /* 0x000000ff37ffa9a7 */ /* 0x0007e2000810043f */
[----:B0-----:R-:W-:-:S05]  /*ccb0*/  FADD.FTZ R11, R37, R28 ;  /* 0x0000001c250b7221 */ /* 0x001fca0000010000 */
[----:B------:R-:W0:Y:S01]  /*ccc0*/  MUFU.EX2 R53, R53 ;  /* 0x0000003500357308 */ /* 0x000e220000000800 */
[----:B---3--:R-:W-:-:S01]  /*ccd0*/  FFMA.FTZ R55, R81, R44, -R10 ;  /* 0x0000002c51377223 */ /* 0x008fc2000001080a */
[----:B-----5:R-:W-:-:S06]  /*cce0*/  FADD.FTZ R27, R47, R32 ;  /* 0x000000202f1b7221 */ /* 0x020fcc0000010000 */
[----:B------:R-:W3:Y:S01]  /*ccf0*/  MUFU.EX2 R38, R38 ;  /* 0x0000002600267308 */ /* 0x000ee20000000800 */
[----:B------:R-:W-:-:S01]  /*cd00*/  FFMA.FTZ R70, R113, R44, -R10 ;  /* 0x0000002c71467223 */ /* 0x000fc2000001080a */
[----:B-1----:R-:W-:-:S06]  /*cd10*/  FADD.FTZ R11, R62, R11 ;  /* 0x0000000b3e0b7221 */ /* 0x002fcc0000010000 */
[----:B------:R-:W1:Y:S01]  /*cd20*/  MUFU.EX2 R49, R49 ;  /* 0x0000003100317308 */ /* 0x000e620000000800 */
[----:B----4-:R-:W-:-:S01]  /*cd30*/  FADD.FTZ R28, R36, R27 ;  /* 0x0000001b241c7221 */ /* 0x010fc20000010000 */
[----:B------:R-:W-:-:S06]  /*cd40*/  F2FP.SATFINITE.E4M3.F32.PACK_AB_MERGE_C R148, R6, R3, R148 ;  /* 0x000000030694723e */ /* 0x000fcc0004807094 */
[----:B------:R-:W4:Y:S01]  /*cd50*/  MUFU.EX2 R89, R89 ;  /* 0x0000005900597308 */ /* 0x000f220000000800 */
[----:B--2---:R-:W-:-:S07]  /*cd60*/  FADD.FTZ R6, R68, R11 ;  /* 0x0000000b44067221 */ /* 0x004fce0000010000 */
[----:B------:R2:W5:Y:S01]  /*cd70*/  MUFU.EX2 R0, R59 ;  /* 0x0000003b00007308 */ /* 0x0005620000000800 */
[----:B------:R-:W-:Y:S01]  /*cd80*/  F2FP.SATFINITE.E4M3.F32.PACK_AB_MERGE_C R140, R51, R36, RZ ;  /* 0x00000024338c723e */ /* 0x000fe200048070ff */
[----:B------:R-:W-:Y:S01]  /*cd90*/  FFMA.FTZ R111, R111, R44, -R10 ;  /* 0x0000002c6f6f7223 */ /* 0x000fe2000001080a */
[----:B------:R-:W-:-:S05]  /*cda0*/  FADD.FTZ R51, R51, R28 ;  /* 0x0000001c33337221 */ /* 0x000fca0000010000 */
[----:B------:R-:W-:Y:S01]  /*cdb0*/  MUFU.EX2 R40, R40 ;  /* 0x0000002800287308 */ /* 0x000fe20000000800 */
[----:B0-----:R-:W-:-:S07]  /*cdc0*/  FADD.FTZ R6, R53, R6 ;  /* 0x0000000635067221 */ /* 0x001fce0000010000 */
[----:B------:R-:W0:Y:S01]  /*cdd0*/  MUFU.EX2 R93, R93 ;  /* 0x0000005d005d7308 */ /* 0x000e220000000800 */
[----:B--2---:R-:W-:-:S07]  /*cde0*/  FFMA.FTZ R59, R43, R44, -R10 ;  /* 0x0000002c2b3b7223 */ /* 0x004fce000001080a */
[----:B------:R-:W2:Y:S01]  /*cdf0*/  MUFU.EX2 R55, R55 ;  /* 0x0000003700377308 */ /* 0x000ea20000000800 */
[----:B------:R-:W-:Y:S01]  /*ce00*/  F2FP.SATFINITE.E4M3.F32.PACK_AB_MERGE_C R150, R14, R13, R150 ;  /* 0x0000000d0e96723e */ /* 0x000fe20004807096 */
[----:B------:R-:W-:Y:S01]  /*ce10*/  FFMA.FTZ R85, R85, R44, -R10 ;  /* 0x0000002c55557223 */ /* 0x000fe2000001080a */
[----:B---3--:R-:W-:-:S05]  /*ce20*/  FADD.FTZ R14, R38, R51 ;  /* 0x00000033260e7221 */ /* 0x008fca0000010000 */
[----:B------:R-:W3:Y:S01]  /*ce30*/  MUFU.EX2 R70, R70 ;  /* 0x0000004600467308 */ /* 0x000ee20000000800 */
[----:B-1----:R-:W-:-:S01]  /*ce40*/  FADD.FTZ R3, R49, R6 ;  /* 0x0000000631037221 */ /* 0x002fc20000010000 */
[----:B------:R-:W-:Y:S01]  /*ce50*/  FFMA.FTZ R63, R63, R44, -R10 ;  /* 0x0000002c3f3f7223 */ /* 0x000fe2000001080a */
[----:B----4-:R-:W-:-:S05]  /*ce60*/  FADD.FTZ R11, R89, R14 ;  /* 0x0000000e590b7221 */ /* 0x010fca0000010000 */
[----:B------:R-:W-:Y:S01]  /*ce70*/  MUFU.EX2 R46, R46 ;  /* 0x0000002e002e7308 */ /* 0x000fe20000000800 */
[----:B-----5:R-:W-:-:S07]  /*ce80*/  FADD.FTZ R14, R0, R3 ;  /* 0x00000003000e7221 */ /* 0x020fce0000010000 */
[----:B------:R-:W1:Y:S08]  /*ce90*/  MUFU.EX2 R99, R99 ;  /* 0x0000006300637308 */ /* 0x000e700000000800 */
[----:B------:R-:W4:Y:S08]  /*cea0*/  MUFU.EX2 R42, R42 ;  /* 0x0000002a002a7308 */ /* 0x000f300000000800 */
[----:B------:R-:W5:Y:S01]  /*ceb0*/  MUFU.EX2 R43, R111 ;  /* 0x0000006f002b7308 */ /* 0x000f620000000800 */
[----:B0-----:R-:W-:Y:S01]  /*cec0*/  F2FP.SATFINITE.E4M3.F32.PACK_AB_MERGE_C R142, R93, R40, RZ ;  /* 0x000000285d8e723e */ /* 0x001fe200048070ff */
[----:B------:R-:W-:-:S06]  /*ced0*/  FADD.FTZ R40, R40, R11 ;  /* 0x0000000b28287221 */ /* 0x000fcc0000010000 */
[----:B------:R-:W0:Y:S01]  /*cee0*/  MUFU.EX2 R95, R95 ;  /* 0x0000005f005f7308 */ /* 0x000e220000000800 */
[----:B--2---:R-:W-:-:S01]  /*cef0*/  FADD.FTZ R3, R55, R14 ;  /* 0x0000000e37037221 */ /* 0x004fc20000010000 */
[----:B------:R-:W-:-:S06]  /*cf00*/  FFMA.FTZ R71, R71, R44, -R10 ;  /* 0x0000002c47477223 */ /* 0x000fcc000001080a */
[----:B------:R-:W2:Y:S01]  /*cf10*/  MUFU.EX2 R12, R85 ;  /* 0x00000055000c7308 */ /* 0x000ea20000000800 */
[C---:B---3--:R-:W-:Y:S01]  /*cf20*/  F2FP.SATFINITE.E4M3.F32.PACK_AB_MERGE_C R55, R70.reuse, R55, RZ ;  /* 0x000000374637723e */ /* 0x048fe200048070ff */
[----:B------:R-:W-:Y:S01]  /*cf30*/  FADD.FTZ R93, R93, R40 ;  /* 0x000000285d5d7221 */ /* 0x000fe20000010000 */
[----:B------:R-:W-:-:S05]  /*cf40*/  FADD.FTZ R70, R70, R3 ;  /* 0x0000000346467221 */ /* 0x000fca0000010000 */
[----:B------:R-:W3:Y:S01]  /*cf50*/  MUFU.EX2 R24, R63 ;  /* 0x0000003f00187308 */ /* 0x000ee20000000800 */
[----:B------:R-:W-:-:S01]  /*cf60*/  FFMA.FTZ R79, R79, R44, -R10 ;  /* 0x0000002c4f4f7223 */ /* 0x000fc2000001080a */
[----:B-1----:R-:W-:Y:S01]  /*cf70*/  F2FP.SATFINITE.E4M3.F32.PACK_AB_MERGE_C R144, R99, R46, RZ ;  /* 0x0000002e6390723e */ /* 0x002fe200048070ff */
[----:B------:R-:W-:-:S05]  /*cf80*/  FFMA.FTZ R83, R83, R44, -R10 ;  /* 0x0000002c53537223 */ /* 0x000fca000001080a */
[----:B------:R-:W1:Y:S01]  /*cf90*/  MUFU.EX2 R59, R59 ;  /* 0x0000003b003b7308 */ /* 0x000e620000000800 */
[----:B----4-:R-:W-:-:S01]  /*cfa0*/  FADD.FTZ R14, R42, R93 ;  /* 0x0000005d2a0e7221 */ /* 0x010fc20000010000 */
[----:B-----5:R-:W-:Y:S01]  /*cfb0*/  FADD.FTZ R3, R43, R70 ;  /* 0x000000462b037221 */ /* 0x020fe20000010000 */
[----:B------:R-:W-:-:S05]  /*cfc0*/  FFMA.FTZ R10, R87, R44, -R10 ;  /* 0x0000002c570a7223 */ /* 0x000fca000001080a */
[----:B------:R-:W-:Y:S01]  /*cfd0*/  MUFU.EX2 R50, R50 ;  /* 0x0000003200327308 */ /* 0x000fe20000000800 */
[C---:B0-----:R-:W-:Y:S01]  /*cfe0*/  F2FP.SATFINITE.E4M3.F32.PACK_AB_MERGE_C R144, R95.reuse, R42, R144 ;  /* 0x0000002a5f90723e */ /* 0x041fe20004807090 */
[----:B------:R-:W-:-:S06]  /*cff0*/  FADD.FTZ R95, R95, R14 ;  /* 0x0000000e5f5f7221 */ /* 0x000fcc0000010000 */
[----:B------:R-:W0:Y:S01]  /*d000*/  MUFU.EX2 R57, R57 ;  /* 0x0000003900397308 */ /* 0x000e220000000800 */
[----:B--2---:R-:W-:-:S07]  /*d010*/  FADD.FTZ R3, R12, R3 ;  /* 0x000000030c037221 */ /* 0x004fce0000010000 */
[----:B------:R-:W2:Y:S08]  /*d020*/  MUFU.EX2 R48, R48 ;  /* 0x0000003000307308 */ /* 0x000eb00000000800 */
[----:B------:R-:W4:Y:S01]  /*d030*/  MUFU.EX2 R71, R71 ;  /* 0x0000004700477308 */ /* 0x000f220000000800 */
[----:B------:R-:W-:Y:S01]  /*d040*/  F2FP.SATFINITE.E4M3.F32.PACK_AB_MERGE_C R149, R8, R7, R149 ;  /* 0x000000070895723e */ /* 0x000fe20004807095 */
[----:B------:R-:W-:-:S06]  /*d050*/  FADD.FTZ R46, R46, R95 ;  /* 0x0000005f2e2e7221 */ /* 0x000fcc0000010000 */
[----:B------:R-:W5:Y:S01]  /*d060*/  MUFU.EX2 R101, R127 ;  /* 0x0000007f00657308 */ /* 0x000f620000000800 */
[----:B---3--:R-:W-:-:S07]  /*d070*/  FADD.FTZ R8, R24, R3 ;  /* 0x0000000318087221 */ /* 0x008fce0000010000 */
[----:B------:R-:W3:Y:S01]  /*d080*/  MUFU.EX2 R6, R79 ;  /* 0x0000004f00067308 */ /* 0x000ee20000000800 */
[----:B------:R-:W-:-:S01]  /*d090*/  FADD.FTZ R99, R99, R46 ;  /* 0x0000002e63637221 */ /* 0x000fc20000010000 */
[----:B-1----:R-:W-:-:S06]  /*d0a0*/  FADD.FTZ R8, R59, R8 ;  /* 0x000000083b087221 */ /* 0x002fcc0000010000 */
[----:B------:R-:W1:Y:S01]  /*d0b0*/  MUFU.EX2 R83, R83 ;  /* 0x0000005300537308 */ /* 0x000e620000000800 */
[----:B------:R-:W-:-:S07]  /*d0c0*/  ISETP.GE.AND P1, PT, R88, 0x81, PT ;  /* 0x000000815800780c */ /* 0x000fce0003f26270 */
[----:B------:R-:W1:Y:S01]  /*d0d0*/  MUFU.EX2 R10, R10 ;  /* 0x0000000a000a7308 */ /* 0x000e620000000800 */
[----:B0-----:R-:W-:Y:S01]  /*d0e0*/  F2FP.SATFINITE.E4M3.F32.PACK_AB_MERGE_C R7, R57, R50, RZ ;  /* 0x000000323907723e */ /* 0x001fe200048070ff */
[----:B--2---:R-:W-:Y:S01]  /*d0f0*/  FADD.FTZ R14, R48, R99 ;  /* 0x00000063300e7221 */ /* 0x004fe20000010000 */
[----:B----4-:R-:W-:-:S01]  /*d100*/  FADD.FTZ R3, R71, R8 ;  /* 0x0000000847037221 */ /* 0x010fc20000010000 */
[----:B------:R-:W-:Y:S02]  /*d110*/  F2FP.SATFINITE.E4M3.F32.PACK_AB_MERGE_C R143, R0, R49, R55 ;  /* 0x00000031008f723e */ /* 0x000fe40004807037 */
[C---:B-----5:R-:W-:Y:S01]  /*d120*/  F2FP.SATFINITE.E4M3.F32.PACK_AB_MERGE_C R146, R101.reuse, R48, R7 ;  /* 0x000000306592723e */ /* 0x060fe20004807007 */
[----:B------:R-:W-:Y:S01]  /*d130*/  FADD.FTZ R101, R101, R14 ;  /* 0x0000000e65657221 */ /* 0x000fe20000010000 */
[----:B---3--:R-:W-:-:S01]  /*d140*/  FADD.FTZ R0, R6, R3 ;  /* 0x0000000306007221 */ /* 0x008fc20000010000 */
[----:B------:R-:W-:Y:S01]  /*d150*/  IMAD.MOV.U32 R135, RZ, RZ, RZ ;  /* 0x000000ffff877224 */ /* 0x000fe200078e00ff */
[----:B------:R-:W-:Y:S01]  /*d160*/  F2FP.SATFINITE.E4M3.F32.PACK_AB_MERGE_C R151, R65, R58, RZ ;  /* 0x0000003a4197723e */ /* 0x000fe200048070ff */
[----:B------:R-:W-:Y:S01]  /*d170*/  FADD.FTZ R50, R50, R101 ;  /* 0x0000006532327221 */ /* 0x000fe20000010000 */
[----:B------:R-:W-:Y:S01]  /*d180*/  F2FP.SATFINITE.E4M3.F32.PACK_AB_MERGE_C R137, R64, R33, RZ ;  /* 0x000000214089723e */ /* 0x000fe200048070ff */
[----:B-1----:R-:W-:Y:S01]  /*d190*/  FADD.FTZ R3, R83, R0 ;  /* 0x0000000053037221 */ /* 0x002fe20000010000 */
[----:B------:R-:W-:Y:S01]  /*d1a0*/  F2FP.SATFINITE.E4M3.F32.PACK_AB_MERGE_C R139, R66, R41, RZ ;  /* 0x00000029428b723e */ /* 0x000fe200048070ff */
[----:B------:R-:W-:Y:S01]  /*d1b0*/  BSSY B0, `(.L_x_375) ;  /* 0x00002ad000007945 */ /* 0x000fe20003800000 */
[----:B------:R-:W-:-:S02]  /*d1c0*/  F2FP.SATFINITE.E4M3.F32.PACK_AB_MERGE_C R68, R53, R68, RZ ;  /* 0x000000443544723e */ /* 0x000fc400048070ff */
[----:B------:R-:W-:Y:S02]  /*d1d0*/  F2FP.SATFINITE.E4M3.F32.PACK_AB_MERGE_C R24, R59, R24, RZ ;  /* 0x000000183b18723e */ /* 0x000fe400048070ff */
[C---:B------:R-:W-:Y:S01]  /*d1e0*/  F2FP.SATFINITE.E4M3.F32.PACK_AB_MERGE_C R7, R10.reuse, R83, RZ ;  /* 0x000000530a07723e */ /* 0x040fe200048070ff */
[----:B------:R-:W-:Y:S01]  /*d1f0*/  FADD.FTZ R0, R57, R50 ;  /* 0x0000003239007221 */ /* 0x000fe20000010000 */
[----:B------:R-:W-:Y:S01]  /*d200*/  F2FP.SATFINITE.E4M3.F32.PACK_AB_MERGE_C R142, R89, R38, R142 ;  /* 0x00000026598e723e */ /* 0x000fe2000480708e */
[----:B------:R-:W-:Y:S01]  /*d210*/  FADD.FTZ R3, R10, R3 ;  /* 0x000000030a037221 */ /* 0x000fe20000010000 */
[----:B------:R-:W-:Y:S01]  /*d220*/  F2FP.SATFINITE.E4M3.F32.PACK_AB_MERGE_C R136, R31, R26, R136 ;  /* 0x0000001a1f88723e */ /* 0x000fe20004807088 */
[--C-:B------:R-:W-:Y:S01]  /*d230*/  IMAD.MOV.U32 R134, RZ, RZ, R135.reuse ;  /* 0x000000ffff867224 */ /* 0x100fe200078e0087 */
[----:B------:R-:W-:Y:S01]  /*d240*/  F2FP.SATFINITE.E4M3.F32.PACK_AB_MERGE_C R138, R39, R30, R138 ;  /* 0x0000001e278a723e */ /* 0x000fe2000480708a */
[--C-:B------:R-:W-:Y:S01]  /*d250*/  IMAD.MOV.U32 R133, RZ, RZ, R135.reuse ;  /* 0x000000ffff857224 */ /* 0x100fe200078e0087 */
[----:B------:R-:W-:Y:S01]  /*d260*/  F2FP.SATFINITE.E4M3.F32.PACK_AB_MERGE_C R140, R47, R34, R140 ;  /* 0x000000222f8c723e */ /* 0x000fe2000480708c */
[----:B------:R-:W-:Y:S01]  /*d270*/  IMAD.MOV.U32 R132, RZ, RZ, R135 ;  /* 0x000000ffff847224 */ /* 0x000fe200078e0087 */
[----:B------:R-:W-:Y:S01]  /*d280*/  F2FP.SATFINITE.E4M3.F32.PACK_AB_MERGE_C R151, R52, R9, R151 ;  /* 0x000000093497723e */ /* 0x000fe20004807097 */
[----:B------:R-:W-:Y:S01]  /*d290*/  IMAD.MOV.U32 R131, RZ, RZ, R135 ;  /* 0x000000ffff837224 */ /* 0x000fe200078e0087 */
[----:B------:R-:W-:Y:S01]  /*d2a0*/  F2FP.SATFINITE.E4M3.F32.PACK_AB_MERGE_C R137, R56, R25, R137 ;  /* 0x000000193889723e */ /* 0x000fe20004807089 */
[----:B------:R-:W-:Y:S01]  /*d2b0*/  IMAD.MOV.U32 R130, RZ, RZ, R135 ;  /* 0x000000ffff827224 */ /* 0x000fe200078e0087 */
[----:B------:R-:W-:Y:S01]  /*d2c0*/  F2FP.SATFINITE.E4M3.F32.PACK_AB_MERGE_C R139, R60, R29, R139 ;  /* 0x0000001d3c8b723e */ /* 0x000fe2000480708b */
[--C-:B------:R-:W-:Y:S01]  /*d2d0*/  IMAD.MOV.U32 R129, RZ, RZ, R135.reuse ;  /* 0x000000ffff817224 */ /* 0x100fe200078e0087 */
[----:B------:R-:W-:Y:S01]  /*d2e0*/  F2FP.SATFINITE.E4M3.F32.PACK_AB_MERGE_C R141, R62, R37, R68 ;  /* 0x000000253e8d723e */ /* 0x000fe20004807044 */
[--C-:B------:R-:W-:Y:S01]  /*d2f0*/  IMAD.MOV.U32 R128, RZ, RZ, R135.reuse ;  /* 0x000000ffff807224 */ /* 0x100fe200078e0087 */
[----:B------:R-:W-:Y:S01]  /*d300*/  F2FP.SATFINITE.E4M3.F32.PACK_AB_MERGE_C R145, R12, R43, R24 ;  /* 0x0000002b0c91723e */ /* 0x000fe20004807018 */
[----:B------:R-:W-:Y:S01]  /*d310*/  IMAD.MOV.U32 R127, RZ, RZ, R135 ;  /* 0x000000ffff7f7224 */ /* 0x000fe200078e0087 */
[----:B------:R-:W-:Y:S01]  /*d320*/  F2FP.SATFINITE.E4M3.F32.PACK_AB_MERGE_C R147, R6, R71, R7 ;  /* 0x000000470693723e */ /* 0x000fe20004807007 */
[--C-:B------:R-:W-:Y:S01]  /*d330*/  IMAD.MOV.U32 R125, RZ, RZ, R135.reuse ;  /* 0x000000ffff7d7224 */ /* 0x100fe200078e0087 */
[-C--:B------:R-:W-:Y:S01]  /*d340*/  MOV R126, R135.reuse ;  /* 0x00000087007e7202 */ /* 0x080fe20000000f00 */
        /* <DEDUP_REMOVED lines=36> */
[----:B------:R-:W-:Y:S01]  /*d590*/  IMAD.MOV.U32 R88, RZ, RZ, R135 ;  /* 0x000000ffff587224 */ /* 0x000fe200078e0087 */
[----:B------:R-:W-:Y:S06]  /*d5a0*/  @!P1 BRA `(.L_x_376) ;  /* 0x0000002400b49947 */ /* 0x000fec0003800000 */
[----:B------:R-:W2:Y:S01]  /*d5b0*/  LDL.LU R80, [R1+0x44] ;  /* 0x0000440001507983 */ /* 0x000ea20000300800 */
[----:B------:R-:W-:Y:S01]  /*d5c0*/  IMAD.MOV.U32 R11, RZ, RZ, R76 ;  /* 0x000000ffff0b7224 */ /* 0x000fe200078e004c */
[----:B------:R-:W-:Y:S01]  /*d5d0*/  CS2R R134, SRZ ;  /* 0x0000000000867805 */ /* 0x000fe2000001ff00 */
[----:B------:R-:W-:Y:S01]  /*d5e0*/  IMAD.MOV.U32 R12, RZ, RZ, R45 ;  /* 0x000000ffff0c7224 */ /* 0x000fe200078e002d */
[----:B------:R-:W-:Y:S01]  /*d5f0*/  CS2R R132, SRZ ;  /* 0x0000000000847805 */ /* 0x000fe2000001ff00 */
[----:B------:R-:W-:Y:S01]  /*d600*/  IMAD.MOV.U32 R7, RZ, RZ, R157 ;  /* 0x000000ffff077224 */ /* 0x000fe200078e009d */
[----:B------:R-:W-:Y:S01]  /*d610*/  CS2R R130, SRZ ;  /* 0x0000000000827805 */ /* 0x000fe2000001ff00 */
[----:B------:R-:W-:Y:S01]  /*d620*/  IMAD.MOV.U32 R6, RZ, RZ, R154 ;  /* 0x000000ffff067224 */ /* 0x000fe200078e009a */
        /* <DEDUP_REMOVED lines=21> */
[----:B--2---:R-:W-:-:S07]  /*d780*/  VIADD R10, R80, 0xfffffffe ;  /* 0xfffffffe500a7836 */ /* 0x004fce0000000000 */
.L_x_388:
[----:B------:R-:W-:-:S04]  /*d790*/  ISETP.NE.AND P1, PT, R6, 0x1, PT ;  /* 0x000000010600780c */ /* 0x000fc80003f25270 */
[----:B------:R-:W-:-:S04]  /*d7a0*/  SEL R8, RZ, 0x1, P1 ;  /* 0x00000001ff087807 */ /* 0x000fc80000800000 */
[----:B------:R-:W-:Y:S01]  /*d7b0*/  LOP3.LUT R157, R7, R8, RZ, 0x3c, !PT ;  /* 0x00000008079d7212 */ /* 0x000fe200078e3cff */
[----:B0-----:R-:W-:Y:S06]  /*d7c0*/  @!P0 BRA `(.L_x_377) ;  /* 0x0000000000048947 */ /* 0x001fec0003800000 */
[----:B------:R-:W-:Y:S01]  /*d7d0*/  BPT.TRAP 0x1 ;  /* 0x000000040000795c */ /* 0x000fe20000300000 */
.L_x_377:
[----:B------:R-:W-:Y:S01]  /*d7e0*/  VIADD R154, R6, 0x1 ;  /* 0x00000001069a7836 */ /* 0x000fe20000000000 */
[----:B------:R-:W-:-:S04]  /*d7f0*/  SHF.L.U32 R8, R157, 0x1f, RZ ;  /* 0x0000001f9d087819 */ /* 0x000fc800000006ff */
[----:B------:R-:W-:-:S04]  /*d800*/  ISETP.NE.AND P1, PT, R154, 0x2, PT ;  /* 0x000000029a00780c */ /* 0x000fc80003f25270 */
[----:B------:R-:W-:-:S05]  /*d810*/  SEL R154, R154, RZ, P1 ;  /* 0x000000ff9a9a7207 */ /* 0x000fca0000800000 */
[----:B------:R-:W-:-:S04]  /*d820*/  IMAD R13, R154, 0x8, R18 ;  /* 0x000000089a0d7824 */ /* 0x000fc800078e0212 */
[----:B------:R0:W1:Y:S01]  /*d830*/  SYNCS.PHASECHK.TRANS64.TRYWAIT P1, [R13+URZ+0x19c30], R8 ;  /* 0x019c30080d0075a7 */ /* 0x000062000802017f */
[----:B------:R-:W-:Y:S05]  /*d840*/  @!P0 BRA `(.L_x_378) ;  /* 0x0000000000048947 */ /* 0x000fea0003800000 */
[----:B------:R-:W-:Y:S01]  /*d850*/  BPT.TRAP 0x1 ;  /* 0x000000040000795c */ /* 0x000fe20000300000 */
.L_x_378:
[----:B------:R-:W-:Y:S01]  /*d860*/  BSSY B1, `(.L_x_379) ;  /* 0x0000006000017945 */ /* 0x000fe20003800000 */
[----:B------:R-:W-:Y:S02]  /*d870*/  IMAD R24, R154, 0x300, R15 ;  /* 0x000003009a187824 */ /* 0x000fe400078e020f */
[----:B------:R-:W-:Y:S01]  /*d880*/  IMAD.MOV.U32 R25, RZ, RZ, -0x3ffffff0 ;  /* 0xc0000010ff197424 */ /* 0x000fe200078e00ff */
[----:B-1----:R-:W-:Y:S06]  /*d890*/  @P1 BRA `(.L_x_380) ;  /* 0x0000000000081947 */ /* 0x002fec0003800000 */
[----:B------:R-:W1:Y:S02]  /*d8a0*/  SYNCS.PHASECHK.TRANS64.TRYWAIT P1, [R13+URZ+0x19c30], R8 ;  /* 0x019c30080d0075a7 */ /* 0x000e64000802017f */
[----:B-1----:R-:W-:Y:S05]  /*d8b0*/  @!P1 BRA `(.L_x_381) ;  /* 0x000000b000ec9947 */ /* 0x002fea0003800000 */
.L_x_380:
[----:B------:R-:W-:Y:S05]  /*d8c0*/  BSYNC B1 ;  /* 0x0000000000017941 */ /* 0x000fea0003800000 */
.L_x_379:
[C---:B01----:R-:W-:Y:S01]  /*d8d0*/  VIADD R8, R24.reuse, 0x100 ;  /* 0x0000010018087836 */ /* 0x043fe20000000000 */
[----:B------:R-:W-:Y:S01]  /*d8e0*/  R2UR UR6, R24 ;  /* 0x00000000180672ca */ /* 0x000fe200000e0000 */
[----:B------:R-:W-:Y:S01]  /*d8f0*/  IMAD.MOV.U32 R9, RZ, RZ, -0x3ffffff0 ;  /* 0xc0000010ff097424 */ /* 0x000fe200078e00ff */
[----:B------:R-:W-:Y:S02]  /*d900*/  R2UR UR7, R25 ;  /* 0x00000000190772ca */ /* 0x000fe400000e0000 */
[----:B------:R-:W-:Y:S02]  /*d910*/  R2UR UR10, R8 ;  /* 0x00000000080a72ca */ /* 0x000fe400000e0000 */
[----:B------:R-:W-:Y:S02]  /*d920*/  R2UR UR11, R9 ;  /* 0x00000000090b72ca */ /* 0x000fe400000e0000 */
[----:B------:R-:W2:Y:S01]  /*d930*/  LDL.64 R8, [R1+0x8] ;  /* 0x0000080001087983 */ /* 0x000ea20000100a00 */
[----:B------:R-:W-:Y:S01]  /*d940*/  R2UR UR4, R4 ;  /* 0x00000000040472ca */ /* 0x000fe200000e0000 */
[----:B------:R-:W-:Y:S01]  /*d950*/  IMAD.MOV.U32 R25, RZ, RZ, -0x3ffffff0 ;  /* 0xc0000010ff197424 */ /* 0x000fe200078e00ff */
[----:B------:R-:W-:-:S02]  /*d960*/  R2UR UR5, R5 ;  /* 0x00000000050572ca */ /* 0x000fc400000e0000 */
[----:B------:R-:W-:Y:S02]  /*d970*/  IADD3 R24, R24, 0x200, RZ ;  /* 0x0000020018187810 */ /* 0x000fe40007ffe0ff */
[----:B------:R-:W-:Y:S02]  /*d980*/  R2UR UR15, R25 ;  /* 0x00000000190f72ca */ /* 0x000fe400000e0000 */
[----:B------:R-:W-:Y:S02]  /*d990*/  R2UR UR14, R24 ;  /* 0x00000000180e72ca */ /* 0x000fe400000e0000 */
[----:B------:R-:W-:-:S06]  /*d9a0*/  WARPGROUP.ARRIVE ;  /* 0x00000000000079c5 */ /* 0x000fcc0000000000 */
[----:B------:R-:W-:Y:S01]  /*d9b0*/  QGMMA.64x128x32.F32.E4M3.E4M3 R24, gdesc[UR4], RZ, !UPT, gsb0 ;  /* 0x01e00000041879f3 */ /* 0x000fe2000c0008ff */
[----:B------:R-:W-:Y:S02]  /*d9c0*/  R2UR UR12, R20 ;  /* 0x00000000140c72ca */ /* 0x000fe400000e0000 */
[----:B------:R-:W-:Y:S01]  /*d9d0*/  R2UR UR13, R21 ;  /* 0x00000000150d72ca */ /* 0x000fe200000e0000 */
[----:B------:R-:W-:Y:S02]  /*d9e0*/  WARPGROUP.DEPBAR.LE gsb0, 0x0 ;  /* 0x00008000000079c5 */ /* 0x000fe40000010000 */
[----:B------:R-:W-:Y:S01]  /*d9f0*/  WARPGROUP.ARRIVE ;  /* 0x00000000000079c5 */ /* 0x000fe20000000000 */
[----:B--2---:R-:W-:Y:S02]  /*da00*/  R2UR UR8, R8 ;  /* 0x00000000080872ca */ /* 0x004fe400000e0000 */
[----:B------:R-:W-:-:S13]  /*da10*/  R2UR UR9, R9 ;  /* 0x00000000090972ca */ /* 0x000fda00000e0000 */
[----:B------:R-:W-:Y:S03]  /*da20*/  QGMMA.64x128x32.F32.E4M3.E4M3 R24, gdesc[UR8], R24, gsb0 ;  /* 0x01e00000081879f3 */ /* 0x000fe60008000818 */
[----:B------:R-:W-:Y:S02]  /*da30*/  WARPGROUP.DEPBAR.LE gsb0, 0x0 ;  /* 0x00008000000079c5 */ /* 0x000fe40000010000 */
[----:B------:R-:W-:-:S07]  /*da40*/  WARPGROUP.ARRIVE ;  /* 0x00000000000079c5 */ /* 0x000fce0000000000 */
[----:B------:R-:W-:Y:S03]  /*da50*/  QGMMA.64x128x32.F32.E4M3.E4M3 R24, gdesc[UR12], R24, gsb0 ;  /* 0x01e000000c1879f3 */ /* 0x000fe60008000818 */
[----:B------:R-:W-:Y:S02]  /*da60*/  WARPGROUP.DEPBAR.LE gsb0, 0x0 ;  /* 0x00008000000079c5 */ /* 0x000fe40000010000 */
[----:B------:R-:W-:Y:S05]  /*da70*/  @!P0 BRA `(.L_x_382) ;  /* 0x0000000000048947 */ /* 0x000fea0003800000 */
[----:B------:R-:W-:Y:S01]  /*da80*/  BPT.TRAP 0x1 ;  /* 0x000000040000795c */ /* 0x000fe20000300000 */
.L_x_382:
[----:B------:R-:W-:Y:S01]  /*da90*/  SHF.L.U32 R7, R7, 0x1f, RZ ;  /* 0x0000001f07077819 */ /* 0x000fe200000006ff */
[----:B------:R-:W-:-:S04]  /*daa0*/  IMAD R14, R6, 0x8, R18 ;  /* 0x00000008060e7824 */ /* 0x000fc800078e0212 */
[----:B------:R0:W1:Y:S01]  /*dab0*/  SYNCS.PHASECHK.TRANS64.TRYWAIT P1, [R14+URZ+0x19c50], R7 ;  /* 0x019c50070e0075a7 */ /* 0x000062000802017f */
[----:B------:R-:W-:Y:S05]  /*dac0*/  @!P0 BRA `(.L_x_383) ;  /* 0x0000000000048947 */ /* 0x000fea0003800000 */
[----:B------:R-:W-:Y:S01]  /*dad0*/  BPT.TRAP 0x1 ;  /* 0x000000040000795c */ /* 0x000fe20000300000 */
.L_x_383:
[----:B------:R-:W-:Y:S04]  /*dae0*/  BSSY B1, `(.L_x_384) ;  /* 0x0000004000017945 */ /* 0x000fe80003800000 */
[----:B-1----:R-:W-:Y:S05]  /*daf0*/  @P1 BRA `(.L_x_385) ;  /* 0x0000000000081947 */ /* 0x002fea0003800000 */
[----:B------:R-:W1:Y:S02]  /*db00*/  SYNCS.PHASECHK.TRANS64.TRYWAIT P1, [R14+URZ+0x19c50], R7 ;  /* 0x019c50070e0075a7 */ /* 0x000e64000802017f */
[----:B-1----:R-:W-:Y:S05]  /*db10*/  @!P1 BRA `(.L_x_386) ;  /* 0x000000b000689947 */ /* 0x002fea0003800000 */
.L_x_385:
[----:B------:R-:W-:Y:S05]  /*db20*/  BSYNC B1 ;  /* 0x0000000000017941 */ /* 0x000fea0003800000 */
.L_x_384:
[----:B01----:R-:W-:Y:S01]  /*db30*/  VIADD R7, R18, 0x3000 ;  /* 0x0000300012077836 */ /* 0x003fe20000000000 */
[----:B------:R-:W-:Y:S01]  /*db40*/  WARPGROUP.ARRIVE ;  /* 0x00000000000079c5 */ /* 0x000fe20000000000 */
[----:B------:R-:W-:Y:S02]  /*db50*/  IMAD.MOV.U32 R9, RZ, RZ, 0x40000040 ;  /* 0x40000040ff097424 */ /* 0x000fe400078e00ff */
[C---:B------:R-:W-:Y:S01]  /*db60*/  FMUL.FTZ R77, R2.reuse, R77 ;  /* 0x0000004d024d7220 */ /* 0x040fe20000410000 */
[C---:B------:R-:W-:Y:S01]  /*db70*/  FMUL.FTZ R78, R2.reuse, R78 ;  /* 0x0000004e024e7220 */ /* 0x040fe20000410000 */
[----:B------:R-:W-:Y:S01]  /*db80*/  SHF.R.U32.HI R7, RZ, 0x4, R7 ;  /* 0x00000004ff077819 */ /* 0x000fe20000011607 */
[C---:B------:R-:W-:Y:S01]  /*db90*/  FMUL.FTZ R79, R2.reuse, R79 ;  /* 0x0000004f024f7220 */ /* 0x040fe20000410000 */
[C---:B------:R-:W-:Y:S01]  /*dba0*/  FMUL.FTZ R80, R2.reuse, R80 ;  /* 0x0000005002507220 */ /* 0x040fe20000410000 */
[C---:B------:R-:W-:Y:S01]  /*dbb0*/  FMUL.FTZ R81, R2.reuse, R81 ;  /* 0x0000005102517220 */ /* 0x040fe20000410000 */
[----:B------:R-:W-:Y:S01]  /*dbc0*/  LOP3.LUT R7, R7, 0x3fff, RZ, 0xc0, !PT ;  /* 0x00003fff07077812 */ /* 0x000fe200078ec0ff */
[----:B------:R-:W-:Y:S01]  /*dbd0*/  MUFU.TANH R77, R77 ;  /* 0x0000004d004d7308 */ /* 0x000fe20000002400 */
[C---:B------:R-:W-:Y:S01]  /*dbe0*/  FMUL.FTZ R82, R2.reuse, R82 ;  /* 0x0000005202527220 */ /* 0x040fe20000410000 */
[C---:B------:R-:W-:Y:S01]  /*dbf0*/  FMUL.FTZ R83, R2.reuse, R83 ;  /* 0x0000005302537220 */ /* 0x040fe20000410000 */
[----:B------:R-:W-:Y:S01]  /*dc00*/  LOP3.LUT R7, R7, 0x10000, RZ, 0xfc, !PT ;  /* 0x0001000007077812 */ /* 0x000fe200078efcff */
[C---:B------:R-:W-:Y:S01]  /*dc10*/  FMUL.FTZ R84, R2.reuse, R84 ;  /* 0x0000005402547220 */ /* 0x040fe20000410000 */
[C---:B------:R-:W-:Y:S01]  /*dc20*/  FMUL.FTZ R85, R2.reuse, R85 ;  /* 0x0000005502557220 */ /* 0x040fe20000410000 */
[C---:B------:R-:W-:Y:S01]  /*dc30*/  FMUL.FTZ R86, R2.reuse, R86 ;  /* 0x0000005602567220 */ /* 0x040fe20000410000 */
[----:B------:R-:W-:Y:S01]  /*dc40*/  FMUL.FTZ R87, R2, R87 ;  /* 0x0000005702577220 */ /* 0x000fe20000410000 */
[----:B------:R-:W-:Y:S01]  /*dc50*/  IMAD R6, R6, 0x300, R7 ;  /* 0x0000030006067824 */ /* 0x000fe200078e0207 */
[----:B------:R-:W-:Y:S01]  /*dc60*/  MUFU.TANH R78, R78 ;  /* 0x0000004e004e7308 */ /* 0x000fe20000002400 */
[----:B------:R-:W-:Y:S01]  /*dc70*/  IMAD.MOV.U32 R7, RZ, RZ, 0x40000040 ;  /* 0x40000040ff077424 */ /* 0x000fe200078e00ff */
[----:B------:R-:W-:Y:S01]  /*dc80*/  ULDC UR4, c[0x0][0x988] ;  /* 0x0002620000047ab9 */ /* 0x000fe20000000800 */
[C---:B------:R-:W-:Y:S01]  /*dc90*/  VIADD R8, R6.reuse, 0x2 ;  /* 0x0000000206087836 */ /* 0x040fe20000000000 */
[----:B------:R-:W-:-:S02]  /*dca0*/  R2UR UR6, R6 ;  /* 0x00000000060672ca */ /* 0x000fc400000e0000 */
[----:B------:R-:W-:Y:S01]  /*dcb0*/  R2UR UR7, R7 ;  /* 0x00000000070772ca */ /* 0x000fe200000e0000 */
[C---:B------:R-:W-:Y:S01]  /*dcc0*/  FMUL.FTZ R7, R2.reuse, R24 ;  /* 0x0000001802077220 */ /* 0x040fe20000410000 */
[C---:B------:R-:W-:Y:S01]  /*dcd0*/  FMUL.FTZ R24, R2.reuse, R27 ;  /* 0x0000001b02187220 */ /* 0x040fe20000410000 */
[C---:B------:R-:W-:Y:S01]  /*dce0*/  FMUL.FTZ R27, R2.reuse, R30 ;  /* 0x0000001e021b7220 */ /* 0x040fe20000410000 */
[C---:B------:R-:W-:Y:S01]  /*dcf0*/  FMUL.FTZ R30, R2.reuse, R33 ;  /* 0x00000021021e7220 */ /* 0x040fe20000410000 */
[C---:B------:R-:W-:Y:S01]  /*dd00*/  FMUL.FTZ R33, R2.reuse, R36 ;  /* 0x0000002402217220 */ /* 0x040fe20000410000 */
[C---:B------:R-:W-:Y:S01]  /*dd10*/  FMUL.FTZ R36, R2.reuse, R39 ;  /* 0x0000002702247220 */ /* 0x040fe20000410000 */
[----:B------:R-:W0:Y:S01]  /*dd20*/  MUFU.TANH R7, R7 ;  /* 0x0000000700077308 */ /* 0x000e220000002400 */
[C---:B------:R-:W-:Y:S01]  /*dd30*/  FMUL.FTZ R39, R2.reuse, R42 ;  /* 0x0000002a02277220 */ /* 0x040fe20000410000 */
[----:B------:R-:W-:-:S04]  /*dd40*/  FMUL.FTZ R42, R2, R45 ;  /* 0x0000002d022a7220 */ /* 0x000fc80000410000 */
[----:B------:R-:W-:Y:S01]  /*dd50*/  QGMMA.64x96x32.F32.E4M3.E4M3 R88, R148, gdesc[UR4], R88, gsb0 ;  /* 0x0160000494587df3 */ /* 0x000fe20008000858 */
[----:B------:R-:W-:Y:S01]  /*dd60*/  R2UR UR6, R8 ;  /* 0x00000000080672ca */ /* 0x000fe200000e0000 */
[----:B------:R-:W-:Y:S01]  /*dd70*/  VIADD R8, R6, 0x4 ;  /* 0x0000000406087836 */ /* 0x000fe20000000000 */
[----:B------:R-:W-:Y:S01]  /*dd80*/  R2UR UR7, R9 ;  /* 0x00000000090772ca */ /* 0x000fe200000e0000 */
[----:B------:R-:W-:Y:S01]  /*dd90*/  IMAD.MOV.U32 R9, RZ, RZ, 0x40000040 ;  /* 0x40000040ff097424 */ /* 0x000fe200078e00ff */
[----:B------:R-:W-:Y:S01]  /*dda0*/  MUFU.TANH R24, R24 ;  /* 0x0000001800187308 */ /* 0x000fe20000002400 */
[----:B0-----:R-:W-:-:S07]  /*ddb0*/  FMNMX.FTZ R45, R7, R12, !PT ;  /* 0x0000000c072d7209 */ /* 0x001fce0007810000 */
[----:B------:R-:W-:Y:S08]  /*ddc0*/  MUFU.TANH R27, R27 ;  /* 0x0000001b001b7308 */ /* 0x000ff00000002400 */
        /* <DEDUP_REMOVED lines=11> */
[----:B------:R-:W-:Y:S01]  /*de80*/  MUFU.TANH R85, R85 ;  /* 0x0000005500557308 */ /* 0x000fe20000002400 */
[----:B------:R-:W-:-:S02]  /*de90*/  WARPGROUP.DEPBAR.LE gsb0, 0x0 ;  /* 0x00008000000079c5 */ /* 0x000fc40000010000 */
[----:B------:R-:W-:-:S06]  /*dea0*/  WARPGROUP.ARRIVE ;  /* 0x00000000000079c5 */ /* 0x000fcc0000000000 */
[----:B------:R-:W0:Y:S01]  /*deb0*/  S2R R151, SR_TID.X ;  /* 0x0000000000977919 */ /* 0x000e220000002100 */
[----:B------:R-:W-:Y:S01]  /*dec0*/  MUFU.TANH R86, R86 ;  /* 0x0000005600567308 */ /* 0x000fe20000002400 */
[----:B------:R-:W-:Y:S01]  /*ded0*/  QGMMA.64x96x32.F32.E4M3.E4M3 R88, R136, gdesc[UR4], R88, gsb0 ;  /* 0x0160000488587df3 */ /* 0x000fe20008000858 */
[----:B------:R-:W-:Y:S01]  /*dee0*/  R2UR UR6, R8 ;  /* 0x00000000080672ca */ /* 0x000fe200000e0000 */
[C---:B------:R-:W-:Y:S01]  /*def0*/  FMUL.FTZ R8, R2.reuse, R25 ;  /* 0x0000001902087220 */ /* 0x040fe20000410000 */
[----:B------:R-:W-:Y:S01]  /*df00*/  R2UR UR7, R9 ;  /* 0x00000000090772ca */ /* 0x000fe200000e0000 */
[C---:B------:R-:W-:Y:S01]  /*df10*/  FMUL.FTZ R9, R2.reuse, R26 ;  /* 0x0000001a02097220 */ /* 0x040fe20000410000 */
[C---:B------:R-:W-:Y:S01]  /*df20*/  FMUL.FTZ R25, R2.reuse, R28 ;  /* 0x0000001c02197220 */ /* 0x040fe20000410000 */
[C---:B------:R-:W-:Y:S01]  /*df30*/  FMUL.FTZ R26, R2.reuse, R29 ;  /* 0x0000001d021a7220 */ /* 0x040fe20000410000 */
[C---:B------:R-:W-:Y:S01]  /*df40*/  FMUL.FTZ R28, R2.reuse, R31 ;  /* 0x0000001f021c7220 */ /* 0x040fe20000410000 */
[----:B------:R-:W1:Y:S01]  /*df50*/  MUFU.TANH R8, R8 ;  /* 0x0000000800087308 */ /* 0x000e620000002400 */
        /* <DEDUP_REMOVED lines=8> */
[C---:B------:R-:W-:Y:S01]  /*dfe0*/  FMUL.FTZ R37, R2.reuse, R40 ;  /* 0x0000002802257220 */ /* 0x040fe20000410000 */
[C---:B------:R-:W-:Y:S01]  /*dff0*/  FMUL.FTZ R40, R2.reuse, R43 ;  /* 0x0000002b02287220 */ /* 0x040fe20000410000 */
[C---:B------:R-:W-:Y:S01]  /*e000*/  FMUL.FTZ R43, R2.reuse, R46 ;  /* 0x0000002e022b7220 */ /* 0x040fe20000410000 */
[C---:B------:R-:W-:Y:S01]  /*e010*/  FMUL.FTZ R46, R2.reuse, R47 ;  /* 0x0000002f022e7220 */ /* 0x040fe20000410000 */
[C---:B------:R-:W-:Y:S01]  /*e020*/  FMUL.FTZ R47, R2.reuse, R48 ;  /* 0x00000030022f7220 */ /* 0x040fe20000410000 */
[C---:B------:R-:W-:Y:S01]  /*e030*/  FMUL.FTZ R48, R2.reuse, R49 ;  /* 0x0000003102307220 */ /* 0x040fe20000410000 */
[----:B------:R-:W-:Y:S01]  /*e040*/  FMUL.FTZ R49, R2, R50 ;  /* 0x0000003202317220 */ /* 0x000fe20000410000 */
[----:B------:R-:W3:Y:S01]  /*e050*/  MUFU.TANH R25, R25 ;  /* 0x0000001900197308 */ /* 0x000ee20000002400 */
[----:B-1----:R-:W-:Y:S01]  /*e060*/  FMNMX.FTZ R45, R8, R45, !PT ;  /* 0x0000002d082d7209 */ /* 0x002fe20007810000 */
[C---:B------:R-:W-:Y:S01]  /*e070*/  FMUL.FTZ R50, R2.reuse, R51 ;  /* 0x0000003302327220 */ /* 0x040fe20000410000 */
[C---:B------:R-:W-:Y:S01]  /*e080*/  FMUL.FTZ R51, R2.reuse, R52 ;  /* 0x0000003402337220 */ /* 0x040fe20000410000 */
[C---:B------:R-:W-:Y:S01]  /*e090*/  FMUL.FTZ R52, R2.reuse, R53 ;  /* 0x0000003502347220 */ /* 0x040fe20000410000 */
[C---:B------:R-:W-:Y:S01]  /*e0a0*/  FMUL.FTZ R53, R2.reuse, R54 ;  /* 0x0000003602357220 */ /* 0x040fe20000410000 */
[C---:B------:R-:W-:Y:S01]  /*e0b0*/  FMUL.FTZ R54, R2.reuse, R55 ;  /* 0x0000003702367220 */ /* 0x040fe20000410000 */
[C---:B------:R-:W-:Y:S01]  /*e0c0*/  FMUL.FTZ R55, R2.reuse, R56 ;  /* 0x0000003802377220 */ /* 0x040fe20000410000 */
[----:B------:R-:W1:Y:S01]  /*e0d0*/  MUFU.TANH R26, R26 ;  /* 0x0000001a001a7308 */ /* 0x000e620000002400 */
[----:B--2---:R-:W-:Y:S01]  /*e0e0*/  FMNMX.FTZ R44, R9, R11, !PT ;  /* 0x0000000b092c7209 */ /* 0x004fe20007810000 */
[C---:B------:R-:W-:Y:S01]  /*e0f0*/  FMUL.FTZ R56, R2.reuse, R57 ;  /* 0x0000003902387220 */ /* 0x040fe20000410000 */
[C---:B------:R-:W-:Y:S01]  /*e100*/  FMUL.FTZ R57, R2.reuse, R58 ;  /* 0x0000003a02397220 */ /* 0x040fe20000410000 */
[----:B------:R-:W-:Y:S01]  /*e110*/  FMUL.FTZ R58, R2, R59 ;  /* 0x0000003b023a7220 */ /* 0x000fe20000410000 */
[----:B------:R-:W-:Y:S01]  /*e120*/  FMNMX.FTZ R44, R24, R44, !PT ;  /* 0x0000002c182c7209 */ /* 0x000fe20007810000 */
[C---:B------:R-:W-:Y:S01]  /*e130*/  FMUL.FTZ R59, R2.reuse, R60 ;  /* 0x0000003c023b7220 */ /* 0x040fe20000410000 */
[C---:B------:R-:W-:Y:S01]  /*e140*/  FMUL.FTZ R60, R2.reuse, R61 ;  /* 0x0000003d023c7220 */ /* 0x040fe20000410000 */
[----:B------:R-:W2:Y:S01]  /*e150*/  MUFU.TANH R28, R28 ;  /* 0x0000001c001c7308 */ /* 0x000ea20000002400 */
[----:B---3--:R-:W-:Y:S01]  /*e160*/  FMNMX.FTZ R45, R25, R45, !PT ;  /* 0x0000002d192d7209 */ /* 0x008fe20007810000 */
[C---:B------:R-:W-:Y:S01]  /*e170*/  FMUL.FTZ R61, R2.reuse, R62 ;  /* 0x0000003e023d7220 */ /* 0x040fe20000410000 */
[----:B------:R-:W-:Y:S01]  /*e180*/  FMNMX.FTZ R44, R27, R44, !PT ;  /* 0x0000002c1b2c7209 */ /* 0x000fe20007810000 */
        /* <DEDUP_REMOVED lines=11> */
[----:B------:R-:W-:Y:S01]  /*e240*/  FMUL.FTZ R71, R2, R72 ;  /* 0x0000004802477220 */ /* 0x000fe20000410000 */
[----:B------:R-:W1:Y:S01]  /*e250*/  MUFU.TANH R31, R31 ;  /* 0x0000001f001f7308 */ /* 0x000e620000002400 */
[----:B--2---:R-:W-:Y:S01]  /*e260*/  FMNMX.FTZ R44, R28, R44, !PT ;  /* 0x0000002c1c2c7209 */ /* 0x004fe20007810000 */
[C---:B------:R-:W-:Y:S01]  /*e270*/  FMUL.FTZ R72, R2.reuse, R73 ;  /* 0x0000004902487220 */ /* 0x040fe20000410000 */
[C---:B------:R-:W-:Y:S01]  /*e280*/  FMUL.FTZ R73, R2.reuse, R74 ;  /* 0x0000004a02497220 */ /* 0x040fe20000410000 */
[C---:B------:R-:W-:Y:S01]  /*e290*/  FMUL.FTZ R74, R2.reuse, R75 ;  /* 0x0000004b024a7220 */ /* 0x040fe20000410000 */
[----:B------:R-:W-:Y:S01]  /*e2a0*/  FMUL.FTZ R75, R2, R76 ;  /* 0x0000004c024b7220 */ /* 0x000fe20000410000 */
[----:B0-----:R-:W-:-:S02]  /*e2b0*/  LOP3.LUT R151, R151, 0x7f, RZ, 0xc0, !PT ;  /* 0x0000007f97977812 */ /* 0x001fc400078ec0ff */
[----:B------:R-:W0:Y:S01]  /*e2c0*/  MUFU.TANH R32, R32 ;  /* 0x0000002000207308 */ /* 0x000e220000002400 */
[----:B---3--:R-:W-:Y:S02]  /*e2d0*/  FMNMX.FTZ R45, R29, R45, !PT ;  /* 0x0000002d1d2d7209 */ /* 0x008fe40007810000 */
[----:B------:R-:W-:Y:S02]  /*e2e0*/  ISETP.NE.AND P1, PT, R151, RZ, PT ;  /* 0x000000ff9700720c */ /* 0x000fe40003f25270 */
[----:B------:R-:W-:-:S03]  /*e2f0*/  FMNMX.FTZ R45, R30, R45, !PT ;  /* 0x0000002d1e2d7209 */ /* 0x000fc60007810000 */
[----:B------:R-:W2:Y:S01]  /*e300*/  MUFU.TANH R34, R34 ;  /* 0x0000002200227308 */ /* 0x000ea20000002400 */
[----:B-1----:R-:W-:Y:S02]  /*e310*/  FMNMX.FTZ R44, R31, R44, !PT ;  /* 0x0000002c1f2c7209 */ /* 0x002fe40007810000 */
[----:B------:R-:W-:-:S05]  /*e320*/  FMNMX.FTZ R45, R33, R45, !PT ;  /* 0x0000002d212d7209 */ /* 0x000fca0007810000 */
[----:B------:R-:W1:Y:S01]  /*e330*/  MUFU.TANH R35, R35 ;  /* 0x0000002300237308 */ /* 0x000e620000002400 */
[----:B0-----:R-:W-:Y:S01]  /*e340*/  FMNMX.FTZ R44, R32, R44, !PT ;  /* 0x0000002c202c7209 */ /* 0x001fe20007810000 */
[----:B------:R-:W-:-:S05]  /*e350*/  @!P1 VIADD R13, R13, 0x19c40 ;  /* 0x00019c400d0d9836 */ /* 0x000fca0000000000 */
[----:B------:R-:W-:Y:S01]  /*e360*/  @!P1 PRMT R13, RZ, 0x654, R13 ;  /* 0x00000654ff0d9816 */ /* 0x000fe2000000000d */
[----:B------:R-:W0:Y:S01]  /*e370*/  MUFU.TANH R37, R37 ;  /* 0x0000002500257308 */ /* 0x000e220000002400 */
[----:B--2---:R-:W-:-:S07]  /*e380*/  FMNMX.FTZ R45, R34, R45, !PT ;  /* 0x0000002d222d7209 */ /* 0x004fce0007810000 */
[----:B------:R-:W2:Y:S01]  /*e390*/  MUFU.TANH R38, R38 ;  /* 0x0000002600267308 */ /* 0x000ea20000002400 */
[----:B-1----:R-:W-:-:S04]  /*e3a0*/  FMNMX.FTZ R44, R35, R44, !PT ;  /* 0x0000002c232c7209 */ /* 0x002fc80007810000 */
[----:B------:R-:W-:-:S03]  /*e3b0*/  FMNMX.FTZ R44, R36, R44, !PT ;  /* 0x0000002c242c7209 */ /* 0x000fc60007810000 */
[----:B------:R-:W1:Y:S01]  /*e3c0*/  MUFU.TANH R40, R40 ;  /* 0x0000002800287308 */ /* 0x000e620000002400 */
[----:B0-----:R-:W-:Y:S02]  /*e3d0*/  FMNMX.FTZ R45, R37, R45, !PT ;  /* 0x0000002d252d7209 */ /* 0x001fe40007810000 */
[----:B------:R-:W-:Y:S01]  /*e3e0*/  FMNMX.FTZ R44, R39, R44, !PT ;  /* 0x0000002c272c7209 */ /* 0x000fe20007810000 */
[----:B------:R-:W-:-:S04]  /*e3f0*/  WARPGROUP.DEPBAR.LE gsb0, 0x0 ;  /* 0x00008000000079c5 */ /* 0x000fc80000010000 */
[----:B------:R-:W0:Y:S01]  /*e400*/  MUFU.TANH R41, R41 ;  /* 0x0000002900297308 */ /* 0x000e220000002400 */
[----:B--2---:R-:W-:Y:S01]  /*e410*/  FMNMX.FTZ R45, R38, R45, !PT ;  /* 0x0000002d262d7209 */ /* 0x004fe20007810000 */
[----:B------:R-:W-:-:S06]  /*e420*/  WARPGROUP.ARRIVE ;  /* 0x00000000000079c5 */ /* 0x000fcc0000000000 */
[----:B------:R-:W2:Y:S01]  /*e430*/  MUFU.TANH R43, R43 ;  /* 0x0000002b002b7308 */ /* 0x000ea20000002400 */
[----:B-1----:R-:W-:Y:S01]  /*e440*/  FMNMX.FTZ R44, R40, R44, !PT ;  /* 0x0000002c282c7209 */ /* 0x002fe20007810000 */
[----:B------:R-:W-:Y:S06]  /*e450*/  QGMMA.64x96x32.F32.E4M3.E4M3 R88, R140, gdesc[UR4], R88, gsb0 ;  /* 0x016000048c587df3 */ /* 0x000fec0008000858 */
[----:B------:R-:W1:Y:S01]  /*e460*/  MUFU.TANH R46, R46 ;  /* 0x0000002e002e7308 */ /* 0x000e620000002400 */
[----:B0-----:R-:W-:-:S04]  /*e470*/  FMNMX.FTZ R45, R41, R45, !PT ;  /* 0x0000002d292d7209 */ /* 0x001fc80007810000 */
[----:B------:R-:W-:-:S03]  /*e480*/  FMNMX.FTZ R45, R42, R45, !PT ;  /* 0x0000002d2a2d7209 */ /* 0x000fc60007810000 */
[----:B------:R-:W0:Y:S01]  /*e490*/  MUFU.TANH R47, R47 ;  /* 0x0000002f002f7308 */ /* 0x000e220000002400 */
[----:B--2---:R-:W-:-:S07]  /*e4a0*/  FMNMX.FTZ R44, R43, R44, !PT ;  /* 0x0000002c2b2c7209 */ /* 0x004fce0007810000 */
[----:B------:R-:W2:Y:S01]  /*e4b0*/  MUFU.TANH R48, R48 ;  /* 0x0000003000307308 */ /* 0x000ea20000002400 */
[----:B-1----:R-:W-:-:S07]  /*e4c0*/  FMNMX.FTZ R44, R46, R44, !PT ;  /* 0x0000002c2e2c7209 */ /* 0x002fce0007810000 */
[----:B------:R-:W1:Y:S01]  /*e4d0*/  MUFU.TANH R49, R49 ;  /* 0x0000003100317308 */ /* 0x000e620000002400 */
[----:B0-----:R-:W-:-:S07]  /*e4e0*/  FMNMX.FTZ R45, R47, R45, !PT ;  /* 0x0000002d2f2d7209 */ /* 0x001fce0007810000 */
        /* <DEDUP_REMOVED lines=19> */
[----:B--2---:R-:W-:Y:S01]  /*e620*/  FMNMX.FTZ R44, R57, R44, !PT ;  /* 0x0000002c392c7209 */ /* 0x004fe20007810000 */
[----:B------:R-:W-:Y:S02]  /*e630*/  WARPGROUP.DEPBAR.LE gsb0, 0x0 ;  /* 0x00008000000079c5 */ /* 0x000fe40000010000 */
[----:B------:R-:W-:-:S04]  /*e640*/  WARPGROUP.ARRIVE ;  /* 0x00000000000079c5 */ /* 0x000fc80000000000 */
        /* <DEDUP_REMOVED lines=33> */
[----:B0-----:R-:W-:-:S04]  /*e860*/  FMNMX.FTZ R44, R74, R44, !PT ;  /* 0x0000002c4a2c7209 */ /* 0x001fc80007810000 */
[----:B------:R-:W-:Y:S02]  /*e870*/  FMNMX.FTZ R44, R78, R44, !PT ;  /* 0x0000002c4e2c7209 */ /* 0x000fe40007810000 */
[----:B--2---:R-:W-:Y:S02]  /*e880*/  FMNMX.FTZ R45, R75, R45, !PT ;  /* 0x0000002d4b2d7209 */ /* 0x004fe40007810000 */
[----:B------:R-:W-:Y:S02]  /*e890*/  FMNMX.FTZ R44, R79, R44, !PT ;  /* 0x0000002c4f2c7209 */ /* 0x000fe40007810000 */
[----:B------:R-:W-:Y:S02]  /*e8a0*/  FMNMX.FTZ R45, R77, R45, !PT ;  /* 0x0000002d4d2d7209 */ /* 0x000fe40007810000 */
[----:B------:R-:W-:Y:S02]  /*e8b0*/  FMNMX.FTZ R44, R82, R44, !PT ;  /* 0x0000002c522c7209 */ /* 0x000fe40007810000 */
[----:B------:R-:W-:-:S02]  /*e8c0*/  FMNMX.FTZ R45, R80, R45, !PT ;  /* 0x0000002d502d7209 */ /* 0x000fc40007810000 */
[----:B------:R-:W-:Y:S02]  /*e8d0*/  FMNMX.FTZ R44, R83, R44, !PT ;  /* 0x0000002c532c7209 */ /* 0x000fe40007810000 */
[----:B------:R-:W-:Y:S02]  /*e8e0*/  FMNMX.FTZ R45, R81, R45, !PT ;  /* 0x0000002d512d7209 */ /* 0x000fe40007810000 */
[----:B------:R-:W-:Y:S02]  /*e8f0*/  FMNMX.FTZ R44, R86, R44, !PT ;  /* 0x0000002c562c7209 */ /* 0x000fe40007810000 */
[----:B------:R-:W-:Y:S02]  /*e900*/  FMNMX.FTZ R45, R84, R45, !PT ;  /* 0x0000002d542d7209 */ /* 0x000fe40007810000 */
[----:B-1----:R-:W-:Y:S02]  /*e910*/  FMNMX.FTZ R76, R87, R44, !PT ;  /* 0x0000002c574c7209 */ /* 0x002fe40007810000 */
[----:B------:R-:W-:-:S03]  /*e920*/  FMNMX.FTZ R136, R85, R45, !PT ;  /* 0x0000002d55887209 */ /* 0x000fc60007810000 */
[----:B------:R-:W0:Y:S04]  /*e930*/  SHFL.BFLY PT, R44, R76, 0x2, 0x1f ;  /* 0x0c401f004c2c7f89 */ /* 0x000e2800000e0000 */
[----:B------:R-:W1:Y:S01]  /*e940*/  SHFL.BFLY PT, R45, R136, 0x2, 0x1f ;  /* 0x0c401f00882d7f89 */ /* 0x000e6200000e0000 */
[----:B0-----:R-:W-:Y:S01]  /*e950*/  FMNMX.FTZ R76, R76, R44, !PT ;  /* 0x0000002c4c4c7209 */ /* 0x001fe20007810000 */
[----:B------:R-:W-:Y:S01]  /*e960*/  VIADD R44, R6, 0x6 ;  /* 0x00000006062c7836 */ /* 0x000fe20000000000 */
[----:B-1----:R-:W-:-:S03]  /*e970*/  FMNMX.FTZ R136, R136, R45, !PT ;  /* 0x0000002d88887209 */ /* 0x002fc60007810000 */
[----:B------:R-:W0:Y:S01]  /*e980*/  SHFL.BFLY PT, R6, R76, 0x1, 0x1f ;  /* 0x0c201f004c067f89 */ /* 0x000e2200000e0000 */
[----:B------:R-:W-:Y:S01]  /*e990*/  IMAD.MOV.U32 R45, RZ, RZ, 0x40000040 ;  /* 0x40000040ff2d7424 */ /* 0x000fe200078e00ff */
[----:B------:R-:W-:Y:S01]  /*e9a0*/  R2UR UR6, R44 ;  /* 0x000000002c0672ca */ /* 0x000fe200000e0000 */
[----:B------:R-:W-:Y:S01]  /*e9b0*/  IMAD.U32 R44, RZ, RZ, UR4 ;  /* 0x00000004ff2c7e24 */ /* 0x000fe2000f8e00ff */
[----:B------:R-:W1:Y:S02]  /*e9c0*/  SHFL.BFLY PT, R137, R136, 0x1, 0x1f ;  /* 0x0c201f0088897f89 */ /* 0x000e6400000e0000 */
[----:B------:R-:W-:-:S13]  /*e9d0*/  R2UR UR7, R45 ;  /* 0x000000002d0772ca */ /* 0x000fda00000e0000 */
[----:B------:R-:W-:Y:S01]  /*e9e0*/  QGMMA.64x96x32.F32.E4M3.E4M3 R88, R144, gdesc[UR4], R88, gsb0 ;  /* 0x0160000490587df3 */ /* 0x000fe20008000858 */
[----:B0-----:R-:W-:Y:S02]  /*e9f0*/  FMNMX.FTZ R76, R76, R6, !PT ;  /* 0x000000064c4c7209 */ /* 0x001fe40007810000 */
[----:B-1----:R-:W-:-:S05]  /*ea00*/  FMNMX.FTZ R45, R136, R137, !PT ;  /* 0x00000089882d7209 */ /* 0x002fca0007810000 */
[----:B------:R-:W-:Y:S01]  /*ea10*/  FADD.FTZ R6, -R45, R12 ;  /* 0x0000000c2d067221 */ /* 0x000fe20000010100 */
[----:B------:R-:W-:-:S01]  /*ea20*/  FADD.FTZ R12, -R76, R11 ;  /* 0x0000000b4c0c7221 */ /* 0x000fc20000010100 */
[-C--:B------:R-:W-:Y:S02]  /*ea30*/  FFMA.FTZ R137, R45, R44.reuse, -8 ;  /* 0xc10000002d897423 */ /* 0x080fe4000001002c */
[-C--:B------:R-:W-:Y:S02]  /*ea40*/  FMUL.FTZ R6, R6, R44.reuse ;  /* 0x0000002c06067220 */ /* 0x080fe40000410000 */
[-CC-:B------:R-:W-:Y:S01]  /*ea50*/  FFMA.FTZ R7, R7, R44.reuse, -R137.reuse ;  /* 0x0000002c07077223 */ /* 0x180fe20000010889 */
[----:B------:R-:W-:-:S01]  /*ea60*/  FFMA.FTZ R8, R8, R44, -R137 ;  /* 0x0000002c08087223 */ /* 0x000fc20000010889 */
[----:B------:R0:W-:Y:S08]  /*ea70*/  MUFU.EX2 R11, R6 ;  /* 0x00000006000b7308 */ /* 0x0001f00000000800 */
[----:B------:R-:W1:Y:S01]  /*ea80*/  MUFU.EX2 R7, R7 ;  /* 0x0000000700077308 */ /* 0x000e620000000800 */
[-C--:B0-----:R-:W-:Y:S01]  /*ea90*/  FMUL.FTZ R6, R12, R44.reuse ;  /* 0x0000002c0c067220 */ /* 0x081fe20000410000 */
[-CC-:B------:R-:W-:Y:S01]  /*eaa0*/  FFMA.FTZ R12, R25, R44.reuse, -R137.reuse ;  /* 0x0000002c190c7223 */ /* 0x180fe20000010889 */
[----:B------:R-:W-:-:S01]  /*eab0*/  FFMA.FTZ R25, R26, R44, -R137 ;  /* 0x0000002c1a197223 */ /* 0x000fc20000010889 */
        /* <DEDUP_REMOVED lines=28> */
[----:B------:R-:W-:Y:S01]  /*ec80*/  FFMA.FTZ R85, R76, R44, -8 ;  /* 0xc10000004c557423 */ /* 0x000fe2000001002c */
[----:B------:R-:W-:Y:S01]  /*ec90*/  MUFU.EX2 R6, R6 ;  /* 0x0000000600067308 */ /* 0x000fe20000000800 */
[----:B-1----:R-:W-:-:S02]  /*eca0*/  FFMA.FTZ R0, R11, R0, R7 ;  /* 0x000000000b007223 */ /* 0x002fc40000010007 */
[-CC-:B------:R-:W-:Y:S01]  /*ecb0*/  FFMA.FTZ R9, R9, R44.reuse, -R85.reuse ;  /* 0x0000002c09097223 */ /* 0x180fe20000010855 */
[----:B------:R-:W-:-:S01]  /*ecc0*/  FFMA.FTZ R24, R24, R44, -R85 ;  /* 0x0000002c18187223 */ /* 0x000fc20000010855 */
[-CC-:B------:R-:W-:Y:S01]  /*ecd0*/  FFMA.FTZ R27, R27, R44.reuse, -R85.reuse ;  /* 0x0000002c1b1b7223 */ /* 0x180fe20000010855 */
[----:B------:R-:W-:-:S01]  /*ece0*/  FFMA.FTZ R28, R28, R44, -R85 ;  /* 0x0000002c1c1c7223 */ /* 0x000fc20000010855 */
[-CC-:B------:R-:W-:Y:S01]  /*ecf0*/  FFMA.FTZ R31, R31, R44.reuse, -R85.reuse ;  /* 0x0000002c1f1f7223 */ /* 0x180fe20000010855 */
[----:B------:R-:W0:Y:S01]  /*ed00*/  MUFU.EX2 R8, R8 ;  /* 0x0000000800087308 */ /* 0x000e220000000800 */
[----:B------:R-:W-:-:S01]  /*ed10*/  FFMA.FTZ R32, R32, R44, -R85 ;  /* 0x0000002c20207223 */ /* 0x000fc20000010855 */
[-CC-:B------:R-:W-:Y:S01]  /*ed20*/  FFMA.FTZ R35, R35, R44.reuse, -R85.reuse ;  /* 0x0000002c23237223 */ /* 0x180fe20000010855 */
[----:B------:R-:W-:-:S01]  /*ed30*/  FFMA.FTZ R36, R36, R44, -R85 ;  /* 0x0000002c24247223 */ /* 0x000fc20000010855 */
[-CC-:B------:R-:W-:Y:S01]  /*ed40*/  FFMA.FTZ R39, R39, R44.reuse, -R85.reuse ;  /* 0x0000002c27277223 */ /* 0x180fe20000010855 */
[----:B------:R-:W-:-:S01]  /*ed50*/  FFMA.FTZ R40, R40, R44, -R85 ;  /* 0x0000002c28287223 */ /* 0x000fc20000010855 */
[-CC-:B------:R-:W-:Y:S01]  /*ed60*/  FFMA.FTZ R43, R43, R44.reuse, -R85.reuse ;  /* 0x0000002c2b2b7223 */ /* 0x180fe20000010855 */
[----:B------:R-:W-:-:S01]  /*ed70*/  FFMA.FTZ R46, R46, R44, -R85 ;  /* 0x0000002c2e2e7223 */ /* 0x000fc20000010855 */
[----:B------:R-:W1:Y:S01]  /*ed80*/  MUFU.EX2 R9, R9 ;  /* 0x0000000900097308 */ /* 0x000e620000000800 */
[----:B------:R-:W-:-:S01]  /*ed90*/  FFMA.FTZ R49, R49, R44, -R85 ;  /* 0x0000002c31317223 */ /* 0x000fc20000010855 */
[-CC-:B------:R-:W-:Y:S01]  /*eda0*/  FFMA.FTZ R50, R50, R44.reuse, -R85.reuse ;  /* 0x0000002c32327223 */ /* 0x180fe20000010855 */
[----:B------:R-:W-:-:S01]  /*edb0*/  FFMA.FTZ R53, R53, R44, -R85 ;  /* 0x0000002c35357223 */ /* 0x000fc20000010855 */
[-CC-:B------:R-:W-:Y:S01]  /*edc0*/  FFMA.FTZ R54, R54, R44.reuse, -R85.reuse ;  /* 0x0000002c36367223 */ /* 0x180fe20000010855 */
[----:B------:R-:W-:-:S01]  /*edd0*/  FFMA.FTZ R57, R57, R44, -R85 ;  /* 0x0000002c39397223 */ /* 0x000fc20000010855 */
[-CC-:B------:R-:W-:Y:S01]  /*ede0*/  FFMA.FTZ R58, R58, R44.reuse, -R85.reuse ;  /* 0x0000002c3a3a7223 */ /* 0x180fe20000010855 */
[----:B------:R-:W-:-:S01]  /*edf0*/  FFMA.FTZ R61, R61, R44, -R85 ;  /* 0x0000002c3d3d7223 */ /* 0x000fc20000010855 */
[----:B------:R-:W2:Y:S01]  /*ee00*/  MUFU.EX2 R24, R24 ;  /* 0x0000001800187308 */ /* 0x000ea20000000800 */
[----:B0-----:R-:W-:-:S01]  /*ee10*/  FADD.FTZ R0, R8, R0 ;  /* 0x0000000008007221 */ /* 0x001fc20000010000 */
[-CC-:B------:R-:W-:Y:S01]  /*ee20*/  FFMA.FTZ R62, R62, R44.reuse, -R85.reuse ;  /* 0x0000002c3e3e7223 */ /* 0x180fe20000010855 */
[----:B------:R-:W-:-:S01]  /*ee30*/  FFMA.FTZ R65, R65, R44, -R85 ;  /* 0x0000002c41417223 */ /* 0x000fc20000010855 */
[-CC-:B------:R-:W-:Y:S01]  /*ee40*/  FFMA.FTZ R66, R66, R44.reuse, -R85.reuse ;  /* 0x0000002c42427223 */ /* 0x180fe20000010855 */
[----:B------:R-:W-:-:S01]  /*ee50*/  FFMA.FTZ R69, R69, R44, -R85 ;  /* 0x0000002c45457223 */ /* 0x000fc20000010855 */
[-CC-:B------:R-:W-:Y:S01]  /*ee60*/  FFMA.FTZ R70, R70, R44.reuse, -R85.reuse ;  /* 0x0000002c46467223 */ /* 0x180fe20000010855 */
[----:B------:R-:W-:-:S01]  /*ee70*/  FFMA.FTZ R73, R73, R44, -R85 ;  /* 0x0000002c49497223 */ /* 0x000fc20000010855 */
[----:B------:R-:W0:Y:S01]  /*ee80*/  MUFU.EX2 R12, R12 ;  /* 0x0000000c000c7308 */ /* 0x000e220000000800 */
[----:B-1----:R-:W-:-:S01]  /*ee90*/  FFMA.FTZ R3, R6, R3, R9 ;  /* 0x0000000306037223 */ /* 0x002fc20000010009 */
[-CC-:B------:R-:W-:Y:S01]  /*eea0*/  FFMA.FTZ R74, R74, R44.reuse, -R85.reuse ;  /* 0x0000002c4a4a7223 */ /* 0x180fe20000010855 */
[----:B------:R-:W-:-:S01]  /*eeb0*/  FFMA.FTZ R78, R78, R44, -R85 ;  /* 0x0000002c4e4e7223 */ /* 0x000fc20000010855 */
[-CC-:B------:R-:W-:Y:S01]  /*eec0*/  FFMA.FTZ R79, R79, R44.reuse, -R85.reuse ;  /* 0x0000002c4f4f7223 */ /* 0x180fe20000010855 */
[----:B------:R-:W-:-:S01]  /*eed0*/  FFMA.FTZ R82, R82, R44, -R85 ;  /* 0x0000002c52527223 */ /* 0x000fc20000010855 */
[-CC-:B------:R-:W-:Y:S01]  /*eee0*/  FFMA.FTZ R83, R83, R44.reuse, -R85.reuse ;  /* 0x0000002c53537223 */ /* 0x180fe20000010855 */
[----:B------:R-:W-:-:S01]  /*eef0*/  FFMA.FTZ R86, R86, R44, -R85 ;  /* 0x0000002c56567223 */ /* 0x000fc20000010855 */
[----:B------:R-:W1:Y:S01]  /*ef00*/  MUFU.EX2 R27, R27 ;  /* 0x0000001b001b7308 */ /* 0x000e620000000800 */
[----:B--2---:R-:W-:-:S01]  /*ef10*/  FADD.FTZ R3, R24, R3 ;  /* 0x0000000318037221 */ /* 0x004fc20000010000 */
[----:B------:R-:W-:Y:S01]  /*ef20*/  FFMA.FTZ R85, R87, R44, -R85 ;  /* 0x0000002c57557223 */ /* 0x000fe20000010855 */
[----:B------:R-:W-:-:S05]  /*ef30*/  WARPGROUP.DEPBAR.LE gsb0, 0x0 ;  /* 0x00008000000079c5 */ /* 0x000fca0000010000 */
[----:B------:R-:W2:Y:S01]  /*ef40*/  MUFU.EX2 R25, R25 ;  /* 0x0000001900197308 */ /* 0x000ea20000000800 */
[----:B0-----:R-:W-:-:S01]  /*ef50*/  FADD.FTZ R0, R12, R0 ;  /* 0x000000000c007221 */ /* 0x001fc20000010000 */
[----:B------:R0:W-:Y:S06]  /*ef60*/  @!P1 SYNCS.ARRIVE.TRANS64.RED.A1T0 RZ, [R13+URZ], RZ ;  /* 0x000000ff0dff99a7 */ /* 0x0001ec000810043f */
        /* <DEDUP_REMOVED lines=114> */
[----:B-1----:R-:W-:-:S03]  /*f690*/  FADD.FTZ R0, R84, R0 ;  /* 0x0000000054007221 */ /* 0x002fc60000010000 */
[----:B--2---:R-:W-:Y:S01]  /*f6a0*/  FADD.FTZ R3, R85, R3 ;  /* 0x0000000355037221 */ /* 0x004fe20000010000 */
[----:B0-----:R-:W-:Y:S06]  /*f6b0*/  @!P0 BRA `(.L_x_387) ;  /* 0x0000000000048947 */ /* 0x001fec0003800000 */
[----:B------:R-:W-:Y:S01]  /*f6c0*/  BPT.TRAP 0x1 ;  /* 0x000000040000795c */ /* 0x000fe20000300000 */
.L_x_387:
[----:B------:R-:W2:Y:S01]  /*f6d0*/  LDL R13, [R1+0x14] ;  /* 0x00001400010d7983 */ /* 0x000ea20000100800 */
[----:B------:R-:W-:Y:S01]  /*f6e0*/  ISETP.GT.AND P1, PT, R10, RZ, PT ;  /* 0x000000ff0a00720c */ /* 0x000fe20003f24270 */
[----:B------:R-:W-:Y:S01]  /*f6f0*/  VIADD R14, R14, 0x19c60 ;  /* 0x00019c600e0e7836 */ /* 0x000fe20000000000 */
        /* <DEDUP_REMOVED lines=32> */
[----:B------:R-:W-:Y:S01]  /*f900*/  F2FP.SATFINITE.E4M3.F32.PACK_AB_MERGE_C R148, R8, R7, R12 ;  /* 0x000000070894723e */ /* 0x000fe2000480700c */
        /* <DEDUP_REMOVED lines=33> */
[----:B------:R-:W-:Y:S01]  /*fb20*/  VIADD R10, R10, 0xffffffff ;  /* 0xffffffff0a0a7836 */ /* 0x000fe20000000000 */
[----:B------:R-:W-:Y:S01]  /*fb30*/  F2FP.SATFINITE.E4M3.F32.PACK_AB_MERGE_C R150, R29, R26, R30 ;  /* 0x0000001a1d96723e */ /* 0x000fe2000480701e */
[----:B------:R-:W-:Y:S01]  /*fb40*/  IMAD.MOV.U32 R12, RZ, RZ, R45 ;  /* 0x000000ffff0c7224 */ /* 0x000fe200078e002d */
        /* <DEDUP_REMOVED lines=15> */
[----:B------:R-:W-:Y:S02]  /*fc40*/  MOV R11, R76 ;  /* 0x0000004c000b7202 */ /* 0x000fe40000000f00 */
[----:B--2---:R-:W-:-:S04]  /*fc50*/  PRMT R14, R13, 0x654, R14 ;  /* 0x000006540d0e7816 */ /* 0x004fc8000000000e */
[----:B------:R0:W-:Y:S01]  /*fc60*/  SYNCS.ARRIVE.TRANS64.RED.A1T0 RZ, [R14+URZ], RZ ;  /* 0x000000ff0eff79a7 */ /* 0x0001e2000810043f */
[----:B------:R-:W-:Y:S05]  /*fc70*/  @P1 BRA `(.L_x_388) ;  /* 0xffffffd800c41947 */ /* 0x000fea000383ffff */
.L_x_376:
[----:B------:R-:W-:Y:S05]  /*fc80*/  BSYNC B0 ;  /* 0x0000000000007941 */ /* 0x000fea0003800000 */
.L_x_375:
[----:B------:R-:W-:Y:S06]  /*fc90*/  BAR.ARV 0x8, 0x1a0 ;  /* 0x0206800000007b1d */ /* 0x000fec0000002000 */
[----:B------:R-:W-:Y:S05]  /*fca0*/  @!P0 BRA `(.L_x_389) ;  /* 0x0000000000048947 */ /* 0x000fea0003800000 */
[----:B------:R-:W-:Y:S01]  /*fcb0*/  BPT.TRAP 0x1 ;  /* 0x000000040000795c */ /* 0x000fe20000300000 */
.L_x_389:
[----:B------:R-:W-:Y:S01]  /*fcc0*/  IMAD R10, R154, 0x8, R18 ;  /* 0x000000089a0a7824 */ /* 0x000fe200078e0212 */
[----:B------:R-:W-:-:S04]  /*fcd0*/  SHF.L.U32 R5, R157, 0x1f, RZ ;  /* 0x0000001f9d057819 */ /* 0x000fc800000006ff */
[----:B------:R1:W2:Y:S01]  /*fce0*/  SYNCS.PHASECHK.TRANS64.TRYWAIT P1, [R10+URZ+0x19c50], R5 ;  /* 0x019c50050a0075a7 */ /* 0x0002a2000802017f */
[----:B------:R-:W-:Y:S05]  /*fcf0*/  @!P0 BRA `(.L_x_390) ;  /* 0x0000000000048947 */ /* 0x000fea0003800000 */
[----:B------:R-:W-:Y:S01]  /*fd00*/  BPT.TRAP 0x1 ;  /* 0x000000040000795c */ /* 0x000fe20000300000 */
.L_x_390:
[----:B------:R-:W-:Y:S04]  /*fd10*/  BSSY B0, `(.L_x_391) ;  /* 0x0000004000007945 */ /* 0x000fe80003800000 */
[----:B--2---:R-:W-:Y:S05]  /*fd20*/  @P1 BRA `(.L_x_392) ;  /* 0x0000000000081947 */ /* 0x004fea0003800000 */
[----:B------:R-:W2:Y:S02]  /*fd30*/  SYNCS.PHASECHK.TRANS64.TRYWAIT P1, [R10+URZ+0x19c50], R5 ;  /* 0x019c50050a0075a7 */ /* 0x000ea4000802017f */
[----:B--2---:R-:W-:Y:S05]  /*fd40*/  @!P1 BRA `(.L_x_393) ;  /* 0x0000008c00f09947 */ /* 0x004fea0003800000 */
.L_x_392:
[----:B------:R-:W-:Y:S05]  /*fd50*/  BSYNC B0 ;  /* 0x0000000000007941 */ /* 0x000fea0003800000 */
.L_x_391:
[----:B------:R-:W3:Y:S04]  /*fd60*/  LDL R2, [R1+0x3c] ;  /* 0x00003c0001027983 */ /* 0x000ee80000100800 */
[----:B------:R-:W4:Y:S01]  /*fd70*/  LDL R13, [R1+0x1c] ;  /* 0x00001c00010d7983 */ /* 0x000f220000100800 */
[----:B------:R-:W-:-:S03]  /*fd80*/  ULDC.64 UR4, c[0x0][0x9a0] ;  /* 0x0002680000047ab9 */ /* 0x000fc60000000a00 */
[----:B------:R-:W5:Y:S01]  /*fd90*/  LDL.LU R12, [R1+0x28] ;  /* 0x00002800010c7983 */ /* 0x000f620000300800 */
[----:B------:R-:W-:Y:S01]  /*fda0*/  VIADD R18, R18, 0x3000 ;  /* 0x0000300012127836 */ /* 0x000fe20000000000 */
[----:B------:R-:W-:Y:S01]  /*fdb0*/  ISETP.NE.U32.AND P1, PT, RZ, UR4, PT ;  /* 0x00000004ff007c0c */ /* 0x000fe2000bf25070 */
[----:B------:R-:W-:-:S03]  /*fdc0*/  WARPGROUP.ARRIVE ;  /* 0x00000000000079c5 */ /* 0x000fc60000000000 */
[----:B------:R-:W-:Y:S02]  /*fdd0*/  SHF.R.U32.HI R18, RZ, 0x4, R18 ;  /* 0x00000004ff127819 */ /* 0x000fe40000011612 */
[----:B------:R-:W-:Y:S02]  /*fde0*/  ISETP.NE.AND.EX P1, PT, RZ, UR5, PT, P1 ;  /* 0x00000005ff007c0c */ /* 0x000fe4000bf25310 */
[----:B------:R-:W-:-:S04]  /*fdf0*/  LOP3.LUT R18, R18, 0x3fff, RZ, 0xc0, !PT ;  /* 0x00003fff12127812 */ /* 0x000fc800078ec0ff */
[----:B-12---:R-:W-:-:S05]  /*fe00*/  LOP3.LUT R5, R18, 0x10000, RZ, 0xfc, !PT ;  /* 0x0001000012057812 */ /* 0x006fca00078efcff */
[----:B------:R-:W-:Y:S02]  /*fe10*/  IMAD R4, R154, 0x300, R5 ;  /* 0x000003009a047824 */ /* 0x000fe400078e0205 */
[----:B------:R-:W-:Y:S01]  /*fe20*/  IMAD.MOV.U32 R5, RZ, RZ, 0x40000040 ;  /* 0x40000040ff057424 */ /* 0x000fe200078e00ff */
[----:B------:R-:W3:Y:S02]  /*fe30*/  @P1 LDC.64 R8, c[0x0][0x9c8] ;  /* 0x00027200ff081b82 */ /* 0x000ee40000000a00 */
[----:B------:R-:W-:Y:S02]  /*fe40*/  R2UR UR6, R4 ;  /* 0x00000000040672ca */ /* 0x000fe400000e0000 */
[----:B------:R-:W-:-:S04]  /*fe50*/  R2UR UR7, R5 ;  /* 0x00000000050772ca */ /* 0x000fc800000e0000 */
[----:B------:R-:W1:Y:S09]  /*fe60*/  @P1 LDC.64 R6, c[0x0][0x9d0] ;  /* 0x00027400ff061b82 */ /* 0x000e720000000a00 */
[----:B------:R-:W-:Y:S03]  /*fe70*/  QGMMA.64x96x32.F32.E4M3.E4M3 R88, R148, gdesc[UR4], R88, gsb0 ;  /* 0x0160000494587df3 */ /* 0x000fe60008000858 */
[----:B------:R-:W-:-:S02]  /*fe80*/  WARPGROUP.DEPBAR.LE gsb0, 0x0 ;  /* 0x00008000000079c5 */ /* 0x000fc40000010000 */
[----:B------:R-:W-:Y:S01]  /*fe90*/  WARPGROUP.ARRIVE ;  /* 0x00000000000079c5 */ /* 0x000fe20000000000 */
[----:B---3--:R-:W-:-:S04]  /*fea0*/  @P1 IMAD R2, R2, R8, RZ ;  /* 0x0000000802021224 */ /* 0x008fc800078e02ff */
[C---:B----4-:R-:W-:Y:S02]  /*feb0*/  @P1 IMAD R5, R13.reuse, R9, R2 ;  /* 0x000000090d051224 */ /* 0x050fe400078e0202 */
[----:B------:R-:W-:Y:S01]  /*fec0*/  @P1 IMAD.WIDE.U32 R8, R13, R8, RZ ;  /* 0x000000080d081225 */ /* 0x000fe200078e00ff */
[----:B-----5:R-:W-:-:S03]  /*fed0*/  @P1 SHF.R.S32.HI R11, RZ, 0x1f, R12 ;  /* 0x0000001fff0b1819 */ /* 0x020fc6000001140c */
[----:B------:R-:W-:Y:S02]  /*fee0*/  @P1 IMAD.IADD R9, R9, 0x1, R5 ;  /* 0x0000000109091824 */ /* 0x000fe400078e0205 */
[-C--:B-1----:R-:W-:Y:S02]  /*fef0*/  @P1 IMAD R2, R11, R6.reuse, RZ ;  /* 0x000000060b021224 */ /* 0x082fe400078e02ff */
[----:B------:R-:W-:Y:S02]  /*ff00*/  IMAD.MOV.U32 R11, RZ, RZ, 0x3f800000 ;  /* 0x3f800000ff0b7424 */ /* 0x000fe400078e00ff */
[C---:B------:R-:W-:Y:S02]  /*ff10*/  @P1 IMAD R5, R12.reuse, R7, R2 ;  /* 0x000000070c051224 */ /* 0x040fe400078e0202 */
[----:B------:R-:W-:-:S04]  /*ff20*/  @P1 IMAD.WIDE.U32 R6, R12, R6, R8 ;  /* 0x000000060c061225 */ /* 0x000fc800078e0008 */
[----:B------:R-:W-:Y:S01]  /*ff30*/  @P1 IMAD.IADD R5, R7, 0x1, R5 ;  /* 0x0000000107051824 */ /* 0x000fe200078e0205 */
[----:B------:R-:W-:-:S04]  /*ff40*/  @P1 LEA R8, P2, R6, UR4, 0x2 ;  /* 0x0000000406081c11 */ /* 0x000fc8000f8410ff */
[----:B------:R-:W-:-:S05]  /*ff50*/  @P1 LEA.HI.X R9, R6, UR5, R5, 0x2, P2 ;  /* 0x0000000506091c11 */ /* 0x000fca00090f1405 */
[----:B------:R1:W2:Y:S01]  /*ff60*/  @P1 LDG.E R11, desc[UR40][R8.64] ;  /* 0x00000028080b1981 */ /* 0x0002a2000c1e1900 */
[----:B------:R-:W-:Y:S02]  /*ff70*/  VIADD R6, R4, 0x2 ;  /* 0x0000000204067836 */ /* 0x000fe40000000000 */
[----:B------:R-:W-:Y:S02]  /*ff80*/  IMAD.MOV.U32 R7, RZ, RZ, 0x40000040 ;  /* 0x40000040ff077424 */ /* 0x000fe400078e00ff */
[----:B------:R-:W-:Y:S01]  /*ff90*/  IMAD.MOV.U32 R5, RZ, RZ, 0x40000040 ;  /* 0x40000040ff057424 */ /* 0x000fe200078e00ff */
[----:B------:R-:W-:Y:S01]  /*ffa0*/  R2UR UR6, R6 ;  /* 0x00000000060672ca */ /* 0x000fe200000e0000 */
[C---:B------:R-:W-:Y:S01]  /*ffb0*/  VIADD R6, R4.reuse, 0x4 ;  /* 0x0000000404067836 */ /* 0x040fe20000000000 */
[----:B------:R-:W-:Y:S01]  /*ffc0*/  R2UR UR7, R7 ;  /* 0x00000000070772ca */ /* 0x000fe200000e0000 */
[----:B------:R-:W-:Y:S02]  /*ffd0*/  IMAD.MOV.U32 R7, RZ, RZ, 0x40000040 ;  /* 0x40000040ff077424 */ /* 0x000fe400078e00ff */
[----:B------:R-:W-:-:S02]  /*ffe0*/  VIADD R4, R4, 0x6 ;  /* 0x0000000604047836 */ /* 0x000fc40000000000 */
[----:B-1----:R-:W-:-:S08]  /*fff0*/  IMAD.MOV.U32 R8, RZ, RZ, RZ ;  /* 0x000000ffff087224 */ /* 0x002fd000078e00ff */
[----:B------:R-:W-:Y:S01]  /*10000*/  QGMMA.64x96x32.F32.E4M3.E4M3 R88, R136, gdesc[UR4], R88, gsb0 ;  /* 0x0160000488587df3 */ /* 0x000fe20008000858 */
[----:B------:R-:W-:Y:S02]  /*10010*/  R2UR UR6, R6 ;  /* 0x00000000060672ca */ /* 0x000fe400000e0000 */
[----:B------:R-:W-:Y:S01]  /*10020*/  R2UR UR7, R7 ;  /* 0x00000000070772ca */ /* 0x000fe200000e0000 */
[----:B------:R-:W1:Y:S04]  /*10030*/  SHFL.BFLY PT, R6, R3, 0x2, 0x1f ;  /* 0x0c401f0003067f89 */ /* 0x000e6800000e0000 */
[----:B------:R-:W3:Y:S01]  /*10040*/  SHFL.BFLY PT, R7, R0, 0x2, 0x1f ;  /* 0x0c401f0000077f89 */ /* 0x000ee200000e0000 */
[----:B-1----:R-:W-:-:S01]  /*10050*/  FADD.FTZ R6, R6, R3 ;  /* 0x0000000306067221 */ /* 0x002fc20000010000 */
[----:B---3--:R-:W-:Y:S01]  /*10060*/  FADD.FTZ R7, R7, R0 ;  /* 0x0000000007077221 */ /* 0x008fe20000010000 */
[----:B------:R-:W-:-:S04]  /*10070*/  IMAD.MOV.U32 R0, RZ, RZ, -0x800000 ;  /* 0xff800000ff007424 */ /* 0x000fc800078e00ff */
[----:B------:R-:W1:Y:S02]  /*10080*/  SHFL.BFLY PT, R2, R7, 0x1, 0x1f ;  /* 0x0c201f0007027f89 */ /* 0x000e6400000e0000 */
[----:B-1----:R-:W-:-:S01]  /*10090*/  FADD.FTZ R9, R7, R2 ;  /* 0x0000000207097221 */ /* 0x002fc20000010000 */
[----:B------:R-:W-:-:S03]  /*100a0*/  IMAD.MOV.U32 R2, RZ, RZ, -0x800000 ;  /* 0xff800000ff027424 */ /* 0x000fc600078e00ff */
[C---:B------:R-:W-:Y:S01]  /*100b0*/  FMUL.FTZ R13, R9.reuse, 0.00390625 ;  /* 0x3b800000090d7820 */ /* 0x040fe20000410000 */
[----:B------:R-:W-:-:S04]  /*100c0*/  FSETP.NE.FTZ.AND P1, PT, R9, RZ, PT ;  /* 0x000000ff0900720b */ /* 0x000fc80003f35000 */
[----:B------:R-:W-:-:S13]  /*100d0*/  FSETP.NE.FTZ.AND P2, PT, R13, RZ, PT ;  /* 0x000000ff0d00720b */ /* 0x000fda0003f55000 */
[----:B------:R-:W1:Y:S02]  /*100e0*/  @P2 MUFU.LG2 R3, R13 ;  /* 0x0000000d00032308 */ /* 0x000e640000000c00 */
[----:B-1----:R-:W-:Y:S01]  /*100f0*/  @P2 FMUL.FTZ R3, R3, 0.69314718246459960938 ;  /* 0x3f31721803032820 */ /* 0x002fe20000410000 */
[----:B------:R-:W-:Y:S02]  /*10100*/  WARPGROUP.DEPBAR.LE gsb0, 0x0 ;  /* 0x00008000000079c5 */ /* 0x000fe40000010000 */
[----:B------:R-:W-:-:S06]  /*10110*/  WARPGROUP.ARRIVE ;  /* 0x00000000000079c5 */ /* 0x000fcc0000000000 */
[----:B------:R-:W-:Y:S01]  /*10120*/  QGMMA.64x96x32.F32.E4M3.E4M3 R88, R140, gdesc[UR4], R88, gsb0 ;  /* 0x016000048c587df3 */ /* 0x000fe20008000858 */
[----:B------:R-:W-:Y:S02]  /*10130*/  R2UR UR6, R4 ;  /* 0x00000000040672ca */ /* 0x000fe400000e0000 */
[----:B------:R-:W-:Y:S02]  /*10140*/  R2UR UR7, R5 ;  /* 0x00000000050772ca */ /* 0x000fe400000e0000 */
[----:B------:R-:W1:Y:S01]  /*10150*/  SHFL.BFLY PT, R5, R6, 0x1, 0x1f ;  /* 0x0c201f0006057f89 */ /* 0x000e6200000e0000 */
[----:B------:R-:W-:-:S06]  /*10160*/  MOV R4, RZ ;  /* 0x000000ff00047202 */ /* 0x000fcc0000000f00 */
[----:B------:R-:W-:Y:S01]  /*10170*/  @P1 MUFU.RCP R4, R9 ;  /* 0x0000000900041308 */ /* 0x000fe20000001000 */
[----:B-1----:R-:W-:-:S01]  /*10180*/  FADD.FTZ R12, R6, R5 ;  /* 0x00000005060c7221 */ /* 0x002fc20000010000 */
[----:B------:R-:W-:-:S03]  /*10190*/  @P2 FMUL.FTZ R6, R44, 0.69314718246459960938 ;  /* 0x3f3172182c062820 */ /* 0x000fc60000410000 */
[C---:B0-----:R-:W-:Y:S01]  /*101a0*/  FMUL.FTZ R14, R12.reuse, 0.00390625 ;  /* 0x3b8000000c0e7820 */ /* 0x041fe20000410000 */
[----:B------:R-:W-:Y:S01]  /*101b0*/  FSETP.NE.FTZ.AND P1, PT, R12, RZ, PT ;  /* 0x000000ff0c00720b */ /* 0x000fe20003f35000 */
[----:B------:R-:W-:-:S03]  /*101c0*/  @P2 FFMA.FTZ R0, R6, R45, R3 ;  /* 0x0000002d06002223 */ /* 0x000fc60000010003 */
[----:B------:R-:W-:-:S09]  /*101d0*/  FSETP.NE.FTZ.AND P3, PT, R14, RZ, PT ;  /* 0x000000ff0e00720b */ /* 0x000fd20003f75000 */
[----:B------:R-:W-:Y:S04]  /*101e0*/  @P1 MUFU.RCP R8, R12 ;  /* 0x0000000c00081308 */ /* 0x000fe80000001000 */
[----:B------:R-:W-:-:S04]  /*101f0*/  @P3 FMUL.FTZ R44, R44, 0.69314718246459960938 ;  /* 0x3f3172182c2c3820 */ /* 0x000fc80000410000 */
[----:B------:R-:W0:Y:S02]  /*10200*/  @P3 MUFU.LG2 R5, R14 ;  /* 0x0000000e00053308 */ /* 0x000e240000000c00 */
[----:B0-----:R-:W-:-:S04]  /*10210*/  @P3 FMUL.FTZ R5, R5, 0.69314718246459960938 ;  /* 0x3f31721805053820 */ /* 0x001fc80000410000 */
[----:B------:R-:W-:Y:S01]  /*10220*/  @P3 FFMA.FTZ R2, R44, R76, R5 ;  /* 0x0000004c2c023223 */ /* 0x000fe20000010005 */
[----:B------:R-:W-:Y:S02]  /*10230*/  WARPGROUP.DEPBAR.LE gsb0, 0x0 ;  /* 0x00008000000079c5 */ /* 0x000fe40000010000 */
[----:B------:R-:W-:-:S06]  /*10240*/  WARPGROUP.ARRIVE ;  /* 0x00000000000079c5 */ /* 0x000fcc0000000000 */
[----:B------:R-:W-:Y:S01]  /*10250*/  QGMMA.64x96x32.F32.E4M3.E4M3 R88, R144, gdesc[UR4], R88, gsb0 ;  /* 0x0160000490587df3 */ /* 0x000fe20008000858 */
[-C--:B--2---:R-:W-:Y:S01]  /*10260*/  FMUL.FTZ R15, R4, R11.reuse ;  /* 0x0000000b040f7220 */ /* 0x084fe20000410000 */
[----:B------:R-:W-:Y:S01]  /*10270*/  FMUL.FTZ R5, R8, R11 ;  /* 0x0000000b08057220 */ /* 0x000fe20000410000 */
[----:B------:R-:W-:Y:S02]  /*10280*/  WARPGROUP.DEPBAR.LE gsb0, 0x0 ;  /* 0x00008000000079c5 */ /* 0x000fe40000010000 */
[----:B------:R-:W-:Y:S05]  /*10290*/  @!P0 BRA `(.L_x_394) ;  /* 0x0000000000048947 */ /* 0x000fea0003800000 */
[----:B------:R-:W-:Y:S01]  /*102a0*/  BPT.TRAP 0x1 ;  /* 0x000000040000795c */ /* 0x000fe20000300000 */
.L_x_394:
[----:B------:R-:W2:Y:S01]  /*102b0*/  LDL.LU R4, [R1+0x14] ;  /* 0x0000140001047983 */ /* 0x000ea20000300800 */
[----:B------:R-:W-:Y:S02]  /*102c0*/  VIADD R10, R10, 0x19c60 ;  /* 0x00019c600a0a7836 */ /* 0x000fe40000000000 */
[-C--:B------:R-:W-:Y:S01]  /*102d0*/  FMUL.FTZ R9, R88, R15.reuse ;  /* 0x0000000f58097220 */ /* 0x080fe20000410000 */
[----:B------:R-:W-:Y:S01]  /*102e0*/  FMUL.FTZ R3, R89, R15 ;  /* 0x0000000f59037220 */ /* 0x000fe20000410000 */
[----:B------:R-:W3:Y:S01]  /*102f0*/  LDL.LU R18, [R1+0x38] ;  /* 0x0000380001127983 */ /* 0x000ee20000300800 */
[----:B------:R-:W-:-:S05]  /*10300*/  VIADD R154, R154, 0x1 ;  /* 0x000000019a9a7836 */ /* 0x000fca0000000000 */
[----:B------:R-:W-:Y:S01]  /*10310*/  ISETP.NE.AND P1, PT, R154, 0x2, PT ;  /* 0x000000029a00780c */ /* 0x000fe20003f25270 */
        /* <DEDUP_REMOVED lines=44> */
[----:B------:R-:W-:Y:S01]  /*105e0*/  FMUL.FTZ R135, R135, R5 ;  /* 0x0000000587877220 */ /* 0x000fe20000410000 */
[----:B------:R-:W-:-:S02]  /*105f0*/  SEL R154, R154, RZ, P1 ;  /* 0x000000ff9a9a7207 */ /* 0x000fc40000800000 */
[----:B--2---:R-:W-:Y:S01]  /*10600*/  PRMT R4, R4, 0x654, R10 ;  /* 0x0000065404047816 */ /* 0x004fe2000000000a */
[----:B---3--:R-:W-:-:S03]  /*10610*/  VIADD R18, R18, 0x1 ;  /* 0x0000000112127836 */ /* 0x008fc60000000000 */
[----:B------:R0:W-:Y:S02]  /*10620*/  SYNCS.ARRIVE.TRANS64.RED.A1T0 RZ, [R4+URZ], RZ ;  /* 0x000000ff04ff79a7 */ /* 0x0001e4000810043f */
[----:B------:R1:W-:Y:S01]  /*10630*/  STL [R1+0x38], R18 ;  /* 0x0000381201007387 */ /* 0x0003e20000100800 */
[-C--:B------:R-:W-:Y:S01]  /*10640*/  FMUL.FTZ R10, R128, R15.reuse ;  /* 0x0000000f800a7220 */ /* 0x080fe20000410000 */
[----:B0-----:R-:W-:Y:S01]  /*10650*/  SEL R4, RZ, 0x1, P1 ;  /* 0x00000001ff047807 */ /* 0x001fe20000800000 */
[----:B------:R-:W-:-:S03]  /*10660*/  FMUL.FTZ R15, R133, R15 ;  /* 0x0000000f850f7220 */ /* 0x000fc60000410000 */
[----:B------:R-:W-:-:S07]  /*10670*/  LOP3.LUT R157, R157, R4, RZ, 0x3c, !PT ;  /* 0x000000049d9d7212 */ /* 0x000fce00078e3cff */
.L_x_336:
[----:B------:R-:W2:Y:S08]  /*10680*/  S2UR UR4, SR_CgaCtaId ;  /* 0x00000000000479c3 */ /* 0x000eb00000008800 */
[----:B------:R-:W-:Y:S01]  /*10690*/  BAR.SYNC.DEFER_BLOCKING 0x5, 0x200 ;  /* 0x0148000000007b1d */ /* 0x000fe20000010000 */
[----:B-1----:R-:W-:-:S05]  /*106a0*/  MOV R18, 0x400 ;  /* 0x0000040000127802 */ /* 0x002fca0000000f00 */
[----:B------:R-:W-:Y:S01]  /*106b0*/  BSSY B0, `(.L_x_395) ;  /* 0x00001d6000007945 */ /* 0x000fe20003800000 */
[----:B--2---:R-:W-:-:S05]  /*106c0*/  IMAD.U32 R4, RZ, RZ, UR4 ;  /* 0x00000004ff047e24 */ /* 0x004fca000f8e00ff */
[----:B------:R1:W-:Y:S01]  /*106d0*/  STL [R1+0x14], R4 ;  /* 0x0000140401007387 */ /* 0x0003e20000100800 */
[----:B------:R-:W-:-:S05]  /*106e0*/  LEA R18, R4, R18, 0x18 ;  /* 0x0000001204127211 */ /* 0x000fca00078ec0ff */
[----:B0-----:R1:W0:Y:S01]  /*106f0*/  LDS.128 R28, [R18+0x19cd0] ;  /* 0x019cd000121c7984 */ /* 0x0012220000000c00 */
[----:B------:R-:W-:Y:S06]  /*10700*/  BAR.ARV 0x4, 0x200 ;  /* 0x0108000000007b1d */ /* 0x000fec0000002000 */
[----:B------:R-:W-:Y:S05]  /*10710*/  @P0 BRA `(.L_x_396) ;  /* 0x0000001400380947 */ /* 0x000fea0003800000 */
[----:B------:R-:W1:Y:S01]  /*10720*/  S2R R25, SR_TID.X ;  /* 0x0000000000197919 */ /* 0x000e620000002100 */
[----:B------:R-:W-:Y:S01]  /*10730*/  ULDC.64 UR4, c[0x4][0x38] ;  /* 0x01000e0000047ab9 */ /* 0x000fe20000000a00 */
[----:B-----5:R-:W2:Y:S01]  /*10740*/  LDL R24, [R1+0x5c] ;  /* 0x00005c0001187983 */ /* 0x020ea20000100800 */
[----:B------:R-:W-:Y:S02]  /*10750*/  F2FP.BF16.F32.PACK_AB R61, R61, R62 ;  /* 0x0000003e3d3d723e */ /* 0x000fe400000010ff */
[----:B------:R-:W-:Y:S01]  /*10760*/  F2FP.BF16.F32.PACK_AB R58, R58, R59 ;  /* 0x0000003b3a3a723e */ /* 0x000fe200000010ff */
[----:B------:R-:W3:Y:S04]  /*10770*/  LDL.LU R63, [R1+0x30] ;  /* 0x00003000013f7983 */ /* 0x000ee80000300800 */
[----:B------:R-:W4:Y:S01]  /*10780*/  LDL.64 R78, [R1+0x20] ;  /* 0x00002000014e7983 */ /* 0x000f220000100a00 */
[----:B-1----:R-:W-:-:S05]  /*10790*/  IMAD.SHL.U32 R4, R25, 0x4, RZ ;  /* 0x0000000419047824 */ /* 0x002fca00078e00ff */
[----:B------:R-:W-:-:S04]  /*107a0*/  LOP3.LUT R4, R4, 0xc, RZ, 0xc0, !PT ;  /* 0x0000000c04047812 */ /* 0x000fc800078ec0ff */
[----:B------:R-:W-:-:S05]  /*107b0*/  IADD3 R4, P0, R4, UR4, RZ ;  /* 0x0000000404047c10 */ /* 0x000fca000ff1e0ff */
[----:B------:R-:W-:Y:S01]  /*107c0*/  IMAD.X R5, RZ, RZ, UR5, P0 ;  /* 0x00000005ff057e24 */ /* 0x000fe200080e06ff */
[----:B------:R-:W-:Y:S01]  /*107d0*/  F2FP.BF16.F32.PACK_AB R60, R60, R3 ;  /* 0x000000033c3c723e */ /* 0x000fe200000010ff */
[----:B------:R-:W-:-:S04]  /*107e0*/  ULDC.64 UR4, c[0x0][0xbd8] ;  /* 0x0002f60000047ab9 */ /* 0x000fc80000000a00 */
[----:B------:R1:W3:Y:S01]  /*107f0*/  LDG.E.CONSTANT R5, desc[UR40][R4.64] ;  /* 0x0000002804057981 */ /* 0x0002e2000c1e9900 */
[----:B------:R-:W-:Y:S02]  /*10800*/  F2FP.BF16.F32.PACK_AB R11, R38, R11 ;  /* 0x0000000b260b723e */ /* 0x000fe400000010ff */
[----:B------:R-:W-:Y:S01]  /*10810*/  F2FP.BF16.F32.PACK_AB R20, R20, R7 ;  /* 0x000000071414723e */ /* 0x000fe200000010ff */
[----:B------:R-:W0:Y:S01]  /*10820*/  S2R R3, SR_SWINHI ;  /* 0x0000000000037919 */ /* 0x000e220000002f00 */
[----:B------:R-:W-:Y:S02]  /*10830*/  F2FP.BF16.F32.PACK_AB R47, R47, R48 ;  /* 0x000000302f2f723e */ /* 0x000fe400000010ff */
[----:B------:R-:W-:Y:S02]  /*10840*/  F2FP.BF16.F32.PACK_AB R41, R41, R42 ;  /* 0x0000002a2929723e */ /* 0x000fe400000010ff */
[----:B------:R-:W-:Y:S02]  /*10850*/  F2FP.BF16.F32.PACK_AB R9, R64, R9 ;  /* 0x000000094009723e */ /* 0x000fe400000010ff */
[----:B-1----:R-:W-:-:S02]  /*10860*/  LOP3.LUT P1, R4, R25, 0x3, RZ, 0xc0, !PT ;  /* 0x0000000319047812 */ /* 0x002fc4000782c0ff */
[----:B------:R-:W-:Y:S02]  /*10870*/  F2FP.BF16.F32.PACK_AB R32, R21, R32 ;  /* 0x000000201520723e */ /* 0x000fe400000010ff */
[----:B------:R-:W-:Y:S02]  /*10880*/  ISETP.EQ.OR P1, PT, R4, 0x3, !P1 ;  /* 0x000000030400780c */ /* 0x000fe40004f22670 */
[----:B------:R-:W-:Y:S02]  /*10890*/  F2FP.BF16.F32.PACK_AB R15, R15, R8 ;  /* 0x000000080f0f723e */ /* 0x000fe400000010ff */
[----:B------:R-:W-:Y:S02]  /*108a0*/  SEL R62, R61, R58, P1 ;  /* 0x0000003a3d3e7207 */ /* 0x000fe40000800000 */
[----:B------:R-:W-:Y:S02]  /*108b0*/  SEL R58, R58, R61, P1 ;  /* 0x0000003d3a3a7207 */ /* 0x000fe40000800000 */
[----:B------:R-:W4:Y:S01]  /*108c0*/  LDL.LU R61, [R1+0x34] ;  /* 0x00003400013d7983 */ /* 0x000f220000300800 */
[----:B------:R-:W-:-:S02]  /*108d0*/  SEL R42, R11, R20, P1 ;  /* 0x000000140b2a7207 */ /* 0x000fc40000800000 */
[----:B------:R-:W-:Y:S01]  /*108e0*/  SEL R48, R20, R11, P1 ;  /* 0x0000000b14307207 */ /* 0x000fe20000800000 */
[----:B------:R1:W4:Y:S01]  /*108f0*/  LDL.64 R76, [R1+0x20] ;  /* 0x00002000014c7983 */ /* 0x0003220000100a00 */
[----:B------:R-:W-:Y:S02]  /*10900*/  SEL R4, R9, R60, P1 ;  /* 0x0000003c09047207 */ /* 0x000fe40000800000 */
[----:B------:R-:W-:Y:S01]  /*10910*/  SEL R60, R60, R9, P1 ;  /* 0x000000093c3c7207 */ /* 0x000fe20000800000 */
[----:B------:R-:W4:Y:S01]  /*10920*/  LDL R59, [R1+0x2c] ;  /* 0x00002c00013b7983 */ /* 0x000f220000100800 */
[----:B------:R-:W-:Y:S02]  /*10930*/  F2FP.BF16.F32.PACK_AB R10, R27, R10 ;  /* 0x0000000a1b0a723e */ /* 0x000fe400000010ff */
[----:B------:R-:W-:Y:S02]  /*10940*/  F2FP.BF16.F32.PACK_AB R51, R51, R52 ;  /* 0x000000343333723e */ /* 0x000fe400000010ff */
[----:B------:R-:W-:-:S02]  /*10950*/  MOV R20, R18 ;  /* 0x0000001200147202 */ /* 0x000fc40000000f00 */
[----:B0-----:R-:W-:Y:S02]  /*10960*/  MOV R21, R3 ;  /* 0x0000000300157202 */ /* 0x001fe40000000f00 */
[----:B------:R-:W-:Y:S02]  /*10970*/  F2FP.BF16.F32.PACK_AB R49, R49, R50 ;  /* 0x000000323131723e */ /* 0x000fe400000010ff */
[----:B------:R-:W-:Y:S02]  /*10980*/  SEL R50, R10, R15, P1 ;  /* 0x0000000f0a327207 */ /* 0x000fe40000800000 */
[----:B------:R-:W-:Y:S02]  /*10990*/  SEL R52, R15, R10, P1 ;  /* 0x0000000a0f347207 */ /* 0x000fe40000800000 */
[----:B------:R-:W-:Y:S02]  /*109a0*/  F2FP.BF16.F32.PACK_AB R12, R43, R12 ;  /* 0x0000000c2b0c723e */ /* 0x000fe400000010ff */
[----:B------:R-:W-:-:S02]  /*109b0*/  F2FP.BF16.F32.PACK_AB R39, R39, R6 ;  /* 0x000000062727723e */ /* 0x000fc400000010ff */
[----:B------:R-:W-:Y:S02]  /*109c0*/  F2FP.BF16.F32.PACK_AB R35, R35, R36 ;  /* 0x000000242323723e */ /* 0x000fe400000010ff */
[----:B------:R-:W-:Y:S02]  /*109d0*/  F2FP.BF16.F32.PACK_AB R34, R33, R34 ;  /* 0x000000222122723e */ /* 0x000fe400000010ff */
[----:B------:R-:W-:Y:S02]  /*109e0*/  SEL R36, R12, R39, P1 ;  /* 0x000000270c247207 */ /* 0x000fe40000800000 */
[----:B------:R-:W-:Y:S02]  /*109f0*/  SEL R38, R39, R12, P1 ;  /* 0x0000000c27267207 */ /* 0x000fe40000800000 */
[----:B------:R-:W-:Y:S02]  /*10a00*/  F2FP.BF16.F32.PACK_AB R53, R53, R14 ;  /* 0x0000000e3535723e */ /* 0x000fe400000010ff */
[----:B------:R-:W-:-:S02]  /*10a10*/  F2FP.BF16.F32.PACK_AB R56, R56, R57 ;  /* 0x000000393838723e */ /* 0x000fc400000010ff */
[----:B------:R-:W-:Y:S01]  /*10a20*/  F2FP.BF16.F32.PACK_AB R54, R54, R55 ;  /* 0x000000373636723e */ /* 0x000fe200000010ff */
[----:B------:R-:W4:Y:S01]  /*10a30*/  LDL R57, [R1+0x10] ;  /* 0x0000100001397983 */ /* 0x000f220000100800 */
[----:B------:R-:W-:Y:S02]  /*10a40*/  F2FP.BF16.F32.PACK_AB R46, R46, R13 ;  /* 0x0000000d2e2e723e */ /* 0x000fe400000010ff */
[----:B------:R-:W-:Y:S02]  /*10a50*/  F2FP.BF16.F32.PACK_AB R44, R44, R45 ;  /* 0x0000002d2c2c723e */ /* 0x000fe400000010ff */
[----:B------:R-:W-:Y:S02]  /*10a60*/  F2FP.BF16.F32.PACK_AB R135, R135, R26 ;  /* 0x0000001a8787723e */ /* 0x000fe400000010ff */
[----:B------:R-:W-:Y:S02]  /*10a70*/  SEL R26, R56, R53, P1 ;  /* 0x00000035381a7207 */ /* 0x000fe40000800000 */
[----:B------:R-:W-:-:S02]  /*10a80*/  SEL R56, R53, R56, P1 ;  /* 0x0000003835387207 */ /* 0x000fc40000800000 */
[----:B------:R-:W-:Y:S02]  /*10a90*/  SEL R28, R49, R46, P1 ;  /* 0x0000002e311c7207 */ /* 0x000fe40000800000 */
        /* <DEDUP_REMOVED lines=8> */
[----:B------:R-:W-:Y:S02]  /*10b20*/  SEL R68, R41, R40, P1 ;  /* 0x0000002829447207 */ /* 0x000fe40000800000 */
[----:B------:R-:W-:Y:S02]  /*10b30*/  SEL R40, R40, R41, P1 ;  /* 0x0000002928287207 */ /* 0x000fe40000800000 */
[----:B------:R-:W-:-:S02]  /*10b40*/  SEL R72, R32, R135, P1 ;  /* 0x0000008720487207 */ /* 0x000fc40000800000 */
[----:B------:R-:W-:Y:S01]  /*10b50*/  SEL R32, R135, R32, P1 ;  /* 0x0000002087207207 */ /* 0x000fe20000800000 */
[----:B--2---:R-:W-:-:S03]  /*10b60*/  IMAD.WIDE R8, R24, 0x2, R20 ;  /* 0x0000000218087825 */ /* 0x004fc600078e0214 */
[C---:B------:R-:W-:Y:S02]  /*10b70*/  LOP3.LUT R3, R8.reuse, 0x180, RZ, 0xc0, !PT ;  /* 0x0000018008037812 */ /* 0x040fe400078ec0ff */
[----:B------:R-:W-:Y:S02]  /*10b80*/  IADD3 R10, P5, R8, 0x20, RZ ;  /* 0x00000020080a7810 */ /* 0x000fe40007fbe0ff */
[----:B------:R-:W-:Y:S02]  /*10b90*/  SHF.R.U64 R3, R3, 0x3, RZ ;  /* 0x0000000303037819 */ /* 0x000fe400000012ff */
[----:B------:R-:W-:Y:S02]  /*10ba0*/  LOP3.LUT R6, R10, 0x180, RZ, 0xc0, !PT ;  /* 0x000001800a067812 */ /* 0x000fe400078ec0ff */
[C---:B------:R-:W-:Y:S02]  /*10bb0*/  IADD3 R12, P4, R8.reuse, 0x3000, RZ ;  /* 0x00003000080c7810 */ /* 0x040fe40007f9e0ff */
[----:B------:R-:W-:-:S02]  /*10bc0*/  IADD3 R27, P3, R8, 0x3020, RZ ;  /* 0x00003020081b7810 */ /* 0x000fc40007f7e0ff */
[C---:B------:R-:W-:Y:S02]  /*10bd0*/  IADD3 R33, P2, R8.reuse, 0x6000, RZ ;  /* 0x0000600008217810 */ /* 0x040fe40007f5e0ff */
[----:B------:R-:W-:Y:S02]  /*10be0*/  IADD3 R74, P0, R8, 0x6020, RZ ;  /* 0x00006020084a7810 */ /* 0x000fe40007f1e0ff */
[----:B------:R-:W-:Y:S02]  /*10bf0*/  LOP3.LUT R8, R3, R8, RZ, 0x3c, !PT ;  /* 0x0000000803087212 */ /* 0x000fe400078e3cff */
[----:B------:R-:W-:-:S04]  /*10c00*/  SHF.R.U64 R3, R6, 0x3, RZ ;  /* 0x0000000306037819 */ /* 0x000fc800000012ff */
[----:B------:R-:W-:Y:S02]  /*10c10*/  LOP3.LUT R14, R3, R10, RZ, 0x3c, !PT ;  /* 0x0000000a030e7212 */ /* 0x000fe400078e3cff */
[----:B------:R-:W-:Y:S02]  /*10c20*/  LOP3.LUT R3, R12, 0x180, RZ, 0xc0, !PT ;  /* 0x000001800c037812 */ /* 0x000fe400078ec0ff */
[----:B------:R-:W-:Y:S02]  /*10c30*/  LOP3.LUT R6, R27, 0x180, RZ, 0xc0, !PT ;  /* 0x000001801b067812 */ /* 0x000fe400078ec0ff */
[----:B------:R-:W-:Y:S02]  /*10c40*/  SHF.R.U64 R3, R3, 0x3, RZ ;  /* 0x0000000303037819 */ /* 0x000fe400000012ff */
[----:B------:R-:W-:Y:S01]  /*10c50*/  SHF.R.U64 R6, R6, 0x3, RZ ;  /* 0x0000000306067819 */ /* 0x000fe200000012ff */
[--C-:B------:R-:W-:Y:S01]  /*10c60*/  IMAD.X R15, RZ, RZ, R9.reuse, P5 ;  /* 0x000000ffff0f7224 */ /* 0x100fe200028e0609 */
[----:B------:R-:W-:Y:S01]  /*10c70*/  LOP3.LUT R12, R3, R12, RZ, 0x3c, !PT ;  /* 0x0000000c030c7212 */ /* 0x000fe200078e3cff */
[--C-:B------:R-:W-:Y:S01]  /*10c80*/  IMAD.X R11, RZ, RZ, R9.reuse, P3 ;  /* 0x000000ffff0b7224 */ /* 0x100fe200018e0609 */
[----:B------:R-:W-:Y:S01]  /*10c90*/  LOP3.LUT R10, R6, R27, RZ, 0x3c, !PT ;  /* 0x0000001b060a7212 */ /* 0x000fe200078e3cff */
[--C-:B------:R-:W-:Y:S01]  /*10ca0*/  IMAD.X R13, RZ, RZ, R9.reuse, P4 ;  /* 0x000000ffff0d7224 */ /* 0x100fe200020e0609 */
[----:B------:R-:W-:Y:S01]  /*10cb0*/  LOP3.LUT R24, R33, 0x180, RZ, 0xc0, !PT ;  /* 0x0000018021187812 */ /* 0x000fe200078ec0ff */
[--C-:B------:R-:W-:Y:S01]  /*10cc0*/  IMAD.X R7, RZ, RZ, R9.reuse, P2 ;  /* 0x000000ffff077224 */ /* 0x100fe200010e0609 */
[----:B------:R-:W-:Y:S01]  /*10cd0*/  LOP3.LUT R35, R74, 0x180, RZ, 0xc0, !PT ;  /* 0x000001804a237812 */ /* 0x000fe200078ec0ff */
[----:B------:R-:W-:Y:S01]  /*10ce0*/  IMAD.X R25, RZ, RZ, R9, P0 ;  /* 0x000000ffff197224 */ /* 0x000fe200000e0609 */
[----:B---3--:R-:W-:-:S02]  /*10cf0*/  LOP3.LUT R3, R5, 0x2, RZ, 0x3c, !PT ;  /* 0x0000000205037812 */ /* 0x008fc400078e3cff */
[----:B------:R-:W-:Y:S01]  /*10d00*/  MOV R55, R8 ;  /* 0x0000000800377202 */ /* 0x000fe20000000f00 */
[----:B------:R-:W-:Y:S01]  /*10d10*/  SHFL.IDX PT, R26, R26, R5, 0x1c1f ;  /* 0x001c1f051a1a7589 */ /* 0x000fe200000e0000 */
[----:B------:R-:W-:Y:S02]  /*10d20*/  MOV R53, R14 ;  /* 0x0000000e00357202 */ /* 0x000fe40000000f00 */
[----:B------:R-:W-:Y:S01]  /*10d30*/  MOV R49, R10 ;  /* 0x0000000a00317202 */ /* 0x000fe20000000f00 */
[----:B------:R-:W-:Y:S01]  /*10d40*/  SHFL.IDX PT, R8, R4, R5, 0x1c1f ;  /* 0x001c1f0504087589 */ /* 0x000fe200000e0000 */
[----:B------:R-:W-:-:S03]  /*10d50*/  MOV R51, R12 ;  /* 0x0000000c00337202 */ /* 0x000fc60000000f00 */
[----:B------:R-:W0:Y:S01]  /*10d60*/  SHFL.IDX PT, R9, R60, R3, 0x1c1f ;  /* 0x001c1f033c097589 */ /* 0x000e2200000e0000 */
[----:B------:R-:W-:-:S03]  /*10d70*/  SHF.R.U64 R24, R24, 0x3, RZ ;  /* 0x0000000318187819 */ /* 0x000fc600000012ff */
[----:B------:R-:W2:Y:S01]  /*10d80*/  SHFL.IDX PT, R11, R56, R3, 0x1c1f ;  /* 0x001c1f03380b7589 */ /* 0x000ea200000e0000 */
[----:B------:R-:W-:-:S03]  /*10d90*/  SHF.R.U64 R35, R35, 0x3, RZ ;  /* 0x0000000323237819 */ /* 0x000fc600000012ff */
[----:B------:R-:W-:Y:S04]  /*10da0*/  SHFL.IDX PT, R62, R62, R5, 0x1c1f ;  /* 0x001c1f053e3e7589 */ /* 0x000fe800000e0000 */
[----:B------:R-:W3:Y:S04]  /*10db0*/  SHFL.IDX PT, R15, R58, R3, 0x1c1f ;  /* 0x001c1f033a0f7589 */ /* 0x000ee800000e0000 */
[----:B------:R-:W-:Y:S04]  /*10dc0*/  SHFL.IDX PT, R28, R28, R5, 0x1c1f ;  /* 0x001c1f051c1c7589 */ /* 0x000fe800000e0000 */
[----:B------:R-:W1:Y:S04]  /*10dd0*/  SHFL.IDX PT, R13, R46, R3, 0x1c1f ;  /* 0x001c1f032e0d7589 */ /* 0x000e6800000e0000 */
[----:B------:R-:W-:Y:S04]  /*10de0*/  SHFL.IDX PT, R64, R64, R5, 0x1c1f ;  /* 0x001c1f0540407589 */ /* 0x000fe800000e0000 */
[----:B------:R-:W4:Y:S04]  /*10df0*/  SHFL.IDX PT, R37, R54, R3, 0x1c1f ;  /* 0x001c1f0336257589 */ /* 0x000f2800000e0000 */
[----:B------:R-:W-:Y:S04]  /*10e00*/  SHFL.IDX PT, R66, R66, R5, 0x1c1f ;  /* 0x001c1f0542427589 */ /* 0x000fe800000e0000 */
[----:B------:R-:W4:Y:S01]  /*10e10*/  SHFL.IDX PT, R39, R44, R3, 0x1c1f ;  /* 0x001c1f032c277589 */ /* 0x000f2200000e0000 */
[----:B------:R-:W-:-:S02]  /*10e20*/  LOP3.LUT R6, R24, R33, RZ, 0x3c, !PT ;  /* 0x0000002118067212 */ /* 0x000fc400078e3cff */
[----:B------:R-:W-:Y:S01]  /*10e30*/  LOP3.LUT R24, R35, R74, RZ, 0x3c, !PT ;  /* 0x0000004a23187212 */ /* 0x000fe200078e3cff */
[----:B------:R-:W-:Y:S04]  /*10e40*/  SHFL.IDX PT, R36, R36, R5, 0x1c1f ;  /* 0x001c1f0524247589 */ /* 0x000fe800000e0000 */
[----:B------:R-:W-:Y:S04]  /*10e50*/  SHFL.IDX PT, R68, R68, R5, 0x1c1f ;  /* 0x001c1f0544447589 */ /* 0x000fe800000e0000 */
[----:B------:R-:W4:Y:S04]  /*10e60*/  SHFL.IDX PT, R27, R38, R3, 0x1c1f ;  /* 0x001c1f03261b7589 */ /* 0x000f2800000e0000 */
[----:B------:R-:W4:Y:S04]  /*10e70*/  SHFL.IDX PT, R41, R40, R3, 0x1c1f ;  /* 0x001c1f0328297589 */ /* 0x000f2800000e0000 */
[----:B------:R-:W-:Y:S04]  /*10e80*/  SHFL.IDX PT, R42, R42, R5, 0x1c1f ;  /* 0x001c1f052a2a7589 */ /* 0x000fe800000e0000 */
[----:B------:R-:W-:Y:S04]  /*10e90*/  SHFL.IDX PT, R70, R70, R5, 0x1c1f ;  /* 0x001c1f0546467589 */ /* 0x000fe800000e0000 */
[----:B------:R-:W4:Y:S04]  /*10ea0*/  SHFL.IDX PT, R33, R48, R3, 0x1c1f ;  /* 0x001c1f0330217589 */ /* 0x000f2800000e0000 */
[----:B------:R-:W4:Y:S04]  /*10eb0*/  SHFL.IDX PT, R43, R34, R3, 0x1c1f ;  /* 0x001c1f03222b7589 */ /* 0x000f2800000e0000 */
[----:B------:R-:W-:Y:S04]  /*10ec0*/  SHFL.IDX PT, R50, R50, R5, 0x1c1f ;  /* 0x001c1f0532327589 */ /* 0x000fe800000e0000 */
[----:B------:R3:W-:Y:S04]  /*10ed0*/  SHFL.IDX PT, R72, R72, R5, 0x1c1f ;  /* 0x001c1f0548487589 */ /* 0x0007e800000e0000 */
[----:B------:R-:W4:Y:S04]  /*10ee0*/  SHFL.IDX PT, R35, R52, R3, 0x1c1f ;  /* 0x001c1f0334237589 */ /* 0x000f2800000e0000 */
[----:B------:R4:W4:Y:S01]  /*10ef0*/  SHFL.IDX PT, R45, R32, R3, 0x1c1f ;  /* 0x001c1f03202d7589 */ /* 0x00092200000e0000 */
[----:B------:R-:W-:-:S02]  /*10f00*/  MOV R47, R6 ;  /* 0x00000006002f7202 */ /* 0x000fc40000000f00 */
[----:B0-----:R-:W-:Y:S02]  /*10f10*/  SEL R4, R8, R9, P1 ;  /* 0x0000000908047207 */ /* 0x001fe40000800000 */
[----:B------:R-:W-:Y:S02]  /*10f20*/  SEL R6, R9, R8, P1 ;  /* 0x0000000809067207 */ /* 0x000fe40000800000 */
[----:B--2---:R-:W-:Y:S02]  /*10f30*/  SEL R8, R26, R11, P1 ;  /* 0x0000000b1a087207 */ /* 0x004fe40000800000 */
[----:B------:R-:W-:Y:S02]  /*10f40*/  SEL R10, R11, R26, P1 ;  /* 0x0000001a0b0a7207 */ /* 0x000fe40000800000 */
[----:B---3--:R-:W-:Y:S02]  /*10f50*/  SEL R5, R62, R15, P1 ;  /* 0x0000000f3e057207 */ /* 0x008fe40000800000 */
[----:B------:R-:W-:Y:S01]  /*10f60*/  SEL R7, R15, R62, P1 ;  /* 0x0000003e0f077207 */ /* 0x000fe20000800000 */
[----:B------:R-:W-:Y:S01]  /*10f70*/  BAR.SYNC.DEFER_BLOCKING 0x1, 0x180 ;  /* 0x0046000000007b1d */ /* 0x000fe20000010000 */
[----:B-1----:R-:W-:-:S02]  /*10f80*/  SEL R12, R28, R13, P1 ;  /* 0x0000000d1c0c7207 */ /* 0x002fc40000800000 */
[----:B------:R-:W-:Y:S02]  /*10f90*/  SEL R14, R13, R28, P1 ;  /* 0x0000001c0d0e7207 */ /* 0x000fe40000800000 */
[----:B----4-:R-:W-:Y:S02]  /*10fa0*/  SEL R9, R64, R37, P1 ;  /* 0x0000002540097207 */ /* 0x010fe40000800000 */
[----:B------:R-:W-:Y:S02]  /*10fb0*/  SEL R11, R37, R64, P1 ;  /* 0x00000040250b7207 */ /* 0x000fe40000800000 */
[----:B------:R-:W-:Y:S02]  /*10fc0*/  SEL R13, R66, R39, P1 ;  /* 0x00000027420d7207 */ /* 0x000fe40000800000 */
[----:B------:R-:W-:Y:S02]  /*10fd0*/  SEL R15, R39, R66, P1 ;  /* 0x00000042270f7207 */ /* 0x000fe40000800000 */
[----:B------:R-:W-:-:S02]  /*10fe0*/  ISETP.NE.U32.AND P0, PT, RZ, UR4, PT ;  /* 0x00000004ff007c0c */ /* 0x000fc4000bf05070 */
[----:B------:R-:W-:Y:S02]  /*10ff0*/  IADD3 R26, P2, R63, UR4, RZ ;  /* 0x000000043f1a7c10 */ /* 0x000fe4000ff5e0ff */
[----:B------:R-:W-:Y:S02]  /*11000*/  MOV R32, R24 ;  /* 0x0000001800207202 */ /* 0x000fe40000000f00 */
[----:B------:R-:W-:Y:S01]  /*11010*/  ISETP.NE.AND.EX P0, PT, RZ, UR5, PT, P0 ;  /* 0x00000005ff007c0c */ /* 0x000fe2000bf05300 */
[----:B------:R0:W-:Y:S04]  /*11020*/  STSM.16.M88.4 [R55], R4 ;  /* 0x0000000437007844 */ /* 0x0001e80000000200 */
[----:B------:R1:W-:Y:S04]  /*11030*/  STSM.16.M88.4 [R53], R8 ;  /* 0x0000000835007844 */ /* 0x0003e80000000200 */
[----:B------:R2:W-:Y:S01]  /*11040*/  STSM.16.M88.4 [R51], R12 ;  /* 0x0000000c33007844 */ /* 0x0005e20000000200 */
[----:B0-----:R-:W-:-:S02]  /*11050*/  SEL R4, R36, R27, P1 ;  /* 0x0000001b24047207 */ /* 0x001fc40000800000 */
[----:B------:R-:W-:Y:S02]  /*11060*/  SEL R6, R27, R36, P1 ;  /* 0x000000241b067207 */ /* 0x000fe40000800000 */
[----:B------:R-:W-:Y:S02]  /*11070*/  SEL R5, R68, R41, P1 ;  /* 0x0000002944057207 */ /* 0x000fe40000800000 */
[----:B------:R-:W-:Y:S02]  /*11080*/  SEL R7, R41, R68, P1 ;  /* 0x0000004429077207 */ /* 0x000fe40000800000 */
[----:B-1----:R-:W-:Y:S02]  /*11090*/  SEL R8, R42, R33, P1 ;  /* 0x000000212a087207 */ /* 0x002fe40000800000 */
[----:B------:R-:W-:Y:S02]  /*110a0*/  SEL R10, R33, R42, P1 ;  /* 0x0000002a210a7207 */ /* 0x000fe40000800000 */
[----:B------:R-:W-:-:S02]  /*110b0*/  SEL R9, R70, R43, P1 ;  /* 0x0000002b46097207 */ /* 0x000fc40000800000 */
[----:B------:R-:W-:Y:S02]  /*110c0*/  SEL R11, R43, R70, P1 ;  /* 0x000000462b0b7207 */ /* 0x000fe40000800000 */
[----:B--2---:R-:W-:Y:S02]  /*110d0*/  SEL R12, R50, R35, P1 ;  /* 0x00000023320c7207 */ /* 0x004fe40000800000 */
[----:B------:R-:W-:Y:S02]  /*110e0*/  SEL R14, R35, R50, P1 ;  /* 0x00000032230e7207 */ /* 0x000fe40000800000 */
[----:B------:R-:W-:Y:S02]  /*110f0*/  SEL R13, R72, R45, P1 ;  /* 0x0000002d480d7207 */ /* 0x000fe40000800000 */
[----:B------:R-:W-:Y:S02]  /*11100*/  SEL R15, R45, R72, P1 ;  /* 0x000000482d0f7207 */ /* 0x000fe40000800000 */
[----:B------:R-:W-:Y:S01]  /*11110*/  IADD3.X R27, R61, UR5, RZ, P2, !PT ;  /* 0x000000053d1b7c10 */ /* 0x000fe200097fe4ff */
[----:B------:R-:W-:Y:S01]  /*11120*/  ULDC.64 UR4, c[0x0][0xbe0] ;  /* 0x0002f80000047ab9 */ /* 0x000fe20000000a00 */
[----:B------:R0:W-:Y:S01]  /*11130*/  STSM.16.M88.4 [R49], R4 ;  /* 0x0000000431007844 */ /* 0x0001e20000000200 */
[----:B------:R-:W-:-:S03]  /*11140*/  ISETP.NE.U32.AND P1, PT, RZ, UR4, PT ;  /* 0x00000004ff007c0c */ /* 0x000fc6000bf25070 */
[----:B------:R1:W-:Y:S01]  /*11150*/  STSM.16.M88.4 [R47], R8 ;  /* 0x000000082f007844 */ /* 0x0003e20000000200 */
[----:B------:R-:W-:-:S03]  /*11160*/  ISETP.NE.AND.EX P1, PT, RZ, UR5, PT, P1 ;  /* 0x00000005ff007c0c */ /* 0x000fc6000bf25310 */
[----:B------:R1:W-:Y:S01]  /*11170*/  STSM.16.M88.4 [R32], R12 ;  /* 0x0000000c20007844 */ /* 0x0003e20000000200 */
[----:B------:R-:W-:Y:S01]  /*11180*/  IMAD.MOV.U32 R45, RZ, RZ, RZ ;  /* 0x000000ffff2d7224 */ /* 0x000fe200078e00ff */
[----:B------:R-:W-:Y:S08]  /*11190*/  BAR.SYNC.DEFER_BLOCKING 0x1, 0x180 ;  /* 0x0046000000007b1d */ /* 0x000ff00000010000 */
[----:B------:R-:W-:Y:S01]  /*111a0*/  @P1 IADD3 R24, P2, R63, UR4, RZ ;  /* 0x000000043f181c10 */ /* 0x000fe2000ff5e0ff */
[----:B------:R-:W-:-:S02]  /*111b0*/  ULDC UR4, c[0x0][0xa88] ;  /* 0x0002a20000047ab9 */ /* 0x000fc40000000800 */
[----:B------:R-:W-:Y:S01]  /*111c0*/  IMAD.U32 R28, RZ, RZ, UR4 ;  /* 0x00000004ff1c7e24 */ /* 0x000fe2000f8e00ff */
[----:B------:R-:W-:Y:S01]  /*111d0*/  @P1 IADD3.X R25, R61, UR5, RZ, P2, !PT ;  /* 0x000000053d191c10 */ /* 0x000fe200097fe4ff */
[----:B------:R1:W5:Y:S04]  /*111e0*/  @P0 LDG.E R45, desc[UR40][R26.64] ;  /* 0x000000281a2d0981 */ /* 0x000368000c1e1900 */
[----:B------:R1:W5:Y:S01]  /*111f0*/  @P1 LDG.E R28, desc[UR40][R24.64] ;  /* 0x00000028181c1981 */ /* 0x000362000c1e1900 */
[----:B------:R-:W-:-:S05]  /*11200*/  MOV R76, R78 ;  /* 0x0000004e004c7202 */ /* 0x000fca0000000f00 */
[----:B------:R-:W-:Y:S01]  /*11210*/  IMAD R3, R76, 0x20, R57 ;  /* 0x000000204c037824 */ /* 0x000fe200078e0239 */
[----:B------:R-:W-:-:S03]  /*11220*/  SHF.R.S32.HI R44, RZ, 0x1f, R59 ;  /* 0x0000001fff2c7819 */ /* 0x000fc6000001143b */
[----:B0-----:R-:W-:Y:S01]  /*11230*/  IMAD.WIDE R4, R3, 0x2, R20 ;  /* 0x0000000203047825 */ /* 0x001fe200078e0214 */
[----:B-1----:R-:W-:Y:S06]  /*11240*/  @P1 BRA `(.L_x_397) ;  /* 0x0000000000101947 */ /* 0x002fec0003800000 */
[----:B------:R-:W-:Y:S05]  /*11250*/  @!P0 BRA `(.L_x_397) ;  /* 0x00000000000c8947 */ /* 0x000fea0003800000 */
[----:B------:R-:W2:Y:S04]  /*11260*/  LDG.E R3, desc[UR40][R26.64] ;  /* 0x000000281a037981 */ /* 0x000ea8000c1e1900 */
[----:B-----5:R-:W2:Y:S02]  /*11270*/  LDG.E R28, desc[UR40][R26.64+0x4] ;  /* 0x000004281a1c7981 */ /* 0x020ea4000c1e1900 */
[----:B--2---:R-:W-:-:S07]  /*11280*/  IMAD.IADD R28, R28, 0x1, -R3 ;  /* 0x000000011c1c7824 */ /* 0x004fce00078e0a03 */
.L_x_397:
[----:B------:R-:W2:Y:S01]  /*11290*/  LDL.LU R6, [R1+0x3c] ;  /* 0x00003c0001067983 */ /* 0x000ea20000300800 */
[----:B------:R-:W-:-:S03]  /*112a0*/  ULDC.64 UR4, c[0x0][0xb70] ;  /* 0x0002dc0000047ab9 */ /* 0x000fc60000000a00 */
[----:B------:R-:W3:Y:S04]  /*112b0*/  LDL.LU R3, [R1+0x1c] ;  /* 0x00001c0001037983 */ /* 0x000ee80000300800 */
[----:B------:R-:W4:Y:S04]  /*112c0*/  LDL R11, [R1+0x58] ;  /* 0x00005800010b7983 */ /* 0x000f280000100800 */
[----:B------:R-:W4:Y:S01]  /*112d0*/  LDL.LU R48, [R1+0x40] ;  /* 0x0000400001307983 */ /* 0x000f220000300800 */
[--C-:B-----5:R-:W-:Y:S01]  /*112e0*/  SHF.R.S32.HI R21, RZ, 0x1f, R45.reuse ;  /* 0x0000001fff157819 */ /* 0x120fe2000001142d */
[----:B------:R-:W-:Y:S01]  /*112f0*/  IMAD.MOV.U32 R20, RZ, RZ, R45 ;  /* 0x000000ffff147224 */ /* 0x000fe200078e002d */
[----:B------:R-:W-:-:S04]  /*11300*/  IADD3 R9, P1, R4, 0x1800, RZ ;  /* 0x0000180004097810 */ /* 0x000fc80007f3e0ff */
[----:B------:R-:W-:-:S04]  /*11310*/  LOP3.LUT R8, R9, 0x180, RZ, 0xc0, !PT ;  /* 0x0000018009087812 */ /* 0x000fc800078ec0ff */
[----:B------:R-:W-:-:S04]  /*11320*/  SHF.R.U64 R8, R8, 0x3, RZ ;  /* 0x0000000308087819 */ /* 0x000fc800000012ff */
[----:B------:R-:W-:Y:S02]  /*11330*/  LOP3.LUT R8, R8, R9, RZ, 0x3c, !PT ;  /* 0x0000000908087212 */ /* 0x000fe400078e3cff */
[C---:B------:R-:W-:Y:S02]  /*11340*/  IADD3 R13, P4, R4.reuse, 0x3000, RZ ;  /* 0x00003000040d7810 */ /* 0x040fe40007f9e0ff */
[C---:B------:R-:W-:Y:S02]  /*11350*/  IADD3 R25, P3, R4.reuse, 0x4800, RZ ;  /* 0x0000480004197810 */ /* 0x040fe40007f7e0ff */
[----:B------:R-:W-:Y:S02]  /*11360*/  IADD3 R33, P2, R4, 0x6000, RZ ;  /* 0x0000600004217810 */ /* 0x000fe40007f5e0ff */
[----:B------:R-:W-:Y:S02]  /*11370*/  LOP3.LUT R12, R13, 0x180, RZ, 0xc0, !PT ;  /* 0x000001800d0c7812 */ /* 0x000fe400078ec0ff */
[----:B------:R-:W-:-:S02]  /*11380*/  LOP3.LUT R24, R25, 0x180, RZ, 0xc0, !PT ;  /* 0x0000018019187812 */ /* 0x000fc400078ec0ff */
[----:B------:R-:W-:Y:S02]  /*11390*/  LOP3.LUT R32, R33, 0x180, RZ, 0xc0, !PT ;  /* 0x0000018021207812 */ /* 0x000fe400078ec0ff */
[----:B------:R-:W-:Y:S02]  /*113a0*/  SHF.R.U64 R12, R12, 0x3, RZ ;  /* 0x000000030c0c7819 */ /* 0x000fe400000012ff */
[----:B------:R-:W-:Y:S02]  /*113b0*/  SHF.R.U64 R24, R24, 0x3, RZ ;  /* 0x0000000318187819 */ /* 0x000fe400000012ff */
[----:B------:R-:W-:Y:S02]  /*113c0*/  SHF.R.U64 R32, R32, 0x3, RZ ;  /* 0x0000000320207819 */ /* 0x000fe400000012ff */
[----:B------:R-:W-:Y:S01]  /*113d0*/  LOP3.LUT R12, R12, R13, RZ, 0x3c, !PT ;  /* 0x0000000d0c0c7212 */ /* 0x000fe200078e3cff */
[--C-:B------:R-:W-:Y:S01]  /*113e0*/  IMAD.X R13, RZ, RZ, R5.reuse, P4 ;  /* 0x000000ffff0d7224 */ /* 0x100fe200020e0605 */
[----:B------:R-:W-:Y:S01]  /*113f0*/  LOP3.LUT R24, R24, R25, RZ, 0x3c, !PT ;  /* 0x0000001918187212 */ /* 0x000fe200078e3cff */
[--C-:B------:R-:W-:Y:S01]  /*11400*/  IMAD.X R25, RZ, RZ, R5.reuse, P3 ;  /* 0x000000ffff197224 */ /* 0x100fe200018e0605 */
[----:B------:R-:W-:Y:S01]  /*11410*/  LOP3.LUT R32, R32, R33, RZ, 0x3c, !PT ;  /* 0x0000002120207212 */ /* 0x000fe200078e3cff */
[----:B------:R-:W-:Y:S01]  /*11420*/  IMAD.X R33, RZ, RZ, R5, P2 ;  /* 0x000000ffff217224 */ /* 0x000fe200010e0605 */
[----:B------:R-:W-:-:S02]  /*11430*/  SHF.R.S32.HI R41, RZ, 0x1f, R57 ;  /* 0x0000001fff297819 */ /* 0x000fc40000011439 */
[----:B------:R-:W-:Y:S02]  /*11440*/  MOV R40, R57 ;  /* 0x0000003900287202 */ /* 0x000fe40000000f00 */
[----:B------:R-:W-:-:S05]  /*11450*/  SHF.R.S32.HI R77, RZ, 0x1f, R76 ;  /* 0x0000001fff4d7819 */ /* 0x000fca000001144c */
[----:B------:R-:W-:Y:S01]  /*11460*/  STL [R1+0x24], R77 ;  /* 0x0000244d01007387 */ /* 0x000fe20000100800 */
[----:B------:R-:W-:Y:S01]  /*11470*/  BSSY B1, `(.L_x_398) ;  /* 0x0000060000017945 */ /* 0x000fe20003800000 */
[----:B--2---:R-:W-:Y:S02]  /*11480*/  IMAD.MOV.U32 R14, RZ, RZ, R6 ;  /* 0x000000ffff0e7224 */ /* 0x004fe400078e0006 */
[----:B---3--:R-:W-:-:S05]  /*11490*/  IMAD.MOV.U32 R10, RZ, RZ, R3 ;  /* 0x000000ffff0a7224 */ /* 0x008fca00078e0003 */
[----:B------:R-:W-:Y:S02]  /*114a0*/  SEL R47, R10, RZ, !P0 ;  /* 0x000000ff0a2f7207 */ /* 0x000fe40004000000 */
[----:B------:R-:W0:Y:S01]  /*114b0*/  S2R R10, SR_TID.X ;  /* 0x00000000000a7919 */ /* 0x000e220000002100 */
[----:B------:R-:W-:Y:S01]  /*114c0*/  IMAD R3, R44, UR4, RZ ;  /* 0x000000042c037c24 */ /* 0x000fe2000f8e02ff */
[----:B------:R-:W-:Y:S01]  /*114d0*/  SEL R46, R14, RZ, !P0 ;  /* 0x000000ff0e2e7207 */ /* 0x000fe20004000000 */
[----:B------:R-:W-:-:S04]  /*114e0*/  IMAD.WIDE.U32 R6, R59, UR4, R20 ;  /* 0x000000043b067c25 */ /* 0x000fc8000f8e0014 */
[----:B------:R-:W-:Y:S01]  /*114f0*/  IMAD R3, R59, UR5, R3 ;  /* 0x000000053b037c24 */ /* 0x000fe2000f8e0203 */
[----:B------:R-:W-:-:S03]  /*11500*/  ULDC.64 UR4, c[0x0][0xb78] ;  /* 0x0002de0000047ab9 */ /* 0x000fc60000000a00 */
[----:B------:R-:W-:Y:S02]  /*11510*/  IMAD.IADD R7, R7, 0x1, R3 ;  /* 0x0000000107077824 */ /* 0x000fe400078e0203 */
[----:B----4-:R-:W-:Y:S02]  /*11520*/  IMAD R11, R48, 0xc0, R11 ;  /* 0x000000c0300b7824 */ /* 0x010fe400078e020b */
[----:B------:R-:W-:Y:S02]  /*11530*/  IMAD R3, R46, UR4, RZ ;  /* 0x000000042e037c24 */ /* 0x000fe4000f8e02ff */
[----:B------:R-:W-:-:S04]  /*11540*/  IMAD.WIDE.U32 R6, R47, UR4, R6 ;  /* 0x000000042f067c25 */ /* 0x000fc8000f8e0006 */
[----:B0-----:R-:W-:-:S05]  /*11550*/  VIADD R14, R10, 0xffffff80 ;  /* 0xffffff800a0e7836 */ /* 0x001fca0000000000 */
[----:B------:R-:W-:-:S04]  /*11560*/  SHF.R.S32.HI R10, RZ, 0x1f, R14 ;  /* 0x0000001fff0a7819 */ /* 0x000fc8000001140e */
[----:B------:R-:W-:Y:S01]  /*11570*/  LEA.HI R10, R10, R14, RZ, 0x7 ;  /* 0x0000000e0a0a7211 */ /* 0x000fe200078f38ff */
[----:B------:R-:W-:-:S03]  /*11580*/  IMAD R9, R47, UR5, R3 ;  /* 0x000000052f097c24 */ /* 0x000fc6000f8e0203 */
[----:B------:R-:W-:Y:S01]  /*11590*/  LOP3.LUT R10, R10, 0xffffff80, RZ, 0xc0, !PT ;  /* 0xffffff800a0a7812 */ /* 0x000fe200078ec0ff */
[----:B------:R-:W-:Y:S01]  /*115a0*/  ULDC.64 UR4, c[0x0][0xb40] ;  /* 0x0002d00000047ab9 */ /* 0x000fe20000000a00 */
[----:B------:R-:W-:Y:S02]  /*115b0*/  SHF.R.S32.HI R3, RZ, 0x1f, R11 ;  /* 0x0000001fff037819 */ /* 0x000fe4000001140b */
[----:B------:R-:W-:Y:S01]  /*115c0*/  IADD3 R6, P5, R11, R6, RZ ;  /* 0x000000060b067210 */ /* 0x000fe20007fbe0ff */
[----:B------:R-:W-:-:S03]  /*115d0*/  IMAD.IADD R10, R14, 0x1, -R10 ;  /* 0x000000010e0a7824 */ /* 0x000fc600078e0a0a */
[----:B------:R-:W-:Y:S02]  /*115e0*/  IADD3.X R9, R3, R7, R9, P5, !PT ;  /* 0x0000000703097210 */ /* 0x000fe40002ffe409 */
[----:B------:R-:W-:Y:S01]  /*115f0*/  LEA R42, P6, R6, UR4, 0x2 ;  /* 0x00000004062a7c11 */ /* 0x000fe2000f8c10ff */
[C---:B------:R-:W-:Y:S01]  /*11600*/  VIADD R3, R11.reuse, 0x8 ;  /* 0x000000080b037836 */ /* 0x040fe20000000000 */
[----:B------:R-:W-:Y:S02]  /*11610*/  LOP3.LUT P0, RZ, R10, 0x3, RZ, 0xc0, !PT ;  /* 0x000000030aff7812 */ /* 0x000fe4000780c0ff */
[----:B------:R-:W-:Y:S01]  /*11620*/  LEA.HI.X R43, R6, UR5, R9, 0x2, P6 ;  /* 0x00000005062b7c11 */ /* 0x000fe2000b0f1409 */
[----:B------:R-:W-:Y:S01]  /*11630*/  ULDC.64 UR4, c[0x0][0xaa0] ;  /* 0x0002a80000047ab9 */ /* 0x000fe20000000a00 */
[----:B------:R-:W-:Y:S02]  /*11640*/  IADD3 R6, P6, R4, 0x7800, RZ ;  /* 0x0000780004067810 */ /* 0x000fe40007fde0ff */
[----:B------:R-:W-:-:S02]  /*11650*/  ISETP.GE.OR P5, PT, R11, R28, P0 ;  /* 0x0000001c0b00720c */ /* 0x000fc400007a6670 */
[----:B------:R-:W-:Y:S02]  /*11660*/  ISETP.GE.OR P0, PT, R3, R28, P0 ;  /* 0x0000001c0300720c */ /* 0x000fe40000706670 */
[----:B------:R-:W-:Y:S02]  /*11670*/  LOP3.LUT R7, R4, 0x180, RZ, 0xc0, !PT ;  /* 0x0000018004077812 */ /* 0x000fe400078ec0ff */
[----:B------:R-:W-:Y:S02]  /*11680*/  LOP3.LUT R3, R6, 0x180, RZ, 0xc0, !PT ;  /* 0x0000018006037812 */ /* 0x000fe400078ec0ff */
[----:B------:R-:W-:Y:S02]  /*11690*/  SHF.R.U64 R7, R7, 0x3, RZ ;  /* 0x0000000307077819 */ /* 0x000fe400000012ff */
[----:B------:R-:W-:Y:S01]  /*116a0*/  SHF.R.U64 R3, R3, 0x3, RZ ;  /* 0x0000000303037819 */ /* 0x000fe200000012ff */
[--C-:B------:R-:W-:Y:S01]  /*116b0*/  IMAD.X R9, RZ, RZ, R5.reuse, P1 ;  /* 0x000000ffff097224 */ /* 0x100fe200008e0605 */
[----:B------:R-:W-:Y:S01]  /*116c0*/  LOP3.LUT R4, R7, R4, RZ, 0x3c, !PT ;  /* 0x0000000407047212 */ /* 0x000fe200078e3cff */
[----:B------:R-:W-:Y:S01]  /*116d0*/  IMAD.X R37, RZ, RZ, R5, P6 ;  /* 0x000000ffff257224 */ /* 0x000fe200030e0605 */
[----:B------:R-:W-:Y:S01]  /*116e0*/  LOP3.LUT R36, R3, R6, RZ, 0x3c, !PT ;  /* 0x0000000603247212 */ /* 0x000fe200078e3cff */
[----:B------:R-:W-:Y:S04]  /*116f0*/  @!P5 STG.E desc[UR40][R42.64], R0 ;  /* 0x000000002a00d986 */ /* 0x000fe8000c101928 */
[----:B------:R0:W-:Y:S04]  /*11700*/  @!P0 STG.E desc[UR40][R42.64+0x20], R2 ;  /* 0x000020022a008986 */ /* 0x0001e8000c101928 */
[----:B------:R-:W5:Y:S04]  /*11710*/  LD.E.128 R4, desc[UR40][R4.64] ;  /* 0x0000002804047980 */ /* 0x000f68000c101d00 */
[----:B------:R-:W5:Y:S04]  /*11720*/  LD.E.128 R8, desc[UR40][R8.64] ;  /* 0x0000002808087980 */ /* 0x000f68000c101d00 */
[----:B------:R-:W5:Y:S04]  /*11730*/  LD.E.128 R12, desc[UR40][R12.64] ;  /* 0x000000280c0c7980 */ /* 0x000f68000c101d00 */
[----:B------:R-:W5:Y:S04]  /*11740*/  LD.E.128 R24, desc[UR40][R24.64] ;  /* 0x0000002818187980 */ /* 0x000f68000c101d00 */
[----:B------:R-:W5:Y:S04]  /*11750*/  LD.E.128 R32, desc[UR40][R32.64] ;  /* 0x0000002820207980 */ /* 0x000f68000c101d00 */
[----:B------:R-:W5:Y:S01]  /*11760*/  LD.E.128 R36, desc[UR40][R36.64] ;  /* 0x0000002824247980 */ /* 0x000f62000c101d00 */
[----:B------:R-:W-:Y:S01]  /*11770*/  IMAD R20, R21, UR4, RZ ;  /* 0x0000000415147c24 */ /* 0x000fe2000f8e02ff */
[----:B------:R-:W-:Y:S01]  /*11780*/  @!PT LDS RZ, [RZ] ;  /* 0x00000000fffff984 */ /* 0x000fe20000000800 */
[----:B------:R-:W-:Y:S01]  /*11790*/  @!PT LDS RZ, [RZ] ;  /* 0x00000000fffff984 */ /* 0x000fe20000000800 */
[----:B------:R-:W-:Y:S01]  /*117a0*/  @!PT LDS RZ, [RZ] ;  /* 0x00000000fffff984 */ /* 0x000fe20000000800 */
[----:B------:R-:W-:Y:S01]  /*117b0*/  @!PT LDS RZ, [RZ] ;  /* 0x00000000fffff984 */ /* 0x000fe20000000800 */
[----:B------:R1:W-:Y:S06]  /*117c0*/  MEMBAR.ALL.CTA ;  /* 0x0000000000007992 */ /* 0x0003ec0000008000 */
[----:B-1----:R-:W1:Y:S01]  /*117d0*/  FENCE.VIEW.ASYNC.S ;  /* 0x00000000000073c6 */ /* 0x002e620000000000 */
[----:B0-----:R-:W-:-:S04]  /*117e0*/  IMAD.WIDE.U32 R2, R45, UR4, R40 ;  /* 0x000000042d027c25 */ /* 0x001fc8000f8e0028 */
[----:B------:R-:W-:Y:S01]  /*117f0*/  IMAD R45, R45, UR5, R20 ;  /* 0x000000052d2d7c24 */ /* 0x000fe2000f8e0214 */
[----:B------:R-:W-:Y:S01]  /*11800*/  ULDC.64 UR4, c[0x0][0xae0] ;  /* 0x0002b80000047ab9 */ /* 0x000fe20000000a00 */
[----:B------:R-:W-:Y:S02]  /*11810*/  IMAD R41, R48, -0xc0, R28 ;  /* 0xffffff4030297824 */ /* 0x000fe400078e021c */
[----:B------:R-:W-:Y:S02]  /*11820*/  IMAD.IADD R3, R3, 0x1, R45 ;  /* 0x0000000103037824 */ /* 0x000fe400078e022d */
[----:B------:R-:W-:Y:S01]  /*11830*/  IMAD R21, R44, UR4, RZ ;  /* 0x000000042c157c24 */ /* 0x000fe2000f8e02ff */
[C---:B------:R-:W-:Y:S01]  /*11840*/  ISETP.GE.AND P0, PT, R76.reuse, R41, PT ;  /* 0x000000294c00720c */ /* 0x040fe20003f06270 */
[----:B------:R-:W-:Y:S02]  /*11850*/  VIADD R20, R76, 0x60 ;  /* 0x000000604c147836 */ /* 0x000fe40000000000 */
[----:B------:R-:W-:-:S02]  /*11860*/  VIADD R0, R18, 0x19c20 ;  /* 0x00019c2012007836 */ /* 0x000fc40000000000 */
[C---:B------:R-:W-:Y:S02]  /*11870*/  IMAD R21, R59.reuse, UR5, R21 ;  /* 0x000000053b157c24 */ /* 0x040fe4000f8e0215 */
[----:B------:R-:W-:Y:S01]  /*11880*/  IMAD.WIDE.U32 R2, R59, UR4, R2 ;  /* 0x000000043b027c25 */ /* 0x000fe2000f8e0002 */
[----:B------:R-:W-:Y:S01]  /*11890*/  ULDC.64 UR4, c[0x0][0xae8] ;  /* 0x0002ba0000047ab9 */ /* 0x000fe20000000a00 */
[----:B------:R-:W-:Y:S02]  /*118a0*/  ISETP.GE.AND P3, PT, R20, R41, PT ;  /* 0x000000291400720c */ /* 0x000fe40003f66270 */
[----:B------:R-:W-:Y:S01]  /*118b0*/  IMAD.IADD R3, R3, 0x1, R21 ;  /* 0x0000000103037824 */ /* 0x000fe200078e0215 */
[----:B------:R-:W-:Y:S01]  /*118c0*/  PRMT R0, RZ, 0x654, R0 ;  /* 0x00000654ff007816 */ /* 0x000fe20000000000 */
[----:B------:R-:W-:Y:S02]  /*118d0*/  IMAD R20, R46, UR4, RZ ;  /* 0x000000042e147c24 */ /* 0x000fe4000f8e02ff */
[C---:B------:R-:W-:Y:S01]  /*118e0*/  IMAD.WIDE.U32 R40, R47.reuse, UR4, R2 ;  /* 0x000000042f287c25 */ /* 0x040fe2000f8e0002 */
[----:B-1----:R0:W-:Y:S03]  /*118f0*/  SYNCS.ARRIVE.TRANS64.RED.A1T0 RZ, [R0+URZ], RZ ;  /* 0x000000ff00ff79a7 */ /* 0x0021e6000810043f */
[----:B------:R-:W-:-:S02]  /*11900*/  IMAD R43, R47, UR5, R20 ;  /* 0x000000052f2b7c24 */ /* 0x000fc4000f8e0214 */
[----:B------:R-:W-:-:S04]  /*11910*/  IMAD.WIDE R20, R48, 0xc0, R76 ;  /* 0x000000c030147825 */ /* 0x000fc800078e024c */
[----:B------:R-:W-:Y:S01]  /*11920*/  IMAD.IADD R45, R41, 0x1, R43 ;  /* 0x00000001292d7824 */ /* 0x000fe200078e022b */
[----:B0-----:R-:W-:Y:S06]  /*11930*/  @P0 BRA `(.L_x_399) ;  /* 0x00000000004c0947 */ /* 0x001fec0003800000 */
        /* <DEDUP_REMOVED lines=19> */
.L_x_399:
[----:B------:R-:W-:Y:S05]  /*11a70*/  BSYNC B1 ;  /* 0x0000000000017941 */ /* 0x000fea0003800000 */
.L_x_398:
[----:B------:R-:W-:Y:S05]  /*11a80*/  @P3 BRA `(.L_x_400) ;  /* 0x0000000800603947 */ /* 0x000fea0003800000 */
[----:B0----5:R-:W-:Y:S01]  /*11a90*/  IADD3 R5, P0, R20, 0x60, RZ ;  /* 0x0000006014057810 */ /* 0x021fe20007f1e0ff */
[----:B------:R-:W-:Y:S01]  /*11aa0*/  ULDC.64 UR4, c[0x0][0xad8] ;  /* 0x0002b60000047ab9 */ /* 0x000fe20000000a00 */
[----:B------:R-:W-:Y:S01]  /*11ab0*/  IMAD.MOV.U32 R2, RZ, RZ, R40 ;  /* 0x000000ffff027224 */ /* 0x000fe200078e0028 */
[----:B------:R-:W-:Y:S01]  /*11ac0*/  ULDC.64 UR6, c[0x0][0xa80] ;  /* 0x0002a00000067ab9 */ /* 0x000fe20000000a00 */
[----:B------:R-:W-:Y:S02]  /*11ad0*/  IMAD.MOV.U32 R3, RZ, RZ, R45 ;  /* 0x000000ffff037224 */ /* 0x000fe400078e002d */
[----:B------:R-:W-:Y:S02]  /*11ae0*/  IMAD.X R20, RZ, RZ, R21, P0 ;  /* 0x000000ffff147224 */ /* 0x000fe400000e0615 */
[----:B------:R-:W-:Y:S02]  /*11af0*/  VIADD R0, R57, 0x20 ;  /* 0x0000002039007836 */ /* 0x000fe40000000000 */
[----:B------:R-:W-:-:S02]  /*11b00*/  IMAD R20, R20, UR4, RZ ;  /* 0x0000000414147c24 */ /* 0x000fc4000f8e02ff */
[----:B------:R-:W-:Y:S01]  /*11b10*/  IMAD.WIDE.U32 R2, R5, UR4, R2 ;  /* 0x0000000405027c25 */ /* 0x000fe2000f8e0002 */
[----:B------:R-:W-:Y:S02]  /*11b20*/  ULDC UR4, c[0x0][0xa8c] ;  /* 0x0002a30000047ab9 */ /* 0x000fe40000000800 */
[----:B------:R-:W-:Y:S01]  /*11b30*/  ISETP.GE.AND P1, PT, R57, UR4, PT ;  /* 0x0000000439007c0c */ /* 0x000fe2000bf26270 */
[----:B------:R-:W-:Y:S01]  /*11b40*/  IMAD R5, R5, UR5, R20 ;  /* 0x0000000505057c24 */ /* 0x000fe2000f8e0214 */
[----:B------:R-:W-:Y:S02]  /*11b50*/  ISETP.GE.AND P2, PT, R0, UR4, PT ;  /* 0x0000000400007c0c */ /* 0x000fe4000bf46270 */
[----:B------:R-:W-:Y:S01]  /*11b60*/  LEA R4, P0, R2, UR6, 0x1 ;  /* 0x0000000602047c11 */ /* 0x000fe2000f8008ff */
[----:B------:R-:W-:Y:S01]  /*11b70*/  IMAD.IADD R3, R3, 0x1, R5 ;  /* 0x0000000103037824 */ /* 0x000fe200078e0205 */
[----:B------:R-:W-:-:S04]  /*11b80*/  IADD3 R0, R57, 0x40, RZ ;  /* 0x0000004039007810 */ /* 0x000fc80007ffe0ff */
[----:B------:R-:W-:Y:S02]  /*11b90*/  LEA.HI.X R5, R2, UR7, R3, 0x1, P0 ;  /* 0x0000000702057c11 */ /* 0x000fe400080f0c03 */
[----:B------:R-:W-:-:S03]  /*11ba0*/  ISETP.GE.AND P0, PT, R0, UR4, PT ;  /* 0x0000000400007c0c */ /* 0x000fc6000bf06270 */
[----:B------:R3:W-:Y:S04]  /*11bb0*/  @!P1 STG.E.128 desc[UR40][R4.64], R8 ;  /* 0x0000000804009986 */ /* 0x0007e8000c101d28 */
[----:B------:R3:W-:Y:S06]  /*11bc0*/  @!P2 STG.E.128 desc[UR40][R4.64+0x40], R24 ;  /* 0x000040180400a986 */ /* 0x0007ec000c101d28 */
[----:B------:R-:W-:Y:S05]  /*11bd0*/  @P0 BRA `(.L_x_400) ;  /* 0x00000008000c0947 */ /* 0x000fea0003800000 */
[----:B------:R4:W-:Y:S01]  /*11be0*/  STG.E.128 desc[UR40][R4.64+0x80], R36 ;  /* 0x0000802404007986 */ /* 0x0009e2000c101d28 */
[----:B------:R-:W-:Y:S05]  /*11bf0*/  BRA `(.L_x_400) ;  /* 0x0000000800047947 */ /* 0x000fea0003800000 */
.L_x_396:
[----:B-1----:R-:W2:Y:S01]  /*11c00*/  LDL.LU R4, [R1+0x30] ;  /* 0x0000300001047983 */ /* 0x002ea20000300800 */
[----:B------:R-:W-:-:S03]  /*11c10*/  ULDC.64 UR4, c[0x0][0xbd8] ;  /* 0x0002f60000047ab9 */ /* 0x000fc60000000a00 */
[----:B------:R-:W3:Y:S01]  /*11c20*/  LDL.LU R0, [R1+0x34] ;  /* 0x0000340001007983 */ /* 0x000ee20000300800 */
[----:B------:R-:W-:Y:S01]  /*11c30*/  ISETP.NE.U32.AND P0, PT, RZ, UR4, PT ;  /* 0x00000004ff007c0c */ /* 0x000fe2000bf05070 */
[----:B------:R-:W-:-:S03]  /*11c40*/  IMAD.MOV.U32 R7, RZ, RZ, RZ ;  /* 0x000000ffff077224 */ /* 0x000fc600078e00ff */
[----:B------:R-:W-:Y:S02]  /*11c50*/  ISETP.NE.AND.EX P0, PT, RZ, UR5, PT, P0 ;  /* 0x00000005ff007c0c */ /* 0x000fe4000bf05300 */
[----:B--2---:R-:W-:-:S04]  /*11c60*/  IADD3 R2, P1, R4, UR4, RZ ;  /* 0x0000000404027c10 */ /* 0x004fc8000ff3e0ff */
[----:B---3--:R-:W-:Y:S01]  /*11c70*/  IADD3.X R3, R0, UR5, RZ, P1, !PT ;  /* 0x0000000500037c10 */ /* 0x008fe20008ffe4ff */
[----:B------:R-:W-:Y:S02]  /*11c80*/  ULDC.64 UR4, c[0x0][0xbe0] ;  /* 0x0002f80000047ab9 */ /* 0x000fe40000000a00 */
[----:B------:R-:W-:-:S04]  /*11c90*/  ISETP.NE.U32.AND P1, PT, RZ, UR4, PT ;  /* 0x00000004ff007c0c */ /* 0x000fc8000bf25070 */
[----:B------:R1:W5:Y:S01]  /*11ca0*/  @P0 LDG.E R7, desc[UR40][R2.64] ;  /* 0x0000002802070981 */ /* 0x000362000c1e1900 */
[----:B------:R-:W-:Y:S01]  /*11cb0*/  ISETP.NE.AND.EX P1, PT, RZ, UR5, PT, P1 ;  /* 0x00000005ff007c0c */ /* 0x000fe2000bf25310 */
[----:B------:R-:W2:-:S12]  /*11cc0*/  S2R R6, SR_TID.X ;  /* 0x0000000000067919 */ /* 0x000e980000002100 */
[----:B------:R-:W-:Y:S01]  /*11cd0*/  @P1 IADD3 R4, P2, R4, UR4, RZ ;  /* 0x0000000404041c10 */ /* 0x000fe2000ff5e0ff */
[----:B------:R-:W-:-:S03]  /*11ce0*/  ULDC UR4, c[0x0][0xa88] ;  /* 0x0002a20000047ab9 */ /* 0x000fc60000000800 */
[----:B------:R-:W-:Y:S01]  /*11cf0*/  @P1 IADD3.X R5, R0, UR5, RZ, P2, !PT ;  /* 0x0000000500051c10 */ /* 0x000fe200097fe4ff */
[----:B------:R-:W-:-:S06]  /*11d00*/  IMAD.U32 R0, RZ, RZ, UR4 ;  /* 0x00000004ff007e24 */ /* 0x000fcc000f8e00ff */
[----:B------:R1:W5:Y:S01]  /*11d10*/  @P1 LDG.E R0, desc[UR40][R4.64] ;  /* 0x0000002804001981 */ /* 0x000362000c1e1900 */
[----:B--2---:R-:W-:-:S05]  /*11d20*/  VIADD R6, R6, 0xffffff80 ;  /* 0xffffff8006067836 */ /* 0x004fca0000000000 */
[----:B------:R-:W-:Y:S01]  /*11d30*/  ISETP.GT.AND P2, PT, R6, 0xbf, PT ;  /* 0x000000bf0600780c */ /* 0x000fe20003f44270 */
[----:B-1----:R-:W-:-:S12]  /*11d40*/  @P1 BRA `(.L_x_401) ;  /* 0x0000000000101947 */ /* 0x002fd80003800000 */
[----:B------:R-:W-:Y:S05]  /*11d50*/  @!P0 BRA `(.L_x_401) ;  /* 0x00000000000c8947 */ /* 0x000fea0003800000 */
[----:B------:R-:W2:Y:S04]  /*11d60*/  LDG.E R5, desc[UR40][R2.64] ;  /* 0x0000002802057981 */ /* 0x000ea8000c1e1900 */
[----:B-----5:R-:W2:Y:S02]  /*11d70*/  LDG.E R0, desc[UR40][R2.64+0x4] ;  /* 0x0000042802007981 */ /* 0x020ea4000c1e1900 */
[----:B--2---:R-:W-:-:S07]  /*11d80*/  IMAD.IADD R0, R0, 0x1, -R5 ;  /* 0x0000000100007824 */ /* 0x004fce00078e0a05 */
.L_x_401:
[----:B------:R-:W2:Y:S04]  /*11d90*/  LDL.LU R3, [R1+0x1c] ;  /* 0x00001c0001037983 */ /* 0x000ea80000300800 */
[----:B------:R-:W3:Y:S04]  /*11da0*/  LDL.LU R2, [R1+0x3c] ;  /* 0x00003c0001027983 */ /* 0x000ee80000300800 */
[----:B------:R-:W4:Y:S04]  /*11db0*/  LDL R20, [R1+0x2c] ;  /* 0x00002c0001147983 */ /* 0x000f280000100800 */
[----:B------:R-:W4:Y:S04]  /*11dc0*/  LDL R12, [R1+0x10] ;  /* 0x00001000010c7983 */ /* 0x000f280000100800 */
[----:B------:R1:W5:Y:S01]  /*11dd0*/  LDL R13, [R1+0x40] ;  /* 0x00004000010d7983 */ /* 0x0003620000100800 */
[----:B------:R-:W-:Y:S01]  /*11de0*/  BSSY B1, `(.L_x_402) ;  /* 0x000001d000017945 */ /* 0x000fe20003800000 */
[----:B-----5:R-:W-:-:S02]  /*11df0*/  SHF.R.S32.HI R6, RZ, 0x1f, R7 ;  /* 0x0000001fff067819 */ /* 0x020fc40000011407 */
[----:B--2---:R-:W-:Y:S02]  /*11e00*/  SEL R11, R3, RZ, !P0 ;  /* 0x000000ff030b7207 */ /* 0x004fe40004000000 */
[----:B---3--:R-:W-:Y:S02]  /*11e10*/  SEL R9, R2, RZ, !P0 ;  /* 0x000000ff02097207 */ /* 0x008fe40004000000 */
[----:B----4-:R-:W-:Y:S02]  /*11e20*/  SHF.R.S32.HI R8, RZ, 0x1f, R20 ;  /* 0x0000001fff087819 */ /* 0x010fe40000011414 */
[----:B------:R-:W-:Y:S01]  /*11e30*/  SHF.R.S32.HI R10, RZ, 0x1f, R12 ;  /* 0x0000001fff0a7819 */ /* 0x000fe2000001140c */
[----:B-1----:R-:W-:Y:S06]  /*11e40*/  @P2 BRA `(.L_x_403) ;  /* 0x0000000000582947 */ /* 0x002fec0003800000 */
[----:B------:R-:W1:Y:S02]  /*11e50*/  S2R R2, SR_TID.X ;  /* 0x0000000000027919 */ /* 0x000e640000002100 */
[----:B-1----:R-:W-:-:S04]  /*11e60*/  IMAD R2, R13, 0xc0, R2 ;  /* 0x000000c00d027824 */ /* 0x002fc800078e0202 */
[----:B------:R-:W-:-:S05]  /*11e70*/  VIADD R3, R2, 0xffffff80 ;  /* 0xffffff8002037836 */ /* 0x000fca0000000000 */
[----:B------:R-:W-:-:S13]  /*11e80*/  ISETP.GE.AND P0, PT, R3, R0, PT ;  /* 0x000000000300720c */ /* 0x000fda0003f06270 */
[----:B------:R-:W-:Y:S05]  /*11e90*/  @P0 BRA `(.L_x_403) ;  /* 0x0000000000440947 */ /* 0x000fea0003800000 */
[C---:B------:R-:W-:Y:S01]  /*11ea0*/  IADD3 R2, P0, R3.reuse, R7, RZ ;  /* 0x0000000703027210 */ /* 0x040fe20007f1e0ff */
[----:B------:R-:W-:Y:S02]  /*11eb0*/  ULDC.64 UR4, c[0x0][0xb70] ;  /* 0x0002dc0000047ab9 */ /* 0x000fe40000000a00 */
[----:B------:R-:W-:Y:S01]  /*11ec0*/  IMAD R4, R8, UR4, RZ ;  /* 0x0000000408047c24 */ /* 0x000fe2000f8e02ff */
[----:B------:R-:W-:-:S03]  /*11ed0*/  LEA.HI.X.SX32 R3, R3, R6, 0x1, P0 ;  /* 0x0000000603037211 */ /* 0x000fc600000f0eff */
[C---:B------:R-:W-:Y:S02]  /*11ee0*/  IMAD R5, R20.reuse, UR5, R4 ;  /* 0x0000000514057c24 */ /* 0x040fe4000f8e0204 */
[----:B------:R-:W-:Y:S01]  /*11ef0*/  IMAD.WIDE.U32 R2, R20, UR4, R2 ;  /* 0x0000000414027c25 */ /* 0x000fe2000f8e0002 */
[----:B------:R-:W-:-:S03]  /*11f00*/  ULDC.64 UR4, c[0x0][0xb78] ;  /* 0x0002de0000047ab9 */ /* 0x000fc60000000a00 */
[----:B------:R-:W-:Y:S02]  /*11f10*/  IMAD R4, R9, UR4, RZ ;  /* 0x0000000409047c24 */ /* 0x000fe4000f8e02ff */
[----:B------:R-:W-:Y:S02]  /*11f20*/  IMAD.IADD R3, R3, 0x1, R5 ;  /* 0x0000000103037824 */ /* 0x000fe400078e0205 */
[C---:B------:R-:W-:Y:S02]  /*11f30*/  IMAD R5, R11.reuse, UR5, R4 ;  /* 0x000000050b057c24 */ /* 0x040fe4000f8e0204 */
[----:B------:R-:W-:Y:S01]  /*11f40*/  IMAD.WIDE.U32 R2, R11, UR4, R2 ;  /* 0x000000040b027c25 */ /* 0x000fe2000f8e0002 */
[----:B------:R-:W-:-:S03]  /*11f50*/  ULDC.64 UR4, c[0x0][0xb40] ;  /* 0x0002d00000047ab9 */ /* 0x000fc60000000a00 */
[----:B------:R-:W-:Y:S01]  /*11f60*/  IMAD.IADD R3, R3, 0x1, R5 ;  /* 0x0000000103037824 */ /* 0x000fe200078e0205 */
[----:B------:R-:W-:-:S04]  /*11f70*/  LEA R4, P0, R2, UR4, 0x2 ;  /* 0x0000000402047c11 */ /* 0x000fc8000f8010ff */
[----:B------:R-:W-:Y:S01]  /*11f80*/  LEA.HI.X R5, R2, UR5, R3, 0x2, P0 ;  /* 0x0000000502057c11 */ /* 0x000fe200080f1403 */
[----:B------:R-:W-:-:S05]  /*11f90*/  IMAD.MOV.U32 R3, RZ, RZ, -0x800000 ;  /* 0xff800000ff037424 */ /* 0x000fca00078e00ff */
[----:B------:R1:W-:Y:S03]  /*11fa0*/  STG.E desc[UR40][R4.64], R3 ;  /* 0x0000000304007986 */ /* 0x0003e6000c101928 */
.L_x_403:
[----:B------:R-:W-:Y:S05]  /*11fb0*/  BSYNC B1 ;  /* 0x0000000000017941 */ /* 0x000fea0003800000 */
.L_x_402:
[----:B------:R-:W2:Y:S01]  /*11fc0*/  LDL.64 R14, [R1+0x20] ;  /* 0x00002000010e7983 */ /* 0x000ea20000100a00 */
[----:B------:R-:W-:Y:S01]  /*11fd0*/  ULDC.64 UR4, c[0x0][0xaa0] ;  /* 0x0002a80000047ab9 */ /* 0x000fe20000000a00 */
[----:B------:R-:W-:Y:S01]  /*11fe0*/  IMAD.MOV.U32 R2, RZ, RZ, R12 ;  /* 0x000000ffff027224 */ /* 0x000fe200078e000c */
[----:B------:R-:W-:Y:S01]  /*11ff0*/  BSSY B1, `(.L_x_404) ;  /* 0x000002b000017945 */ /* 0x000fe20003800000 */
[----:B-1----:R-:W-:Y:S02]  /*12000*/  IMAD.MOV.U32 R3, RZ, RZ, R10 ;  /* 0x000000ffff037224 */ /* 0x002fe400078e000a */
[----:B------:R-:W-:Y:S02]  /*12010*/  IMAD R4, R6, UR4, RZ ;  /* 0x0000000406047c24 */ /* 0x000fe4000f8e02ff */
[----:B------:R-:W-:-:S04]  /*12020*/  IMAD.WIDE.U32 R2, R7, UR4, R2 ;  /* 0x0000000407027c25 */ /* 0x000fc8000f8e0002 */
[----:B------:R-:W-:Y:S01]  /*12030*/  IMAD R7, R7, UR5, R4 ;  /* 0x0000000507077c24 */ /* 0x000fe2000f8e0204 */
[----:B------:R-:W-:Y:S02]  /*12040*/  ULDC.64 UR4, c[0x0][0xae0] ;  /* 0x0002b80000047ab9 */ /* 0x000fe40000000a00 */
[----:B------:R-:W-:Y:S02]  /*12050*/  IMAD R4, R8, UR4, RZ ;  /* 0x0000000408047c24 */ /* 0x000fe4000f8e02ff */
[----:B------:R-:W-:Y:S02]  /*12060*/  IMAD.IADD R3, R3, 0x1, R7 ;  /* 0x0000000103037824 */ /* 0x000fe400078e0207 */
[C---:B------:R-:W-:Y:S02]  /*12070*/  IMAD R5, R20.reuse, UR5, R4 ;  /* 0x0000000514057c24 */ /* 0x040fe4000f8e0204 */
[----:B------:R-:W-:Y:S02]  /*12080*/  IMAD R4, R13, -0xc0, R0 ;  /* 0xffffff400d047824 */ /* 0x000fe400078e0200 */
[----:B------:R-:W-:Y:S01]  /*12090*/  IMAD.WIDE.U32 R2, R20, UR4, R2 ;  /* 0x0000000414027c25 */ /* 0x000fe2000f8e0002 */
[----:B------:R-:W-:-:S03]  /*120a0*/  ULDC.64 UR4, c[0x0][0xae8] ;  /* 0x0002ba0000047ab9 */ /* 0x000fc60000000a00 */
[----:B------:R-:W-:Y:S02]  /*120b0*/  IMAD.IADD R3, R3, 0x1, R5 ;  /* 0x0000000103037824 */ /* 0x000fe400078e0205 */
[----:B------:R-:W-:-:S04]  /*120c0*/  IMAD R0, R9, UR4, RZ ;  /* 0x0000000409007c24 */ /* 0x000fc8000f8e02ff */
[----:B------:R-:W-:Y:S01]  /*120d0*/  IMAD R9, R11, UR5, R0 ;  /* 0x000000050b097c24 */ /* 0x000fe2000f8e0200 */
[C---:B--2---:R-:W-:Y:S01]  /*120e0*/  ISETP.GE.AND P0, PT, R14.reuse, R4, PT ;  /* 0x000000040e00720c */ /* 0x044fe20003f06270 */
[----:B------:R-:W-:Y:S02]  /*120f0*/  VIADD R7, R14, 0x60 ;  /* 0x000000600e077836 */ /* 0x000fe40000000000 */
[----:B------:R-:W-:-:S03]  /*12100*/  IMAD.MOV.U32 R6, RZ, RZ, R14 ;  /* 0x000000ffff067224 */ /* 0x000fc600078e000e */
[----:B------:R-:W-:Y:S01]  /*12110*/  ISETP.GE.AND P1, PT, R7, R4, PT ;  /* 0x000000040700720c */ /* 0x000fe20003f26270 */
[----:B------:R-:W-:Y:S01]  /*12120*/  IMAD.WIDE.U32 R4, R11, UR4, R2 ;  /* 0x000000040b047c25 */ /* 0x000fe2000f8e0002 */
[----:B------:R-:W-:-:S03]  /*12130*/  SHF.R.S32.HI R7, RZ, 0x1f, R14 ;  /* 0x0000001fff077819 */ /* 0x000fc6000001140e */
[----:B------:R-:W-:Y:S02]  /*12140*/  IMAD.IADD R11, R5, 0x1, R9 ;  /* 0x00000001050b7824 */ /* 0x000fe400078e0209 */
[----:B------:R-:W-:Y:S01]  /*12150*/  IMAD.WIDE R6, R13, 0xc0, R6 ;  /* 0x000000c00d067825 */ /* 0x000fe200078e0206 */
[----:B------:R-:W-:Y:S06]  /*12160*/  @P0 BRA `(.L_x_405) ;  /* 0x00000000004c0947 */ /* 0x000fec0003800000 */
[----:B------:R-:W-:Y:S01]  /*12170*/  ULDC.64 UR6, c[0x0][0xad8] ;  /* 0x0002b60000067ab9 */ /* 0x000fe20000000a00 */
[C---:B------:R-:W-:Y:S01]  /*12180*/  VIADD R8, R12.reuse, 0x40 ;  /* 0x000000400c087836 */ /* 0x040fe20000000000 */
[----:B------:R-:W-:Y:S01]  /*12190*/  IADD3 R0, R12, 0x20, RZ ;  /* 0x000000200c007810 */ /* 0x000fe20007ffe0ff */
[----:B------:R-:W-:Y:S01]  /*121a0*/  IMAD R9, R7, UR6, RZ ;  /* 0x0000000607097c24 */ /* 0x000fe2000f8e02ff */
[----:B------:R-:W-:Y:S01]  /*121b0*/  ULDC UR4, c[0x0][0xa8c] ;  /* 0x0002a30000047ab9 */ /* 0x000fe20000000800 */
[----:B------:R-:W-:Y:S01]  /*121c0*/  IMAD.MOV.U32 R2, RZ, RZ, R4 ;  /* 0x000000ffff027224 */ /* 0x000fe200078e0004 */
[----:B------:R-:W-:Y:S01]  /*121d0*/  ISETP.GE.AND P3, PT, R0, UR4, PT ;  /* 0x0000000400007c0c */ /* 0x000fe2000bf66270 */
[----:B------:R-:W-:Y:S01]  /*121e0*/  IMAD.MOV.U32 R3, RZ, RZ, R11 ;  /* 0x000000ffff037224 */ /* 0x000fe200078e000b */
[----:B------:R-:W-:Y:S01]  /*121f0*/  ISETP.GE.AND P2, PT, R12, UR4, PT ;  /* 0x000000040c007c0c */ /* 0x000fe2000bf46270 */
[----:B------:R-:W-:Y:S01]  /*12200*/  IMAD R9, R6, UR7, R9 ;  /* 0x0000000706097c24 */ /* 0x000fe2000f8e0209 */
[----:B------:R-:W-:Y:S01]  /*12210*/  ISETP.GE.AND P4, PT, R8, UR4, PT ;  /* 0x0000000408007c0c */ /* 0x000fe2000bf86270 */
        /* <DEDUP_REMOVED lines=8> */
.L_x_405:
[----:B------:R-:W-:Y:S05]  /*122a0*/  BSYNC B1 ;  /* 0x0000000000017941 */ /* 0x000fea0003800000 */
.L_x_404:
        /* <DEDUP_REMOVED lines=22> */
.L_x_400:
[----:B------:R-:W-:Y:S05]  /*12410*/  BSYNC B0 ;  /* 0x0000000000007941 */ /* 0x000fea0003800000 */
.L_x_395:
[----:B------:R-:W-:Y:S02]  /*12420*/  ULDC UR4, c[0x0][0xc14] ;  /* 0x0003050000047ab9 */ /* 0x000fe40000000800 */
[----:B0-----:R-:W-:-:S13]  /*12430*/  ISETP.GE.AND P0, PT, R31, UR4, PT ;  /* 0x000000041f007c0c */ /* 0x001fda000bf06270 */
[----:B------:R-:W-:Y:S05]  /*12440*/  @!P0 BRA `(.L_x_406) ;  /* 0xfffffeec00188947 */ /* 0x000fea000383ffff */
[----:B------:R-:W-:Y:S05]  /*12450*/  BRA `(.L_x_285) ;  /* 0x0000006000307947 */ /* 0x000fea0003800000 */
.L_x_283:
[----:B------:R-:W-:-:S08]  /*12460*/  NOP ;  /* 0x0000000000007918 */ /* 0x000fd00000000000 */
[----:B--2---:R-:W0:-:S00]  /*12470*/  USETMAXREG.DEALLOC.CTAPOOL 0x20 ;  /* 0x00000020000079c8 */ /* 0x004e0000080e0500 */
[----:B0-----:R-:W2:Y:S01]  /*12480*/  LDL.LU R3, [R1+0x28] ;  /* 0x0000280001037983 */ /* 0x001ea20000300800 */
[----:B------:R-:W-:Y:S01]  /*12490*/  LOP3.LUT R2, R0, 0x3, RZ, 0xc0, !PT ;  /* 0x0000000300027812 */ /* 0x000fe200078ec0ff */
[----:B------:R-:W-:-:S05]  /*124a0*/  IMAD.MOV.U32 R4, RZ, RZ, RZ ;  /* 0x000000ffff047224 */ /* 0x000fca00078e00ff */
[----:B------:R-:W0:Y:S02]  /*124b0*/  SHFL.IDX PT, R2, R2, RZ, 0x1f ;  /* 0x00001fff02027589 */ /* 0x000e2400000e0000 */
[----:B0-----:R-:W-:Y:S02]  /*124c0*/  ISETP.NE.AND P0, PT, R2, RZ, PT ;  /* 0x000000ff0200720c */ /* 0x001fe40003f05270 */
[----:B--2---:R-:W-:-:S11]  /*124d0*/  LOP3.LUT R3, R3, 0xfffffffd, RZ, 0xc0, !PT ;  /* 0xfffffffd03037812 */ /* 0x004fd600078ec0ff */
[----:B------:R-:W-:-:S05]  /*124e0*/  @P0 LOP3.LUT R3, R3, 0x2, RZ, 0xfc, !PT ;  /* 0x0000000203030812 */ /* 0x000fca00078efcff */
[----:B------:R0:W-:Y:S01]  /*124f0*/  STL [R1+0x28], R3 ;  /* 0x0000280301007387 */ /* 0x0001e20000100800 */
[----:B------:R-:W-:Y:S05]  /*12500*/  @!P0 BRA `(.L_x_407) ;  /* 0x00000000001c8947 */ /* 0x000fea0003800000 */
[----:B------:R-:W1:Y:S08]  /*12510*/  S2UR UR5, SR_CgaCtaId ;  /* 0x00000000000579c3 */ /* 0x000e700000008800 */
[----:B------:R-:W-:Y:S06]  /*12520*/  BAR.SYNC.DEFER_BLOCKING 0x5, 0x200 ;  /* 0x0148000000007b1d */ /* 0x000fec0000010000 */
[----:B------:R-:W-:-:S02]  /*12530*/  UMOV UR4, 0x400 ;  /* 0x0000040000047882 */ /* 0x000fc40000000000 */
[----:B-1----:R-:W-:-:S09]  /*12540*/  ULEA UR4, UR5, UR4, 0x18 ;  /* 0x0000000405047291 */ /* 0x002fd2000f8ec03f */
[----:B------:R-:W1:Y:S01]  /*12550*/  LDS.128 R16, [UR4+0x19cd0] ;  /* 0x019cd004ff107984 */ /* 0x000e620008000c00 */
[----:B------:R-:W-:Y:S06]  /*12560*/  BAR.ARV 0x4, 0x200 ;  /* 0x0108000000007b1d */ /* 0x000fec0000002000 */
[----:B------:R-:W-:Y:S05]  /*12570*/  BRA `(.L_x_408) ;  /* 0x0000000800007947 */ /* 0x000fea0003800000 */
.L_x_407:
[----:B------:R-:W1:Y:S01]  /*12580*/  S2R R2, SR_TID.X ;  /* 0x0000000000027919 */ /* 0x000e620000002100 */
[----:B------:R-:W-:Y:S01]  /*12590*/  ULDC UR4, c[0x0][0xc14] ;  /* 0x0003050000047ab9 */ /* 0x000fe20000000800 */
[----:B------:R-:W2:Y:S01]  /*125a0*/  S2UR UR6, SR_CTAID.X ;  /* 0x00000000000679c3 */ /* 0x000ea20000002500 */
[----:B------:R-:W-:Y:S01]  /*125b0*/  ULDC UR5, c[0x0][0xc10] ;  /* 0x0003040000057ab9 */ /* 0x000fe20000000800 */
[----:B-1----:R-:W-:-:S04]  /*125c0*/  LOP3.LUT R5, R2, 0x1f, RZ, 0xc0, !PT ;  /* 0x0000001f02057812 */ /* 0x002fc800078ec0ff */
[----:B------:R-:W-:-:S04]  /*125d0*/  ISETP.NE.AND P0, PT, R5, 0x1f, PT ;  /* 0x0000001f0500780c */ /* 0x000fc80003f05270 */
[----:B------:R-:W-:-:S13]  /*125e0*/  ISETP.GE.OR P1, PT, R5, UR4, !P0 ;  /* 0x0000000405007c0c */ /* 0x000fda000c726670 */
[----:B0-----:R-:W0:Y:S02]  /*125f0*/  @!P1 LDC.64 R2, c[0x0][0xc58] ;  /* 0x00031600ff029b82 */ /* 0x001e240000000a00 */
[----:B0-----:R-:W-:-:S05]  /*12600*/  @!P1 IMAD.WIDE.U32 R2, R5, 0x4, R2 ;  /* 0x0000000405029825 */ /* 0x001fca00078e0002 */
[----:B------:R-:W3:Y:S01]  /*12610*/  @!P1 LDG.E R4, desc[UR40][R2.64] ;  /* 0x0000002802049981 */ /* 0x000ee2000c1e1900 */
[C---:B------:R-:W-:Y:S01]  /*12620*/  ISETP.NE.AND P1, PT, R5.reuse, RZ, PT ;  /* 0x000000ff0500720c */ /* 0x040fe20003f25270 */
[----:B------:R-:W-:Y:S01]  /*12630*/  UMOV UR4, URZ ;  /* 0x0000003f00047c82 */ /* 0x000fe20008000000 */
[C---:B------:R-:W-:Y:S01]  /*12640*/  ISETP.GE.U32.AND P2, PT, R5.reuse, 0x2, PT ;  /* 0x000000020500780c */ /* 0x040fe20003f46070 */
[----:B------:R-:W-:Y:S01]  /*12650*/  IMAD.MOV.U32 R16, RZ, RZ, RZ ;  /* 0x000000ffff107224 */ /* 0x000fe200078e00ff */
[C---:B------:R-:W-:Y:S02]  /*12660*/  ISETP.GE.U32.AND P3, PT, R5.reuse, 0x4, PT ;  /* 0x000000040500780c */ /* 0x040fe40003f66070 */
[C---:B------:R-:W-:Y:S02]  /*12670*/  ISETP.GE.U32.AND P4, PT, R5.reuse, 0x8, PT ;  /* 0x000000080500780c */ /* 0x040fe40003f86070 */
[----:B------:R-:W-:Y:S01]  /*12680*/  ISETP.GE.U32.AND P5, PT, R5, 0x10, PT ;  /* 0x000000100500780c */ /* 0x000fe20003fa6070 */
[----:B---3--:R-:W0:Y:S02]  /*12690*/  SHFL.UP PT, R6, R4, 0x1, RZ ;  /* 0x0420000004067989 */ /* 0x008e2400000e00ff */
        /* <DEDUP_REMOVED lines=12> */
[----:B0-----:R-:W-:-:S04]  /*12760*/  SEL R7, R7, RZ, P5 ;  /* 0x000000ff07077207 */ /* 0x001fc80002800000 */
[----:B------:R-:W-:-:S05]  /*12770*/  IADD3 R7, R2, R7, RZ ;  /* 0x0000000702077210 */ /* 0x000fca0007ffe0ff */
[----:B------:R-:W0:Y:S02]  /*12780*/  SHFL.IDX PT, R6, R7, 0x1f, 0x1f ;  /* 0x03e01f0007067f89 */ /* 0x000e2400000e0000 */
[----:B0-----:R-:W-:-:S04]  /*12790*/  IMAD R6, R6, UR5, RZ ;  /* 0x0000000506067c24 */ /* 0x001fc8000f8e02ff */
[----:B------:R-:W-:Y:S01]  /*127a0*/  IMAD.MOV.U32 R3, RZ, RZ, R6 ;  /* 0x000000ffff037224 */ /* 0x000fe200078e0006 */
[----:B--2---:R-:W-:-:S13]  /*127b0*/  ISETP.GT.AND P6, PT, R6, UR6, PT ;  /* 0x0000000606007c0c */ /* 0x004fda000bfc4270 */
[----:B------:R-:W-:Y:S05]  /*127c0*/  @P6 BRA `(.L_x_409) ;  /* 0x00000000009c6947 */ /* 0x000fea0003800000 */
[----:B------:R-:W0:Y:S01]  /*127d0*/  LDC R7, c[0x0][0xc14] ;  /* 0x00030500ff077b82 */ /* 0x000e220000000800 */
[----:B------:R-:W-:Y:S01]  /*127e0*/  IMAD.MOV.U32 R6, RZ, RZ, R3 ;  /* 0x000000ffff067224 */ /* 0x000fe200078e0003 */
[----:B------:R-:W-:Y:S01]  /*127f0*/  UMOV UR4, URZ ;  /* 0x0000003f00047c82 */ /* 0x000fe20008000000 */
[----:B------:R-:W-:Y:S01]  /*12800*/  ULDC UR7, c[0x0][0xc14] ;  /* 0x0003050000077ab9 */ /* 0x000fe20000000800 */
[----:B------:R-:W-:-:S05]  /*12810*/  ULDC UR5, c[0x0][0xc10] ;  /* 0x0003040000057ab9 */ /* 0x000fca0000000800 */
.L_x_413:
[----:B------:R-:W-:Y:S01]  /*12820*/  UIADD3 UR4, UR4, 0x1f, URZ ;  /* 0x0000001f04047890 */ /* 0x000fe2000fffe03f */
[----:B------:R-:W-:-:S05]  /*12830*/  IMAD.U32 R19, RZ, RZ, UR7 ;  /* 0x00000007ff137e24 */ /* 0x000fca000f8e00ff */
[----:B0-----:R-:W-:-:S13]  /*12840*/  ISETP.LE.AND P6, PT, R7, UR4, PT ;  /* 0x0000000407007c0c */ /* 0x001fda000bfc3270 */
[----:B------:R-:W-:Y:S05]  /*12850*/  @P6 BRA `(.L_x_410) ;  /* 0x0000000400246947 */ /* 0x000fea0003800000 */
[----:B------:R-:W-:Y:S01]  /*12860*/  VIADD R8, R5, UR4 ;  /* 0x0000000405087c36 */ /* 0x000fe20008000000 */
[----:B------:R-:W-:Y:S01]  /*12870*/  BSSY B0, `(.L_x_411) ;  /* 0x0000007000007945 */ /* 0x000fe20003800000 */
[----:B------:R-:W-:-:S03]  /*12880*/  IMAD.MOV.U32 R4, RZ, RZ, RZ ;  /* 0x000000ffff047224 */ /* 0x000fc600078e00ff */
[----:B------:R-:W-:-:S13]  /*12890*/  ISETP.GE.OR P6, PT, R8, R7, !P0 ;  /* 0x000000070800720c */ /* 0x000fda00047c6670 */
[----:B------:R-:W-:Y:S05]  /*128a0*/  @P6 BRA `(.L_x_412) ;  /* 0x00000000000c6947 */ /* 0x000fea0003800000 */
[----:B------:R-:W0:Y:S02]  /*128b0*/  LDC.64 R2, c[0x0][0xc58] ;  /* 0x00031600ff027b82 */ /* 0x000e240000000a00 */
[----:B0-----:R-:W-:-:S05]  /*128c0*/  IMAD.WIDE R2, R8, 0x4, R2 ;  /* 0x0000000408027825 */ /* 0x001fca00078e0202 */
[----:B------:R0:W5:Y:S02]  /*128d0*/  LDG.E R4, desc[UR40][R2.64] ;  /* 0x0000002802047981 */ /* 0x000164000c1e1900 */
.L_x_412:
[----:B------:R-:W-:Y:S05]  /*128e0*/  BSYNC B0 ;  /* 0x0000000000007941 */ /* 0x000fea0003800000 */
.L_x_411:
        /* <DEDUP_REMOVED lines=15> */
[----:B------:R-:W0:Y:S02]  /*129e0*/  SHFL.IDX PT, R3, R11, 0x1f, 0x1f ;  /* 0x03e01f000b037f89 */ /* 0x000e2400000e0000 */
[----:B0-----:R-:W-:-:S04]  /*129f0*/  IMAD R3, R3, UR5, RZ ;  /* 0x0000000503037c24 */ /* 0x001fc8000f8e02ff */
[----:B------:R-:W-:-:S05]  /*12a00*/  IMAD.IADD R6, R3, 0x1, R6 ;  /* 0x0000000103067824 */ /* 0x000fca00078e0206 */
[----:B------:R-:W-:-:S13]  /*12a10*/  ISETP.GT.AND P6, PT, R6, UR6, PT ;  /* 0x0000000606007c0c */ /* 0x000fda000bfc4270 */
[----:B------:R-:W-:Y:S05]  /*12a20*/  @!P6 BRA `(.L_x_413) ;  /* 0xfffffffc007ce947 */ /* 0x000fea000383ffff */
[----:B------:R-:W-:-:S07]  /*12a30*/  IMAD.MOV.U32 R7, RZ, RZ, R11 ;  /* 0x000000ffff077224 */ /* 0x000fce00078e000b */
.L_x_409:
[----:B------:R-:W-:-:S04]  /*12a40*/  IMAD.IADD R10, R6, 0x1, -R3 ;  /* 0x00000001060a7824 */ /* 0x000fc800078e0a03 */
[----:B------:R-:W-:-:S05]  /*12a50*/  IMAD R2, R7, UR5, R10 ;  /* 0x0000000507027c24 */ /* 0x000fca000f8e020a */
[----:B------:R-:W-:-:S13]  /*12a60*/  ISETP.GT.AND P0, PT, R2, UR6, PT ;  /* 0x0000000602007c0c */ /* 0x000fda000bf04270 */
[----:B------:R-:W-:-:S04]  /*12a70*/  VOTE.ANY R8, PT, !P0 ;  /* 0x0000000000087806 */ /* 0x000fc800040e0100 */
[----:B------:R-:W0:Y:S01]  /*12a80*/  POPC R19, R8 ;  /* 0x0000000800137309 */ /* 0x000e220000000000 */
[----:B------:R-:W-:Y:S01]  /*12a90*/  ISETP.NE.AND P0, PT, R8, RZ, PT ;  /* 0x000000ff0800720c */ /* 0x000fe20003f05270 */
[----:B0-----:R-:W0:Y:S02]  /*12aa0*/  SHFL.IDX PT, R4, R4, R19, 0x1f ;  /* 0x00001f1304047589 */ /* 0x001e2400000e0000 */
[----:B0-----:R-:W-:-:S04]  /*12ab0*/  IABS R6, R4 ;  /* 0x0000000400067213 */ /* 0x001fc80000000000 */
[----:B------:R-:W0:Y:S08]  /*12ac0*/  I2F.RP R9, R6 ;  /* 0x0000000600097306 */ /* 0x000e300000209400 */
[----:B0-----:R-:W0:Y:S02]  /*12ad0*/  MUFU.RCP R9, R9 ;  /* 0x0000000900097308 */ /* 0x001e240000001000 */
[----:B0-----:R-:W-:-:S06]  /*12ae0*/  VIADD R2, R9, 0xffffffe ;  /* 0x0ffffffe09027836 */ /* 0x001fcc0000000000 */
[----:B------:R-:W0:Y:S02]  /*12af0*/  F2I.FTZ.U32.TRUNC.NTZ R3, R2 ;  /* 0x0000000200037305 */ /* 0x000e24000021f000 */
[----:B0-----:R-:W-:Y:S01]  /*12b00*/  IADD3 R11, RZ, -R3, RZ ;  /* 0x80000003ff0b7210 */ /* 0x001fe20007ffe0ff */
[----:B------:R-:W-:Y:S06]  /*12b10*/  @!P0 BRA `(.L_x_414) ;  /* 0x0000000000088947 */ /* 0x000fec0003800000 */
[----:B------:R-:W-:-:S06]  /*12b20*/  VIADD R16, R19, 0xffffffff ;  /* 0xffffffff13107836 */ /* 0x000fcc0000000000 */
[----:B------:R0:W1:Y:S02]  /*12b30*/  SHFL.IDX PT, R16, R7, R16, 0x1f ;  /* 0x00001f1007107589 */ /* 0x00006400000e0000 */
.L_x_414:
[----:B-1----:R-:W-:Y:S01]  /*12b40*/  IMAD R16, R16, UR5, R10 ;  /* 0x0000000510107c24 */ /* 0x002fe2000f8e020a */
[----:B------:R-:W-:Y:S01]  /*12b50*/  IABS R10, R4 ;  /* 0x00000004000a7213 */ /* 0x000fe20000000000 */
[----:B0-----:R-:W-:Y:S02]  /*12b60*/  IMAD.MOV.U32 R7, RZ, RZ, R11 ;  /* 0x000000ffff077224 */ /* 0x001fe400078e000b */
[----:B------:R-:W-:Y:S01]  /*12b70*/  IMAD.MOV.U32 R2, RZ, RZ, RZ ;  /* 0x000000ffff027224 */ /* 0x000fe200078e00ff */
[----:B------:R-:W-:Y:S01]  /*12b80*/  IADD3 R9, -R16, UR6, RZ ;  /* 0x0000000610097c10 */ /* 0x000fe2000fffe1ff */
[----:B------:R-:W-:Y:S02]  /*12b90*/  IMAD R7, R7, R6, RZ ;  /* 0x0000000607077224 */ /* 0x000fe400078e02ff */
[----:B------:R-:W-:Y:S01]  /*12ba0*/  VIADD R19, R19, UR4 ;  /* 0x0000000413137c36 */ /* 0x000fe20008000000 */
[----:B------:R-:W-:Y:S01]  /*12bb0*/  IABS R8, R9 ;  /* 0x0000000900087213 */ /* 0x000fe20000000000 */
[----:B------:R-:W-:-:S04]  /*12bc0*/  IMAD.HI.U32 R2, R3, R7, R2 ;  /* 0x0000000703027227 */ /* 0x000fc800078e0002 */
[----:B------:R-:W-:Y:S02]  /*12bd0*/  IMAD.MOV.U32 R3, RZ, RZ, R8 ;  /* 0x000000ffff037224 */ /* 0x000fe400078e0008 */
[----:B------:R-:W-:Y:S02]  /*12be0*/  IMAD.MOV R7, RZ, RZ, -R10 ;  /* 0x000000ffff077224 */ /* 0x000fe400078e0a0a */
        /* <DEDUP_REMOVED lines=11> */
[----:B------:R-:W-:-:S05]  /*12ca0*/  @!P1 LOP3.LUT R2, RZ, R4, RZ, 0x33, !PT ;  /* 0x00000004ff029212 */ /* 0x000fca00078e33ff */
[--C-:B------:R-:W-:Y:S02]  /*12cb0*/  IMAD.MOV R17, RZ, RZ, -R2.reuse ;  /* 0x000000ffff117224 */ /* 0x100fe400078e0a02 */
[----:B------:R-:W-:Y:S02]  /*12cc0*/  IMAD.MOV.U32 R18, RZ, RZ, R2 ;  /* 0x000000ffff127224 */ /* 0x000fe400078e0002 */
[----:B------:R-:W-:Y:S01]  /*12cd0*/  IMAD R17, R4, R17, R9 ;  /* 0x0000001104117224 */ /* 0x000fe200078e0209 */
[----:B------:R-:W-:Y:S06]  /*12ce0*/  BRA `(.L_x_415) ;  /* 0x00000000000c7947 */ /* 0x000fec0003800000 */
.L_x_410:
[----:B------:R-:W-:Y:S02]  /*12cf0*/  IMAD.MOV.U32 R17, RZ, RZ, RZ ;  /* 0x000000ffff117224 */ /* 0x000fe400078e00ff */
[----:B------:R-:W-:Y:S02]  /*12d00*/  IMAD.U32 R16, RZ, RZ, UR6 ;  /* 0x00000006ff107e24 */ /* 0x000fe4000f8e00ff */
[----:B------:R-:W-:-:S07]  /*12d10*/  IMAD.MOV.U32 R18, RZ, RZ, RZ ;  /* 0x000000ffff127224 */ /* 0x000fce00078e00ff */
.L_x_415:
[----:B------:R-:W-:-:S13]  /*12d20*/  ISETP.NE.AND P0, PT, R5, RZ, PT ;  /* 0x000000ff0500720c */ /* 0x000fda0003f05270 */
[----:B------:R-:W0:Y:S01]  /*12d30*/  @!P0 S2R R3, SR_CgaCtaId ;  /* 0x0000000000038919 */ /* 0x000e220000008800 */
[----:B------:R-:W-:-:S04]  /*12d40*/  @!P0 MOV R2, 0x400 ;  /* 0x0000040000028802 */ /* 0x000fc80000000f00 */
[----:B0-----:R-:W-:-:S05]  /*12d50*/  @!P0 LEA R2, R3, R2, 0x18 ;  /* 0x0000000203028211 */ /* 0x001fca00078ec0ff */
[----:B------:R2:W-:Y:S01]  /*12d60*/  @!P0 STS.128 [R2+0x19cd0], R16 ;  /* 0x019cd01002008388 */ /* 0x0005e20000000c00 */
[----:B------:R-:W-:Y:S06]  /*12d70*/  BAR.ARV 0x5, 0x200 ;  /* 0x0148000000007b1d */ /* 0x000fec0000002000 */
.L_x_408:
[----:B------:R3:W-:Y:S01]  /*12d80*/  STL [R1+0x24], RZ ;  /* 0x000024ff01007387 */ /* 0x0007e20000100800 */
[----:B------:R-:W-:Y:S01]  /*12d90*/  ULDC UR4, c[0x0][0xc14] ;  /* 0x0003050000047ab9 */ /* 0x000fe20000000800 */
[----:B------:R-:W-:Y:S01]  /*12da0*/  MOV R24, 0x1 ;  /* 0x0000000100187802 */ /* 0x000fe20000000f00 */
[----:B------:R-:W-:Y:S01]  /*12db0*/  IMAD.MOV.U32 R22, RZ, RZ, RZ ;  /* 0x000000ffff167224 */ /* 0x000fe200078e00ff */
[----:B-1----:R-:W-:-:S13]  /*12dc0*/  ISETP.GE.AND P0, PT, R19, UR4, PT ;  /* 0x0000000413007c0c */ /* 0x002fda000bf06270 */
[----:B---3--:R-:W-:Y:S05]  /*12dd0*/  @P0 BRA `(.L_x_416) ;  /* 0x0000005000d80947 */ /* 0x008fea0003800000 */
[----:B------:R-:W3:Y:S01]  /*12de0*/  LDL R8, [R1+0x20] ;  /* 0x0000200001087983 */ /* 0x000ee20000100800 */
[----:B------:R-:W1:Y:S01]  /*12df0*/  S2R R10, SR_TID.X ;  /* 0x00000000000a7919 */ /* 0x000e620000002100 */
[----:B------:R-:W4:Y:S01]  /*12e00*/  S2R R6, SR_TID.X ;  /* 0x0000000000067919 */ /* 0x000f220000002100 */
[----:B------:R-:W-:Y:S01]  /*12e10*/  IMAD.SHL.U32 R9, R0, 0x800, RZ ;  /* 0x0000080000097824 */ /* 0x000fe200078e00ff */
[----:B-1----:R-:W-:Y:S01]  /*12e20*/  SHF.R.U32.HI R4, RZ, 0x1, R10 ;  /* 0x00000001ff047819 */ /* 0x002fe2000001160a */
[----:B--2---:R-:W-:-:S03]  /*12e30*/  IMAD.SHL.U32 R2, R10, 0x20, RZ ;  /* 0x000000200a027824 */ /* 0x004fc600078e00ff */
[----:B------:R-:W-:Y:S02]  /*12e40*/  LOP3.LUT R5, R4, 0x20, RZ, 0xc0, !PT ;  /* 0x0000002004057812 */ /* 0x000fe400078ec0ff */
[----:B----4-:R-:W-:Y:S02]  /*12e50*/  LOP3.LUT R6, R6, 0x7f, RZ, 0xc0, !PT ;  /* 0x0000007f06067812 */ /* 0x010fe400078ec0ff */
[----:B0-----:R-:W-:Y:S02]  /*12e60*/  LOP3.LUT R3, R2, 0x80, RZ, 0xc0, !PT ;  /* 0x0000008002037812 */ /* 0x001fe400078ec0ff */
[----:B------:R-:W-:Y:S01]  /*12e70*/  LOP3.LUT R7, R5, 0x10, R10, 0xf8, !PT ;  /* 0x0000001005077812 */ /* 0x000fe200078ef80a */
[----:B------:R-:W-:Y:S01]  /*12e80*/  IMAD.SHL.U32 R5, R6, 0x10, RZ ;  /* 0x0000001006057824 */ /* 0x000fe200078e00ff */
[----:B------:R-:W-:Y:S01]  /*12e90*/  LOP3.LUT R3, R3, 0x10, R4, 0xf8, !PT ;  /* 0x0000001003037812 */ /* 0x000fe200078ef804 */
[----:B------:R-:W-:Y:S01]  /*12ea0*/  IMAD.SHL.U32 R6, R10, 0x4, RZ ;  /* 0x000000040a067824 */ /* 0x000fe200078e00ff */
[----:B------:R-:W-:Y:S01]  /*12eb0*/  LOP3.LUT R2, R2, 0x360, RZ, 0xc0, !PT ;  /* 0x0000036002027812 */ /* 0x000fe200078ec0ff */
[----:B------:R-:W-:-:S02]  /*12ec0*/  IMAD.SHL.U32 R0, R10, 0x80, RZ ;  /* 0x000000800a007824 */ /* 0x000fc400078e00ff */
[----:B------:R-:W-:Y:S01]  /*12ed0*/  IMAD.SHL.U32 R4, R10, 0x10, RZ ;  /* 0x000000100a047824 */ /* 0x000fe200078e00ff */
[----:B------:R-:W-:Y:S02]  /*12ee0*/  LOP3.LUT R2, R2, 0x400, R5, 0xf8, !PT ;  /* 0x0000040002027812 */ /* 0x000fe400078ef805 */
[----:B------:R-:W-:Y:S02]  /*12ef0*/  LOP3.LUT R3, R3, 0x10, R6, 0x78, !PT ;  /* 0x0000001003037812 */ /* 0x000fe400078e7806 */
[----:B------:R-:W-:Y:S02]  /*12f00*/  LOP3.LUT R7, R7, 0x380, R0, 0xf8, !PT ;  /* 0x0000038007077812 */ /* 0x000fe400078ef800 */
[----:B------:R-:W-:Y:S02]  /*12f10*/  LOP3.LUT R0, R0, 0x400, RZ, 0xc0, !PT ;  /* 0x0000040000007812 */ /* 0x000fe400078ec0ff */
[----:B------:R-:W-:Y:S02]  /*12f20*/  LOP3.LUT R2, R2, R3, RZ, 0xfc, !PT ;  /* 0x0000000302027212 */ /* 0x000fe400078efcff */
[----:B------:R-:W-:-:S02]  /*12f30*/  LOP3.LUT R0, R0, 0x800, R9, 0xf8, !PT ;  /* 0x0000080000007812 */ /* 0x000fc400078ef809 */
[----:B------:R-:W-:Y:S01]  /*12f40*/  LOP3.LUT R7, R7, 0x70, R4, 0x78, !PT ;  /* 0x0000007007077812 */ /* 0x000fe200078e7804 */
[----:B------:R3:W-:Y:S03]  /*12f50*/  STL [R1], R2 ;  /* 0x0000000201007387 */ /* 0x0007e60000100800 */
[----:B------:R-:W-:Y:S01]  /*12f60*/  LOP3.LUT R28, R0, R7, RZ, 0xfc, !PT ;  /* 0x00000007001c7212 */ /* 0x000fe200078efcff */
[----:B------:R-:W-:Y:S01]  /*12f70*/  IMAD.MOV.U32 R29, RZ, RZ, 0x40 ;  /* 0x00000040ff1d7424 */ /* 0x000fe200078e00ff */
[----:B------:R-:W-:Y:S01]  /*12f80*/  LOP3.LUT P0, RZ, R10, 0x4, RZ, 0xc0, !PT ;  /* 0x000000040aff7812 */ /* 0x000fe2000780c0ff */
[----:B------:R-:W-:Y:S01]  /*12f90*/  BSSY B7, `(.L_x_416) ;  /* 0x000051a000077945 */ /* 0x000fe20003800000 */
[----:B------:R-:W-:Y:S01]  /*12fa0*/  IMAD.MOV.U32 R25, RZ, RZ, 0x1 ;  /* 0x00000001ff197424 */ /* 0x000fe200078e00ff */
[----:B------:R-:W-:Y:S02]  /*12fb0*/  CS2R R22, SRZ ;  /* 0x0000000000167805 */ /* 0x000fe4000001ff00 */
[----:B------:R-:W-:Y:S01]  /*12fc0*/  SEL R29, R29, 0xffffffc0, !P0 ;  /* 0xffffffc01d1d7807 */ /* 0x000fe20004000000 */
[----:B------:R-:W-:Y:S01]  /*12fd0*/  IMAD.MOV.U32 R24, RZ, RZ, 0x1 ;  /* 0x00000001ff187424 */ /* 0x000fe200078e00ff */
[----:B------:R-:W-:Y:S01]  /*12fe0*/  ULDC UR36, c[0x0][0xc] ;  /* 0x0000030000247ab9 */ /* 0x000fe20000000800 */
[----:B------:R-:W-:Y:S01]  /*12ff0*/  ULDC.64 UR38, c[0x0][0x198] ;  /* 0x0000660000267ab9 */ /* 0x000fe20000000a00 */
[----:B---3--:R-:W-:-:S02]  /*13000*/  LOP3.LUT R2, R8, 0x1, RZ, 0xfc, !PT ;  /* 0x0000000108027812 */ /* 0x008fc400078efcff */
[----:B------:R-:W-:-:S03]  /*13010*/  LOP3.LUT R0, R8, 0x2, RZ, 0xfc, !PT ;  /* 0x0000000208007812 */ /* 0x000fc600078efcff */
[----:B------:R0:W-:Y:S04]  /*13020*/  STL [R1+0x30], R2 ;  /* 0x0000300201007387 */ /* 0x0001e80000100800 */
[----:B------:R0:W-:Y:S04]  /*13030*/  STL [R1+0x10], R0 ;  /* 0x0000100001007387 */ /* 0x0001e80000100800 */
[----:B------:R0:W-:Y:S02]  /*13040*/  STL [R1+0x24], RZ ;  /* 0x000024ff01007387 */ /* 0x0001e40000100800 */
.L_x_525:
[----:B0-----:R-:W0:Y:S02]  /*13050*/  LDC.64 R2, c[0x0][0xc60] ;  /* 0x00031800ff027b82 */ /* 0x001e240000000a00 */
[----:B0-----:R-:W-:-:S05]  /*13060*/  IMAD.WIDE R2, R19, 0x4, R2 ;  /* 0x0000000413027825 */ /* 0x001fca00078e0202 */
[----:B------:R-:W2:Y:S01]  /*13070*/  LDG.E R27, desc[UR40][R2.64] ;  /* 0x00000028021b7981 */ /* 0x000ea2000c1e1900 */
[----:B------:R-:W-:Y:S05]  /*13080*/  YIELD ;  /* 0x0000000000007946 */ /* 0x000fea0003800000 */
[----:B------:R-:W-:Y:S01]  /*13090*/  ULDC.64 UR4, c[0x0][0xa28] ;  /* 0x00028a0000047ab9 */ /* 0x000fe20000000a00 */
[----:B------:R-:W-:Y:S01]  /*130a0*/  ULDC.64 UR6, c[0x0][0xa00] ;  /* 0x0002800000067ab9 */ /* 0x000fe20000000a00 */
[----:B------:R-:W-:Y:S01]  /*130b0*/  ISETP.NE.U32.AND P0, PT, RZ, UR4, PT ;  /* 0x00000004ff007c0c */ /* 0x000fe2000bf05070 */
[----:B------:R-:W-:Y:S01]  /*130c0*/  IMAD.MOV.U32 R26, RZ, RZ, RZ ;  /* 0x000000ffff1a7224 */ /* 0x000fe200078e00ff */
[----:B------:R-:W-:-:S02]  /*130d0*/  ISETP.NE.U32.AND P2, PT, RZ, UR6, PT ;  /* 0x00000006ff007c0c */ /* 0x000fc4000bf45070 */
[----:B------:R-:W-:Y:S02]  /*130e0*/  ISETP.NE.AND.EX P1, PT, RZ, UR5, PT, P0 ;  /* 0x00000005ff007c0c */ /* 0x000fe4000bf25300 */
[----:B------:R-:W-:Y:S01]  /*130f0*/  ISETP.NE.AND.EX P0, PT, RZ, UR7, PT, P2 ;  /* 0x00000007ff007c0c */ /* 0x000fe2000bf05320 */
[----:B------:R-:W-:Y:S01]  /*13100*/  IMAD.MOV.U32 R6, RZ, RZ, RZ ;  /* 0x000000ffff067224 */ /* 0x000fe200078e00ff */
[----:B--2---:R-:W-:-:S11]  /*13110*/  SHF.R.S32.HI R0, RZ, 0x1f, R27 ;  /* 0x0000001fff007819 */ /* 0x004fd6000001141b */
[C---:B-1----:R-:W-:Y:S02]  /*13120*/  @P0 LEA R4, P3, R27.reuse, UR6, 0x2 ;  /* 0x000000061b040c11 */ /* 0x042fe4000f8610ff */
[C---:B------:R-:W-:Y:S02]  /*13130*/  @P1 LEA R2, P2, R27.reuse, UR4, 0x2 ;  /* 0x000000041b021c11 */ /* 0x040fe4000f8410ff */
[C-C-:B------:R-:W-:Y:S01]  /*13140*/  @P0 LEA.HI.X R5, R27.reuse, UR7, R0.reuse, 0x2, P3 ;  /* 0x000000071b050c11 */ /* 0x140fe200098f1400 */
[C---:B------:R-:W-:Y:S01]  /*13150*/  IMAD.SHL.U32 R10, R27.reuse, 0x4, RZ ;  /* 0x000000041b0a7824 */ /* 0x040fe200078e00ff */
[C-C-:B------:R-:W-:Y:S01]  /*13160*/  @P1 LEA.HI.X R3, R27.reuse, UR5, R0.reuse, 0x2, P2 ;  /* 0x000000051b031c11 */ /* 0x140fe200090f1400 */
[----:B------:R-:W-:Y:S01]  /*13170*/  ULDC.64 UR4, c[0x0][0xa10] ;  /* 0x0002840000047ab9 */ /* 0x000fe20000000a00 */
[----:B------:R-:W-:Y:S01]  /*13180*/  SHF.L.U64.HI R7, R27, 0x2, R0 ;  /* 0x000000021b077819 */ /* 0x000fe20000010200 */
[----:B------:R-:W2:Y:S01]  /*13190*/  @P0 LDG.E R6, desc[UR40][R4.64] ;  /* 0x0000002804060981 */ /* 0x000ea2000c1e1900 */
[----:B------:R-:W-:Y:S01]  /*131a0*/  ISETP.NE.U32.AND P2, PT, RZ, UR4, PT ;  /* 0x00000004ff007c0c */ /* 0x000fe2000bf45070 */
[----:B------:R-:W-:-:S02]  /*131b0*/  ULDC.64 UR6, c[0x0][0xa20] ;  /* 0x0002880000067ab9 */ /* 0x000fc40000000a00 */
[----:B------:R0:W5:Y:S01]  /*131c0*/  @P1 LDG.E R26, desc[UR40][R2.64] ;  /* 0x00000028021a1981 */ /* 0x000162000c1e1900 */
[----:B------:R-:W-:Y:S01]  /*131d0*/  ISETP.NE.AND.EX P1, PT, RZ, UR5, PT, P2 ;  /* 0x00000005ff007c0c */ /* 0x000fe2000bf25320 */
[----:B------:R-:W-:Y:S02]  /*131e0*/  IMAD.MOV.U32 R0, RZ, RZ, RZ ;  /* 0x000000ffff007224 */ /* 0x000fe400078e00ff */
[----:B------:R-:W-:Y:S01]  /*131f0*/  STL [R1+0x8], R10 ;  /* 0x0000080a01007387 */ /* 0x000fe20000100800 */
[----:B0-----:R-:W-:-:S04]  /*13200*/  IADD3 R2, P2, R10, UR4, RZ ;  /* 0x000000040a027c10 */ /* 0x001fc8000ff5e0ff */
[----:B------:R-:W-:Y:S01]  /*13210*/  IADD3.X R3, R7, UR5, RZ, P2, !PT ;  /* 0x0000000507037c10 */ /* 0x000fe200097fe4ff */
[----:B------:R-:W-:Y:S02]  /*13220*/  ULDC.64 UR4, c[0x0][0xa08] ;  /* 0x0002820000047ab9 */ /* 0x000fe40000000a00 */
[----:B------:R-:W-:Y:S02]  /*13230*/  ISETP.NE.U32.AND P0, PT, RZ, UR4, PT ;  /* 0x00000004ff007c0c */ /* 0x000fe4000bf05070 */
[----:B------:R-:W5:Y:S02]  /*13240*/  @P1 LDG.E R0, desc[UR40][R2.64] ;  /* 0x0000002802001981 */ /* 0x000f64000c1e1900 */
[----:B------:R-:W-:Y:S02]  /*13250*/  ISETP.NE.AND.EX P0, PT, RZ, UR5, PT, P0 ;  /* 0x00000005ff007c0c */ /* 0x000fe4000bf05300 */
[----:B------:R-:W5:Y:S04]  /*13260*/  @P1 LDG.E R9, desc[UR40][R2.64] ;  /* 0x0000002802091981 */ /* 0x000f68000c1e1900 */
[----:B------:R0:W5:Y:S04]  /*13270*/  @P1 LDG.E R8, desc[UR40][R2.64+0x4] ;  /* 0x0000042802081981 */ /* 0x000168000c1e1900 */
[----:B------:R-:W-:Y:S01]  /*13280*/  STL [R1+0xc], R7 ;  /* 0x00000c0701007387 */ /* 0x000fe20000100800 */
[----:B0-----:R-:W-:-:S04]  /*13290*/  IADD3 R2, P2, R10, UR4, RZ ;  /* 0x000000040a027c10 */ /* 0x001fc8000ff5e0ff */
[----:B------:R-:W-:Y:S01]  /*132a0*/  IADD3.X R3, R7, UR5, RZ, P2, !PT ;  /* 0x0000000507037c10 */ /* 0x000fe200097fe4ff */
[----:B------:R-:W-:Y:S01]  /*132b0*/  ULDC.64 UR4, c[0x0][0x3f8] ;  /* 0x0000fe0000047ab9 */ /* 0x000fe20000000a00 */
[----:B--2---:R0:W-:Y:S02]  /*132c0*/  STL [R1+0x2c], R6 ;  /* 0x00002c0601007387 */ /* 0x0041e40000100800 */
[----:B0-----:R-:W-:-:S06]  /*132d0*/  IMAD.MOV.U32 R6, RZ, RZ, RZ ;  /* 0x000000ffff067224 */ /* 0x001fcc00078e00ff */
[----:B------:R-:W5:Y:S01]  /*132e0*/  @P0 LDG.E R6, desc[UR40][R2.64] ;  /* 0x0000002802060981 */ /* 0x000f62000c1e1900 */
[----:B------:R-:W-:Y:S01]  /*132f0*/  ISETP.NE.U32.AND P2, PT, RZ, UR6, PT ;  /* 0x00000006ff007c0c */ /* 0x000fe2000bf45070 */
[----:B------:R-:W-:-:S03]  /*13300*/  UISETP.NE.U32.AND UP0, UPT, UR4, URZ, UPT ;  /* 0x0000003f0400728c */ /* 0x000fc6000bf05070 */
[----:B------:R-:W-:Y:S01]  /*13310*/  ISETP.NE.AND.EX P2, PT, RZ, UR7, PT, P2 ;  /* 0x00000007ff007c0c */ /* 0x000fe2000bf45320 */
[----:B------:R-:W-:Y:S01]  /*13320*/  UISETP.NE.AND.EX UP0, UPT, UR5, URZ, UPT, UP0 ;  /* 0x0000003f0500728c */ /* 0x000fe2000bf05300 */
[----:B------:R-:W-:Y:S02]  /*13330*/  ULDC UR4, c[0x0][0x404] ;  /* 0x0001010000047ab9 */ /* 0x000fe40000000800 */
[----:B------:R-:W-:Y:S01]  /*13340*/  ULDC UR5, c[0x0][0x2e0] ;  /* 0x0000b80000057ab9 */ /* 0x000fe20000000800 */
[----:B------:R-:W-:-:S04]  /*13350*/  USEL UR4, UR4, 0x1, UP0 ;  /* 0x0000000104047887 */ /* 0x000fc80008000000 */
[----:B------:R-:W-:-:S04]  /*13360*/  UIMAD UR4, UR4, UR5, URZ ;  /* 0x00000005040472a4 */ /* 0x000fc8000f8e023f */
[----:B------:R-:W-:-:S04]  /*13370*/  @P2 IADD3 R4, P3, R10, UR6, RZ ;  /* 0x000000060a042c10 */ /* 0x000fc8000ff7e0ff */
[----:B------:R-:W-:Y:S02]  /*13380*/  @P2 IADD3.X R5, R7, UR7, RZ, P3, !PT ;  /* 0x0000000707052c10 */ /* 0x000fe40009ffe4ff */
[----:B------:R-:W-:Y:S01]  /*13390*/  MOV R7, UR4 ;  /* 0x0000000400077c02 */ /* 0x000fe20008000f00 */
[----:B------:R-:W-:-:S05]  /*133a0*/  ULDC UR4, c[0x0][0x338] ;  /* 0x0000ce0000047ab9 */ /* 0x000fca0000000800 */
[----:B------:R0:W5:Y:S02]  /*133b0*/  @P2 LDG.E R7, desc[UR40][R4.64] ;  /* 0x0000002804072981 */ /* 0x000164000c1e1900 */
[----:B0-----:R-:W-:Y:S01]  /*133c0*/  IMAD.U32 R4, RZ, RZ, UR4 ;  /* 0x00000004ff047e24 */ /* 0x001fe2000f8e00ff */
[----:B------:R-:W-:Y:S06]  /*133d0*/  @P2 BRA `(.L_x_417) ;  /* 0x0000000000102947 */ /* 0x000fec0003800000 */
[----:B------:R-:W-:Y:S05]  /*133e0*/  @!P0 BRA `(.L_x_417) ;  /* 0x00000000000c8947 */ /* 0x000fea0003800000 */
[----:B-----5:R-:W2:Y:S04]  /*133f0*/  LDG.E R7, desc[UR40][R2.64] ;  /* 0x0000002802077981 */ /* 0x020ea8000c1e1900 */
[----:B------:R-:W2:Y:S02]  /*13400*/  LDG.E R2, desc[UR40][R2.64+0x4] ;  /* 0x0000042802027981 */ /* 0x000ea4000c1e1900 */
[----:B--2---:R-:W-:-:S07]  /*13410*/  IMAD.IADD R7, R2, 0x1, -R7 ;  /* 0x0000000102077824 */ /* 0x004fce00078e0a07 */
.L_x_417:
[----:B-----5:R-:W-:Y:S01]  /*13420*/  @P1 IMAD.IADD R4, R8, 0x1, -R9 ;  /* 0x0000000108041824 */ /* 0x020fe200078e0a09 */
[----:B------:R-:W-:Y:S01]  /*13430*/  BSSY B0, `(.L_x_418) ;  /* 0x0000161000007945 */ /* 0x000fe20003800000 */
[--C-:B------:R-:W-:Y:S02]  /*13440*/  IMAD.IADD R7, R7, 0x1, -R26.reuse ;  /* 0x0000000107077824 */ /* 0x100fe400078e0a1a */
[----:B------:R-:W-:Y:S02]  /*13450*/  IMAD.IADD R26, R6, 0x1, R26 ;  /* 0x00000001061a7824 */ /* 0x000fe400078e021a */
[----:B------:R-:W-:-:S05]  /*13460*/  IMAD.IADD R2, R7, 0x1, R4 ;  /* 0x0000000107027824 */ /* 0x000fca00078e0204 */
[----:B------:R0:W-:Y:S02]  /*13470*/  STL [R1+0x14], R2 ;  /* 0x0000140201007387 */ /* 0x0001e40000100800 */
[----:B0-----:R-:W-:-:S05]  /*13480*/  VIADD R2, R2, 0x7f ;  /* 0x0000007f02027836 */ /* 0x001fca0000000000 */
[----:B------:R-:W-:-:S04]  /*13490*/  SHF.R.S32.HI R3, RZ, 0x1f, R2 ;  /* 0x0000001fff037819 */ /* 0x000fc80000011402 */
[----:B------:R-:W-:-:S04]  /*134a0*/  LEA.HI R5, R3, R2, RZ, 0x7 ;  /* 0x0000000203057211 */ /* 0x000fc800078f38ff */
[----:B------:R-:W-:Y:S01]  /*134b0*/  LOP3.LUT R2, R5, 0xffffff80, RZ, 0xc0, !PT ;  /* 0xffffff8005027812 */ /* 0x000fe200078ec0ff */
[----:B------:R0:W-:Y:S03]  /*134c0*/  STL [R1+0x1c], R5 ;  /* 0x00001c0501007387 */ /* 0x0001e60000100800 */
[----:B------:R-:W-:Y:S01]  /*134d0*/  VIADDMNMX R2, R2, -R7, R4, PT ;  /* 0x8000000702027246 */ /* 0x000fe20003800104 */
[----:B------:R-:W-:-:S05]  /*134e0*/  IMAD.MOV R4, RZ, RZ, -R7 ;  /* 0x000000ffff047224 */ /* 0x000fca00078e0a07 */
[----:B------:R-:W-:-:S04]  /*134f0*/  VIMNMX R4, RZ, R4, !PT ;  /* 0x00000004ff047248 */ /* 0x000fc80007fe0100 */
[----:B------:R-:W-:-:S13]  /*13500*/  ISETP.GT.AND P0, PT, R2, R4, PT ;  /* 0x000000040200720c */ /* 0x000fda0003f04270 */
[----:B------:R-:W-:Y:S01]  /*13510*/  @P0 VIADD R3, R2, 0x7f ;  /* 0x0000007f02030836 */ /* 0x000fe20000000000 */
[----:B------:R-:W-:-:S04]  /*13520*/  SHF.R.U32.HI R2, RZ, 0x7, R4 ;  /* 0x00000007ff027819 */ /* 0x000fc80000011604 */
[----:B------:R-:W-:-:S04]  /*13530*/  @P0 SHF.R.S32.HI R4, RZ, 0x1f, R3 ;  /* 0x0000001fff040819 */ /* 0x000fc80000011403 */
[----:B------:R-:W-:Y:S01]  /*13540*/  @P0 LEA.HI R4, R4, R3, RZ, 0x7 ;  /* 0x0000000304040211 */ /* 0x000fe200078f38ff */
[----:B------:R-:W-:-:S03]  /*13550*/  IMAD.MOV.U32 R3, RZ, RZ, R2 ;  /* 0x000000ffff037224 */ /* 0x000fc600078e0002 */
[----:B------:R-:W-:Y:S02]  /*13560*/  @P0 SHF.R.S32.HI R3, RZ, 0x7, R4 ;  /* 0x00000007ff030819 */ /* 0x000fe40000011404 */
[----:B------:R-:W-:Y:S02]  /*13570*/  PLOP3.LUT P0, PT, PT, PT, PT, 0x80, 0x0 ;  /* 0x000000000000781c */ /* 0x000fe40003f0f070 */
[----:B------:R-:W-:-:S13]  /*13580*/  ISETP.GT.AND P2, PT, R3, R2, PT ;  /* 0x000000020300720c */ /* 0x000fda0003f44270 */
[----:B0-----:R-:W-:Y:S05]  /*13590*/  @!P2 BRA `(.L_x_419) ;  /* 0x000000140028a947 */ /* 0x001fea0003800000 */
[----:B------:R-:W0:Y:S01]  /*135a0*/  LDC R4, c[0x0][0x428] ;  /* 0x00010a00ff047b82 */ /* 0x000e220000000800 */
[----:B------:R-:W-:Y:S01]  /*135b0*/  UMOV UR4, 0xffffffff ;  /* 0xffffffff00047882 */ /* 0x000fe20000000000 */
[----:B------:R-:W-:Y:S01]  /*135c0*/  IMAD.MOV.U32 R5, RZ, RZ, R18 ;  /* 0x000000ffff057224 */ /* 0x000fe200078e0012 */
[----:B0-----:R-:W-:-:S13]  /*135d0*/  ISETP.NE.AND P0, PT, R4, 0x1, PT ;  /* 0x000000010400780c */ /* 0x001fda0003f05270 */
[----:B------:R-:W0:Y:S08]  /*135e0*/  @P0 LDC R4, c[0x0][0x42c] ;  /* 0x00010b00ff040b82 */ /* 0x000e300000000800 */
[----:B------:R-:W1:Y:S01]  /*135f0*/  @P0 LDC R6, c[0x0][0x430] ;  /* 0x00010c00ff060b82 */ /* 0x000e620000000800 */
[----:B0-----:R-:W-:-:S05]  /*13600*/  @P0 IMAD.HI.U32 R4, R18, R4, RZ ;  /* 0x0000000412040227 */ /* 0x001fca00078e00ff */
[----:B-1----:R-:W-:Y:S02]  /*13610*/  @P0 SHF.R.U32.HI R5, RZ, R6, R4 ;  /* 0x00000006ff050219 */ /* 0x002fe40000011604 */
[----:B------:R-:W-:Y:S01]  /*13620*/  SEL R4, R27, RZ, !P1 ;  /* 0x000000ff1b047207 */ /* 0x000fe20004800000 */
[----:B------:R-:W-:Y:S06]  /*13630*/  BRA.DIV UR4, `(.L_x_420) ;  /* 0x0000005604c87947 */ /* 0x000fec000b800000 */
[----:B------:R-:W0:Y:S02]  /*13640*/  S2R R6, SR_TID.X ;  /* 0x0000000000067919 */ /* 0x000e240000002100 */
[----:B0-----:R-:W-:-:S04]  /*13650*/  SHF.R.U32.HI R6, RZ, 0x5, R6 ;  /* 0x00000005ff067819 */ /* 0x001fc80000011606 */
[----:B------:R-:W-:-:S05]  /*13660*/  LOP3.LUT R6, R6, 0x3, RZ, 0xc0, !PT ;  /* 0x0000000306067812 */ /* 0x000fca00078ec0ff */
[----:B------:R0:W1:Y:S02]  /*13670*/  SHFL.IDX PT, R14, R6, RZ, 0x1f ;  /* 0x00001fff060e7589 */ /* 0x00006400000e0000 */
.L_x_572:
[----:B-1----:R-:W-:Y:S02]  /*13680*/  ISETP.NE.AND P0, PT, R14, RZ, PT ;  /* 0x000000ff0e00720c */ /* 0x002fe40003f05270 */
[----:B------:R-:W-:-:S11]  /*13690*/  PLOP3.LUT P6, PT, PT, PT, PT, 0x8, 0x0 ;  /* 0x000000000000781c */ /* 0x000fd60003fce170 */
[----:B------:R-:W-:Y:S05]  /*136a0*/  @P0 BRA `(.L_x_421) ;  /* 0x00000000000c0947 */ /* 0x000fea0003800000 */
[----:B------:R-:W-:-:S03]  /*136b0*/  UMOV UR4, 0xffffffff ;  /* 0xffffffff00047882 */ /* 0x000fc60000000000 */
[----:B------:R-:W-:Y:S05]  /*136c0*/  BRA.DIV UR4, `(.L_x_422) ;  /* 0x0000005604d87947 */ /* 0x000fea000b800000 */
[----:B------:R-:W-:-:S13]  /*136d0*/  ELECT P6, URZ, PT ;  /* 0x00000000003f782f */ /* 0x000fda00038c0000 */
.L_x_421:
[----:B0-----:R-:W2:Y:S01]  /*136e0*/  LDL R6, [R1+0x24] ;  /* 0x0000240001067983 */ /* 0x001ea20000100800 */
[----:B------:R-:W-:Y:S01]  /*136f0*/  MOV R8, 0x400 ;  /* 0x0000040000087802 */ /* 0x000fe20000000f00 */
[----:B------:R-:W-:Y:S01]  /*13700*/  BSSY B1, `(.L_x_423) ;  /* 0x000000a000017945 */ /* 0x000fe20003800000 */
[----:B--2---:R-:W-:-:S05]  /*13710*/  VIADD R7, R6, 0x1 ;  /* 0x0000000106077836 */ /* 0x004fca0000000000 */
[----:B------:R-:W-:-:S04]  /*13720*/  LEA.HI R6, R7, R7, RZ, 0x1 ;  /* 0x0000000707067211 */ /* 0x000fc800078f08ff */
[----:B------:R-:W-:-:S05]  /*13730*/  LOP3.LUT R6, R6, 0xfffffffe, RZ, 0xc0, !PT ;  /* 0xfffffffe06067812 */ /* 0x000fca00078ec0ff */
[----:B------:R-:W-:Y:S02]  /*13740*/  IMAD.IADD R7, R7, 0x1, -R6 ;  /* 0x0000000107077824 */ /* 0x000fe400078e0a06 */
[----:B------:R-:W0:Y:S03]  /*13750*/  S2R R6, SR_CgaCtaId ;  /* 0x0000000000067919 */ /* 0x000e260000008800 */
[----:B------:R-:W-:Y:S02]  /*13760*/  SHF.L.U32 R7, R7, 0x1f, RZ ;  /* 0x0000001f07077819 */ /* 0x000fe400000006ff */
[----:B0-----:R-:W-:-:S04]  /*13770*/  LEA R6, R6, R8, 0x18 ;  /* 0x0000000806067211 */ /* 0x001fc800078ec0ff */
[----:B------:R-:W0:Y:S02]  /*13780*/  SYNCS.PHASECHK.TRANS64.TRYWAIT P0, [R6+URZ+0x19c20], R7 ;  /* 0x019c2007060075a7 */ /* 0x000e24000800017f */
[----:B0-----:R-:W-:Y:S05]  /*13790*/  @!P0 BRA `(.L_x_424) ;  /* 0x0000005400c48947 */ /* 0x001fea0003800000 */
.L_x_575:
[----:B------:R-:W-:Y:S05]  /*137a0*/  BSYNC B1 ;  /* 0x0000000000017941 */ /* 0x000fea0003800000 */
.L_x_423:
[----:B------:R-:W-:Y:S04]  /*137b0*/  BSSY B1, `(.L_x_425) ;  /* 0x000008b000017945 */ /* 0x000fe80003800000 */
[----:B------:R-:W-:Y:S05]  /*137c0*/  @!P6 BRA `(.L_x_426) ;  /* 0x000000080024e947 */ /* 0x000fea0003800000 */
[----:B------:R-:W-:Y:S01]  /*137d0*/  IMAD R10, R23, 0x8, R6 ;  /* 0x00000008170a7824 */ /* 0x000fe200078e0206 */
[----:B------:R-:W-:Y:S01]  /*137e0*/  SHF.L.U32 R12, R25, 0x1f, RZ ;  /* 0x0000001f190c7819 */ /* 0x000fe200000006ff */
[----:B------:R-:W1:Y:S01]  /*137f0*/  S2R R8, SR_TID.X ;  /* 0x0000000000087919 */ /* 0x000e620000002100 */
[----:B------:R-:W-:Y:S02]  /*13800*/  BSSY B2, `(.L_x_427) ;  /* 0x0000005000027945 */ /* 0x000fe40003800000 */
[----:B------:R-:W2:Y:S01]  /*13810*/  SYNCS.PHASECHK.TRANS64.TRYWAIT P0, [R10+URZ+0x19ca0], R12 ;  /* 0x019ca00c0a0075a7 */ /* 0x000ea2000800017f */
[----:B-1----:R-:W-:-:S04]  /*13820*/  LOP3.LUT R8, R8, 0x7f, RZ, 0xc0, !PT ;  /* 0x0000007f08087812 */ /* 0x002fc800078ec0ff */
[----:B------:R-:W-:Y:S01]  /*13830*/  ISETP.NE.AND P1, PT, R8, RZ, PT ;  /* 0x000000ff0800720c */ /* 0x000fe20003f25270 */
[----:B--2---:R-:W-:-:S12]  /*13840*/  @!P0 BRA `(.L_x_428) ;  /* 0x0000005400ac8947 */ /* 0x004fd80003800000 */
.L_x_576:
[----:B------:R-:W-:Y:S05]  /*13850*/  BSYNC B2 ;  /* 0x0000000000027941 */ /* 0x000fea0003800000 */
.L_x_427:
[----:B------:R-:W-:Y:S04]  /*13860*/  BSSY B2, `(.L_x_429) ;  /* 0x0000009000027945 */ /* 0x000fe80003800000 */
[----:B------:R-:W-:Y:S05]  /*13870*/  @P1 BRA `(.L_x_430) ;  /* 0x00000000001c1947 */ /* 0x000fea0003800000 */
[----:B0-----:R-:W0:Y:S02]  /*13880*/  S2R R7, SR_TID.X ;  /* 0x0000000000077919 */ /* 0x001e240000002100 */
[----:B0-----:R-:W-:Y:S01]  /*13890*/  LOP3.LUT R8, R7, 0x1f, RZ, 0xc0, !PT ;  /* 0x0000001f07087812 */ /* 0x001fe200078ec0ff */
[----:B------:R-:W-:-:S03]  /*138a0*/  IMAD.MOV.U32 R7, RZ, RZ, 0x3000 ;  /* 0x00003000ff077424 */ /* 0x000fc600078e00ff */
[----:B------:R-:W-:Y:S01]  /*138b0*/  ISETP.NE.AND P0, PT, R8, RZ, PT ;  /* 0x000000ff0800720c */ /* 0x000fe20003f05270 */
[----:B------:R2:W-:-:S12]  /*138c0*/  SYNCS.ARRIVE.TRANS64 RZ, [R10+URZ+0x19c90], R7 ;  /* 0x019c90070aff79a7 */ /* 0x0005d8000800003f */
[----:B--2---:R-:W-:Y:S05]  /*138d0*/  @!P0 BRA `(.L_x_430) ;  /* 0x0000000000048947 */ /* 0x004fea0003800000 */
[----:B------:R-:W-:Y:S01]  /*138e0*/  BPT.TRAP 0x1 ;  /* 0x000000040000795c */ /* 0x000fe20000300000 */
.L_x_430:
[----:B------:R-:W-:Y:S05]  /*138f0*/  BSYNC B2 ;  /* 0x0000000000027941 */ /* 0x000fea0003800000 */
.L_x_429:
[----:B------:R-:W-:Y:S01]  /*13900*/  MOV R20, RZ ;  /* 0x000000ff00147202 */ /* 0x000fe20000000f00 */
[----:B------:R-:W-:Y:S01]  /*13910*/  IMAD R8, R3, 0x80, R0 ;  /* 0x0000008003087824 */ /* 0x000fe200078e0200 */
[----:B------:R-:W-:Y:S01]  /*13920*/  UIADD3 UR4, UP0, UR38, 0x570, URZ ;  /* 0x0000057026047890 */ /* 0x000fe2000ff1e03f */
[----:B------:R-:W-:Y:S01]  /*13930*/  IMAD R9, R23, 0x3000, R6 ;  /* 0x0000300017097824 */ /* 0x000fe200078e0206 */
[----:B------:R-:W-:Y:S01]  /*13940*/  R2UR UR10, R20 ;  /* 0x00000000140a72ca */ /* 0x000fe200000e0000 */
[----:B------:R-:W-:Y:S01]  /*13950*/  VIADD R8, R8, 0xffffff80 ;  /* 0xffffff8008087836 */ /* 0x000fe20000000000 */
[----:B------:R-:W-:Y:S01]  /*13960*/  PLOP3.LUT P0, PT, PT, PT, PT, 0x80, 0x0 ;  /* 0x000000000000781c */ /* 0x000fe20003f0f070 */
[----:B0-----:R-:W-:Y:S01]  /*13970*/  VIADD R7, R10, 0x19c90 ;  /* 0x00019c900a077836 */ /* 0x001fe20000000000 */
[----:B------:R-:W-:Y:S01]  /*13980*/  UIADD3.X UR5, URZ, UR39, URZ, UP0, !UPT ;  /* 0x000000273f057290 */ /* 0x000fe200087fe43f */
[----:B------:R-:W-:Y:S01]  /*13990*/  VIADD R11, R9, 0x13800 ;  /* 0x00013800090b7836 */ /* 0x000fe20000000000 */
[----:B------:R-:W-:Y:S01]  /*139a0*/  UMOV UR6, 0x0 ;  /* 0x0000000000067882 */ /* 0x000fe20000000000 */
[----:B------:R-:W-:-:S09]  /*139b0*/  UMOV UR7, 0x12f00000 ;  /* 0x12f0000000077882 */ /* 0x000fd20000000000 */
.L_x_431:
[----:B------:R-:W-:-:S13]  /*139c0*/  @P0 ELECT P2, URZ, PT ;  /* 0x00000000003f082f */ /* 0x000fda0003840000 */
[----:B------:R-:W-:Y:S02]  /*139d0*/  @P2 R2UR UR13, R4 ;  /* 0x00000000040d22ca */ /* 0x000fe400000e0000 */
[----:B------:R-:W-:Y:S02]  /*139e0*/  @P2 R2UR UR12, R5 ;  /* 0x00000000050c22ca */ /* 0x000fe400000e0000 */
[----:B------:R-:W-:Y:S02]  /*139f0*/  @P2 R2UR UR11, R8 ;  /* 0x00000000080b22ca */ /* 0x000fe400000e0000 */
[----:B------:R-:W-:Y:S02]  /*13a00*/  @P2 R2UR UR9, R7 ;  /* 0x00000000070922ca */ /* 0x000fe400000e0000 */
[----:B------:R-:W-:Y:S02]  /*13a10*/  @P2 R2UR UR8, R11 ;  /* 0x000000000b0822ca */ /* 0x000fe400000e0000 */
[----:B------:R-:W-:-:S02]  /*13a20*/  @P2 PLOP3.LUT P0, PT, P2, PT, PT, 0x8, 0x0 ;  /* 0x000000000000281c */ /* 0x000fc4000170e170 */
[----:B------:R-:W-:-:S09]  /*13a30*/  PLOP3.LUT P2, PT, PT, PT, PT, 0x8, 0x0 ;  /* 0x000000000000781c */ /* 0x000fd20003f4e170 */
[----:B------:R0:W-:Y:S02]  /*13a40*/  UTMALDG.4D [UR8], [UR4], desc[UR6] ;  /* 0x00000608040075b4 */ /* 0x0001e40008019000 */
[----:B0-----:R-:W-:Y:S05]  /*13a50*/  @P0 BRA.U.ANY `(.L_x_431) ;  /* 0xfffffffd00d80947 */ /* 0x001fea000393ffff */
[----:B------:R-:W-:Y:S01]  /*13a60*/  IMAD.MOV.U32 R15, RZ, RZ, 0x20 ;  /* 0x00000020ff0f7424 */ /* 0x000fe200078e00ff */
[----:B------:R-:W-:Y:S01]  /*13a70*/  PLOP3.LUT P0, PT, PT, PT, PT, 0x80, 0x0 ;  /* 0x000000000000781c */ /* 0x000fe20003f0f070 */
[----:B------:R-:W-:Y:S01]  /*13a80*/  VIADD R11, R9, 0x14800 ;  /* 0x00014800090b7836 */ /* 0x000fe20000000000 */
[----:B------:R-:W-:Y:S01]  /*13a90*/  UMOV UR6, 0x0 ;  /* 0x0000000000067882 */ /* 0x000fe20000000000 */
[----:B------:R-:W-:Y:S01]  /*13aa0*/  UMOV UR7, 0x12f00000 ;  /* 0x12f0000000077882 */ /* 0x000fe20000000000 */
[----:B------:R-:W-:-:S15]  /*13ab0*/  R2UR UR10, R15 ;  /* 0x000000000f0a72ca */ /* 0x000fde00000e0000 */
.L_x_432:
        /* <DEDUP_REMOVED lines=16> */
.L_x_433:
        /* <DEDUP_REMOVED lines=10> */
[----:B------:R-:W0:Y:S01]  /*13c60*/  SYNCS.PHASECHK.TRANS64.TRYWAIT P0, [R10+URZ+0x19cc0], R12 ;  /* 0x019cc00c0a0075a7 */ /* 0x000e22000800017f */
[----:B------:R-:W-:Y:S04]  /*13c70*/  BSSY B2, `(.L_x_434) ;  /* 0x0000002000027945 */ /* 0x000fe80003800000 */
[----:B0-----:R-:W-:Y:S05]  /*13c80*/  @!P0 BRA `(.L_x_435) ;  /* 0x0000005000b08947 */ /* 0x001fea0003800000 */
.L_x_577:
[----:B------:R-:W-:Y:S05]  /*13c90*/  BSYNC B2 ;  /* 0x0000000000027941 */ /* 0x000fea0003800000 */
.L_x_434:
[----:B------:R-:W-:Y:S01]  /*13ca0*/  BSSY B2, `(.L_x_436) ;  /* 0x000000b000027945 */ /* 0x000fe20003800000 */
[----:B01----:R-:W-:Y:S02]  /*13cb0*/  IMAD.MOV.U32 R12, RZ, RZ, 0x0 ;  /* 0x00000000ff0c7424 */ /* 0x003fe400078e00ff */
[----:B------:R-:W-:Y:S01]  /*13cc0*/  IMAD.MOV.U32 R13, RZ, RZ, 0x12f00000 ;  /* 0x12f00000ff0d7424 */ /* 0x000fe200078e00ff */
[----:B------:R-:W-:Y:S06]  /*13cd0*/  @P1 BRA `(.L_x_437) ;  /* 0x00000000001c1947 */ /* 0x000fec0003800000 */
[----:B------:R-:W0:Y:S02]  /*13ce0*/  S2R R7, SR_TID.X ;  /* 0x0000000000077919 */ /* 0x000e240000002100 */
[----:B0-----:R-:W-:Y:S01]  /*13cf0*/  LOP3.LUT R11, R7, 0x1f, RZ, 0xc0, !PT ;  /* 0x0000001f070b7812 */ /* 0x001fe200078ec0ff */
[----:B------:R-:W-:-:S03]  /*13d00*/  IMAD.MOV.U32 R7, RZ, RZ, 0x3000 ;  /* 0x00003000ff077424 */ /* 0x000fc600078e00ff */
[----:B------:R-:W-:Y:S01]  /*13d10*/  ISETP.NE.AND P0, PT, R11, RZ, PT ;  /* 0x000000ff0b00720c */ /* 0x000fe20003f05270 */
[----:B------:R0:W-:-:S12]  /*13d20*/  SYNCS.ARRIVE.TRANS64 RZ, [R10+URZ+0x19cb0], R7 ;  /* 0x019cb0070aff79a7 */ /* 0x0001d8000800003f */
[----:B0-----:R-:W-:Y:S05]  /*13d30*/  @!P0 BRA `(.L_x_437) ;  /* 0x0000000000048947 */ /* 0x001fea0003800000 */
[----:B------:R-:W-:Y:S01]  /*13d40*/  BPT.TRAP 0x1 ;  /* 0x000000040000795c */ /* 0x000fe20000300000 */
.L_x_437:
[----:B------:R-:W-:Y:S05]  /*13d50*/  BSYNC B2 ;  /* 0x0000000000027941 */ /* 0x000fea0003800000 */
.L_x_436:
[----:B------:R-:W-:Y:S01]  /*13d60*/  R2UR UR10, R20 ;  /* 0x00000000140a72ca */ /* 0x000fe200000e0000 */
[----:B------:R-:W-:Y:S01]  /*13d70*/  UIADD3 UR4, UP0, UR38, 0x670, URZ ;  /* 0x0000067026047890 */ /* 0x000fe2000ff1e03f */
[----:B------:R-:W-:Y:S01]  /*13d80*/  R2UR UR6, R12 ;  /* 0x000000000c0672ca */ /* 0x000fe200000e0000 */
[----:B------:R-:W-:Y:S01]  /*13d90*/  VIADD R10, R10, 0x19cb0 ;  /* 0x00019cb00a0a7836 */ /* 0x000fe20000000000 */
[----:B------:R-:W-:Y:S01]  /*13da0*/  R2UR UR7, R13 ;  /* 0x000000000d0772ca */ /* 0x000fe200000e0000 */
[----:B------:R-:W-:Y:S01]  /*13db0*/  VIADD R7, R9, 0x9000 ;  /* 0x0000900009077836 */ /* 0x000fe20000000000 */
[----:B------:R-:W-:Y:S01]  /*13dc0*/  PLOP3.LUT P0, PT, PT, PT, PT, 0x80, 0x0 ;  /* 0x000000000000781c */ /* 0x000fe20003f0f070 */
[----:B------:R-:W-:-:S12]  /*13dd0*/  UIADD3.X UR5, URZ, UR39, URZ, UP0, !UPT ;  /* 0x000000273f057290 */ /* 0x000fd800087fe43f */
.L_x_438:
        /* <DEDUP_REMOVED lines=10> */
[----:B------:R-:W-:Y:S01]  /*13e80*/  R2UR UR10, R15 ;  /* 0x000000000f0a72ca */ /* 0x000fe200000e0000 */
[----:B------:R-:W-:Y:S01]  /*13e90*/  VIADD R7, R9, 0xa000 ;  /* 0x0000a00009077836 */ /* 0x000fe20000000000 */
[----:B------:R-:W-:Y:S02]  /*13ea0*/  R2UR UR6, R12 ;  /* 0x000000000c0672ca */ /* 0x000fe400000e0000 */
[----:B------:R-:W-:Y:S02]  /*13eb0*/  R2UR UR7, R13 ;  /* 0x000000000d0772ca */ /* 0x000fe400000e0000 */
[----:B------:R-:W-:-:S13]  /*13ec0*/  PLOP3.LUT P0, PT, PT, PT, PT, 0x80, 0x0 ;  /* 0x000000000000781c */ /* 0x000fda0003f0f070 */
.L_x_439:
        /* <DEDUP_REMOVED lines=15> */
.L_x_440:
        /* <DEDUP_REMOVED lines=9> */
[----:B-1----:R-:W-:Y:S05]  /*14050*/  @P0 BRA.U.ANY `(.L_x_440) ;  /* 0xfffffffd00d80947 */ /* 0x002fea000393ffff */
.L_x_426:
[----:B------:R-:W-:Y:S05]  /*14060*/  BSYNC B1 ;  /* 0x0000000000017941 */ /* 0x000fea0003800000 */
.L_x_425:
[----:B------:R-:W-:Y:S01]  /*14070*/  VIADD R11, R3, 0xfffffffe ;  /* 0xfffffffe030b7836 */ /* 0x000fe20000000000 */
[----:B------:R-:W-:Y:S02]  /*14080*/  IADD3 R23, R23, 0x1, RZ ;  /* 0x0000000117177810 */ /* 0x000fe40007ffe0ff */
[----:B------:R-:W-:Y:S02]  /*14090*/  PLOP3.LUT P0, PT, PT, PT, PT, 0x8, 0x0 ;  /* 0x000000000000781c */ /* 0x000fe40003f0e170 */
[----:B------:R-:W-:Y:S02]  /*140a0*/  ISETP.GE.AND P2, PT, R11, R2, PT ;  /* 0x000000020b00720c */ /* 0x000fe40003f46270 */
[----:B------:R-:W-:-:S04]  /*140b0*/  ISETP.NE.AND P1, PT, R23, 0x2, PT ;  /* 0x000000021700780c */ /* 0x000fc80003f25270 */
[----:B------:R-:W-:Y:S02]  /*140c0*/  SEL R3, RZ, 0x1, P1 ;  /* 0x00000001ff037807 */ /* 0x000fe40000800000 */
[----:B------:R-:W-:Y:S02]  /*140d0*/  SEL R23, R23, RZ, P1 ;  /* 0x000000ff17177207 */ /* 0x000fe40000800000 */
[----:B------:R-:W-:-:S03]  /*140e0*/  LOP3.LUT R25, R25, R3, RZ, 0x3c, !PT ;  /* 0x0000000319197212 */ /* 0x000fc600078e3cff */
[----:B------:R-:W-:Y:S05]  /*140f0*/  @!P2 BRA `(.L_x_419) ;  /* 0x000000080050a947 */ /* 0x000fea0003800000 */
.L_x_457:
[----:B------:R-:W-:Y:S05]  /*14100*/  YIELD ;  /* 0x0000000000007946 */ /* 0x000fea0003800000 */
        /* <DEDUP_REMOVED lines=10> */
.L_x_578:
[----:B------:R-:W-:Y:S05]  /*141b0*/  BSYNC B2 ;  /* 0x0000000000027941 */ /* 0x000fea0003800000 */
.L_x_443:
[----:B------:R-:W-:Y:S04]  /*141c0*/  BSSY B2, `(.L_x_445) ;  /* 0x0000009000027945 */ /* 0x000fe80003800000 */
        /* <DEDUP_REMOVED lines=8> */
.L_x_446:
[----:B------:R-:W-:Y:S05]  /*14250*/  BSYNC B2 ;  /* 0x0000000000027941 */ /* 0x000fea0003800000 */
.L_x_445:
[----:B------:R-:W-:Y:S01]  /*14260*/  IMAD.MOV.U32 R14, RZ, RZ, RZ ;  /* 0x000000ffff0e7224 */ /* 0x000fe200078e00ff */
[----:B------:R-:W-:Y:S01]  /*14270*/  UIADD3 UR4, UP0, UR38, 0x570, URZ ;  /* 0x0000057026047890 */ /* 0x000fe2000ff1e03f */
[----:B------:R-:W-:Y:S01]  /*14280*/  IMAD R8, R23, 0x3000, R6 ;  /* 0x0000300017087824 */ /* 0x000fe200078e0206 */
[----:B------:R-:W-:Y:S01]  /*14290*/  PLOP3.LUT P1, PT, PT, PT, PT, 0x80, 0x0 ;  /* 0x000000000000781c */ /* 0x000fe20003f2f070 */
[----:B0-----:R-:W-:Y:S01]  /*142a0*/  IMAD R7, R11, 0x80, R0 ;  /* 0x000000800b077824 */ /* 0x001fe200078e0200 */
[----:B------:R-:W-:Y:S01]  /*142b0*/  R2UR UR10, R14 ;  /* 0x000000000e0a72ca */ /* 0x000fe200000e0000 */
[----:B------:R-:W-:Y:S01]  /*142c0*/  VIADD R3, R10, 0x19c90 ;  /* 0x00019c900a037836 */ /* 0x000fe20000000000 */
[----:B------:R-:W-:Y:S01]  /*142d0*/  UIADD3.X UR5, URZ, UR39, URZ, UP0, !UPT ;  /* 0x000000273f057290 */ /* 0x000fe200087fe43f */
[----:B------:R-:W-:Y:S01]  /*142e0*/  VIADD R12, R8, 0x13800 ;  /* 0x00013800080c7836 */ /* 0x000fe20000000000 */
[----:B------:R-:W-:Y:S01]  /*142f0*/  UMOV UR6, 0x0 ;  /* 0x0000000000067882 */ /* 0x000fe20000000000 */
[----:B------:R-:W-:-:S10]  /*14300*/  UMOV UR7, 0x12f00000 ;  /* 0x12f0000000077882 */ /* 0x000fd40000000000 */
.L_x_447:
        /* <DEDUP_REMOVED lines=16> */
.L_x_448:
        /* <DEDUP_REMOVED lines=16> */
.L_x_449:
        /* <DEDUP_REMOVED lines=13> */
.L_x_579:
[----:B------:R-:W-:Y:S05]  /*145e0*/  BSYNC B2 ;  /* 0x0000000000027941 */ /* 0x000fea0003800000 */
.L_x_450:
[----:B------:R-:W-:Y:S01]  /*145f0*/  BSSY B2, `(.L_x_452) ;  /* 0x000000b000027945 */ /* 0x000fe20003800000 */
[----:B------:R-:W-:Y:S02]  /*14600*/  IMAD.MOV.U32 R12, RZ, RZ, 0x0 ;  /* 0x00000000ff0c7424 */ /* 0x000fe400078e00ff */
[----:B------:R-:W-:Y:S01]  /*14610*/  IMAD.MOV.U32 R13, RZ, RZ, 0x12f00000 ;  /* 0x12f00000ff0d7424 */ /* 0x000fe200078e00ff */
[----:B------:R-:W-:Y:S06]  /*14620*/  @P2 BRA `(.L_x_453) ;  /* 0x00000000001c2947 */ /* 0x000fec0003800000 */
[----:B------:R-:W2:Y:S02]  /*14630*/  S2R R3, SR_TID.X ;  /* 0x0000000000037919 */ /* 0x000ea40000002100 */
[----:B--2---:R-:W-:Y:S01]  /*14640*/  LOP3.LUT R21, R3, 0x1f, RZ, 0xc0, !PT ;  /* 0x0000001f03157812 */ /* 0x004fe200078ec0ff */
[----:B------:R-:W-:-:S03]  /*14650*/  IMAD.MOV.U32 R3, RZ, RZ, 0x3000 ;  /* 0x00003000ff037424 */ /* 0x000fc600078e00ff */
[----:B------:R-:W-:Y:S01]  /*14660*/  ISETP.NE.AND P1, PT, R21, RZ, PT ;  /* 0x000000ff1500720c */ /* 0x000fe20003f25270 */
[----:B------:R2:W-:-:S12]  /*14670*/  SYNCS.ARRIVE.TRANS64 RZ, [R10+URZ+0x19cb0], R3 ;  /* 0x019cb0030aff79a7 */ /* 0x0005d8000800003f */
[----:B--2---:R-:W-:Y:S05]  /*14680*/  @!P1 BRA `(.L_x_453) ;  /* 0x0000000000049947 */ /* 0x004fea0003800000 */
[----:B------:R-:W-:Y:S01]  /*14690*/  BPT.TRAP 0x1 ;  /* 0x000000040000795c */ /* 0x000fe20000300000 */
.L_x_453:
[----:B------:R-:W-:Y:S05]  /*146a0*/  BSYNC B2 ;  /* 0x0000000000027941 */ /* 0x000fea0003800000 */
.L_x_452:
[----:B------:R-:W-:Y:S01]  /*146b0*/  R2UR UR10, R14 ;  /* 0x000000000e0a72ca */ /* 0x000fe200000e0000 */
[----:B------:R-:W-:Y:S01]  /*146c0*/  UIADD3 UR4, UP0, UR38, 0x670, URZ ;  /* 0x0000067026047890 */ /* 0x000fe2000ff1e03f */
[----:B------:R-:W-:Y:S01]  /*146d0*/  R2UR UR6, R12 ;  /* 0x000000000c0672ca */ /* 0x000fe200000e0000 */
[----:B01----:R-:W-:Y:S01]  /*146e0*/  VIADD R10, R10, 0x19cb0 ;  /* 0x00019cb00a0a7836 */ /* 0x003fe20000000000 */
[----:B------:R-:W-:Y:S01]  /*146f0*/  R2UR UR7, R13 ;  /* 0x000000000d0772ca */ /* 0x000fe200000e0000 */
[----:B------:R-:W-:Y:S01]  /*14700*/  UIADD3.X UR5, URZ, UR39, URZ, UP0, !UPT ;  /* 0x000000273f057290 */ /* 0x000fe200087fe43f */
[----:B------:R-:W-:Y:S02]  /*14710*/  PLOP3.LUT P1, PT, PT, PT, PT, 0x80, 0x0 ;  /* 0x000000000000781c */ /* 0x000fe40003f2f070 */
[----:B------:R-:W-:-:S11]  /*14720*/  IADD3 R3, R8, 0x9000, RZ ;  /* 0x0000900008037810 */ /* 0x000fd60007ffe0ff */
.L_x_454:
        /* <DEDUP_REMOVED lines=15> */
.L_x_455:
        /* <DEDUP_REMOVED lines=15> */
.L_x_456:
        /* <DEDUP_REMOVED lines=10> */
.L_x_442:
[----:B------:R-:W-:Y:S05]  /*149b0*/  BSYNC B1 ;  /* 0x0000000000017941 */ /* 0x000fea0003800000 */
.L_x_441:
[----:B------:R-:W-:Y:S01]  /*149c0*/  ISETP.GT.AND P2, PT, R11, R2, PT ;  /* 0x000000020b00720c */ /* 0x000fe20003f44270 */
[----:B------:R-:W-:Y:S02]  /*149d0*/  VIADD R23, R23, 0x1 ;  /* 0x0000000117177836 */ /* 0x000fe40000000000 */
[----:B------:R-:W-:-:S03]  /*149e0*/  VIADD R11, R11, 0xffffffff ;  /* 0xffffffff0b0b7836 */ /* 0x000fc60000000000 */
[----:B------:R-:W-:-:S04]  /*149f0*/  ISETP.NE.AND P1, PT, R23, 0x2, PT ;  /* 0x000000021700780c */ /* 0x000fc80003f25270 */
[----:B------:R-:W-:Y:S02]  /*14a00*/  SEL R3, RZ, 0x1, P1 ;  /* 0x00000001ff037807 */ /* 0x000fe40000800000 */
[----:B------:R-:W-:Y:S02]  /*14a10*/  SEL R23, R23, RZ, P1 ;  /* 0x000000ff17177207 */ /* 0x000fe40000800000 */
[----:B------:R-:W-:Y:S01]  /*14a20*/  LOP3.LUT R25, R25, R3, RZ, 0x3c, !PT ;  /* 0x0000000319197212 */ /* 0x000fe200078e3cff */
[----:B------:R-:W-:Y:S06]  /*14a30*/  @P2 BRA `(.L_x_457) ;  /* 0xfffffff400b02947 */ /* 0x000fec000383ffff */
.L_x_419:
[----:B------:R-:W-:Y:S05]  /*14a40*/  BSYNC B0 ;  /* 0x0000000000007941 */ /* 0x000fea0003800000 */
.L_x_418:
[----:B------:R-:W2:Y:S01]  /*14a50*/  LDL R3, [R1+0x14] ;  /* 0x0000140001037983 */ /* 0x000ea20000100800 */
[----:B------:R-:W-:Y:S05]  /*14a60*/  @!P0 WARPSYNC.ALL ;  /* 0x0000000000008948 */ /* 0x000fea0003800000 */
[----:B------:R-:W-:Y:S06]  /*14a70*/  @!P0 BAR.SYNC.DEFER_BLOCKING 0xc, 0x200 ;  /* 0x0308000000008b1d */ /* 0x000fec0000010000 */
[----:B------:R-:W-:Y:S01]  /*14a80*/  BSSY B6, `(.L_x_458) ;  /* 0x00002cc000067945 */ /* 0x000fe20003800000 */
[----:B--2---:R-:W-:-:S13]  /*14a90*/  ISETP.GT.AND P0, PT, R3, RZ, PT ;  /* 0x000000ff0300720c */ /* 0x004fda0003f04270 */
[----:B------:R-:W-:Y:S05]  /*14aa0*/  @P0 BRA `(.L_x_459) ;  /* 0x0000000000440947 */ /* 0x000fea0003800000 */
[----:B------:R-:W1:Y:S02]  /*14ab0*/  S2R R3, SR_TID.X ;  /* 0x0000000000037919 */ /* 0x000e640000002100 */
[----:B-1----:R-:W-:-:S04]  /*14ac0*/  LOP3.LUT R3, R3, 0x7f, RZ, 0xc0, !PT ;  /* 0x0000007f03037812 */ /* 0x002fc800078ec0ff */
[----:B------:R-:W-:-:S13]  /*14ad0*/  ISETP.NE.AND P0, PT, R3, RZ, PT ;  /* 0x000000ff0300720c */ /* 0x000fda0003f05270 */
[----:B------:R-:W-:Y:S05]  /*14ae0*/  @P0 BRA `(.L_x_460) ;  /* 0x0000002c00140947 */ /* 0x000fea0003800000 */
[----:B------:R-:W1:Y:S01]  /*14af0*/  S2R R5, SR_LANEID ;  /* 0x0000000000057919 */ /* 0x000e620000000000 */
[----:B------:R-:W-:Y:S01]  /*14b00*/  VOTEU.ANY UR4, UPT, PT ;  /* 0x0000000000047886 */ /* 0x000fe200038e0100 */
[----:B------:R-:W2:Y:S01]  /*14b10*/  LDC.64 R2, c[0x0][0xc38] ;  /* 0x00030e00ff027b82 */ /* 0x000ea20000000a00 */
[----:B------:R-:W1:Y:S02]  /*14b20*/  FLO.U32 R0, UR4 ;  /* 0x0000000400007d00 */ /* 0x000e6400080e0000 */
[----:B-1----:R-:W-:-:S06]  /*14b30*/  ISETP.EQ.U32.AND P0, PT, R0, R5, PT ;  /* 0x000000050000720c */ /* 0x002fcc0003f02070 */
[----:B------:R-:W2:Y:S07]  /*14b40*/  POPC R5, UR4 ;  /* 0x0000000400057d09 */ /* 0x000eae0008000000 */
[----:B--2---:R-:W2:Y:S01]  /*14b50*/  @P0 ATOMG.E.ADD.STRONG.GPU PT, R3, desc[UR40][R2.64], R5 ;  /* 0x00000005020309a8 */ /* 0x004ea200081ee1e8 */
[----:B------:R-:W1:Y:S02]  /*14b60*/  S2R R4, SR_LTMASK ;  /* 0x0000000000047919 */ /* 0x000e640000003900 */
[----:B-1----:R-:W-:-:S04]  /*14b70*/  LOP3.LUT R4, R4, UR4, RZ, 0xc0, !PT ;  /* 0x0000000404047c12 */ /* 0x002fc8000f8ec0ff */
[----:B0-----:R-:W0:Y:S01]  /*14b80*/  POPC R7, R4 ;  /* 0x0000000400077309 */ /* 0x001e220000000000 */
[----:B--2---:R-:W0:Y:S02]  /*14b90*/  SHFL.IDX PT, R0, R3, R0, 0x1f ;  /* 0x00001f0003007589 */ /* 0x004e2400000e0000 */
[----:B0-----:R-:W-:Y:S01]  /*14ba0*/  IADD3 R16, R0, UR36, R7 ;  /* 0x0000002400107c10 */ /* 0x001fe2000fffe007 */
[----:B------:R-:W-:Y:S06]  /*14bb0*/  BRA `(.L_x_460) ;  /* 0x0000002800e07947 */ /* 0x000fec0003800000 */
.L_x_459:
[----:B------:R-:W1:Y:S01]  /*14bc0*/  S2R R3, SR_CgaCtaId ;  /* 0x0000000000037919 */ /* 0x000e620000008800 */
[----:B------:R-:W-:-:S04]  /*14bd0*/  MOV R0, 0x400 ;  /* 0x0000040000007802 */ /* 0x000fc80000000f00 */
[----:B-1----:R-:W-:-:S05]  /*14be0*/  LEA R2, R3, R0, 0x18 ;  /* 0x0000000003027211 */ /* 0x002fca00078ec0ff */
[----:B------:R-:W-:-:S05]  /*14bf0*/  VIADD R0, R2, 0x13800 ;  /* 0x0001380002007836 */ /* 0x000fca0000000000 */
[----:B------:R-:W-:-:S13]  /*14c00*/  LOP3.LUT P0, RZ, R0, 0x9f, RZ, 0xc0, !PT ;  /* 0x0000009f00ff7812 */ /* 0x000fda000780c0ff */
[----:B------:R-:W-:Y:S05]  /*14c10*/  @!P0 BRA `(.L_x_461) ;  /* 0x0000000000408947 */ /* 0x000fea0003800000 */
[----:B------:R-:W-:Y:S01]  /*14c20*/  MOV R2, 0x0 ;  /* 0x0000000000027802 */ /* 0x000fe20000000f00 */
[----:B------:R-:W-:Y:S01]  /*14c30*/  ULDC.64 UR6, c[0x4][0x98] ;  /* 0x0100260000067ab9 */ /* 0x000fe20000000a00 */
[----:B------:R-:W-:Y:S01]  /*14c40*/  ULDC.64 UR8, c[0x4][0xa0] ;  /* 0x0100280000087ab9 */ /* 0x000fe20000000a00 */
[----:B------:R-:W-:Y:S01]  /*14c50*/  ULDC.64 UR4, c[0x4][0x8] ;  /* 0x0100020000047ab9 */ /* 0x000fe20000000a00 */
[----:B------:R-:W-:Y:S02]  /*14c60*/  IMAD.U32 R4, RZ, RZ, UR6 ;  /* 0x00000006ff047e24 */ /* 0x000fe4000f8e00ff */
[----:B------:R-:W1:Y:S01]  /*14c70*/  LDC.64 R2, c[0x4][R2] ;  /* 0x0100000002027b82 */ /* 0x000e620000000a00 */
[----:B------:R-:W-:Y:S02]  /*14c80*/  IMAD.U32 R5, RZ, RZ, UR7 ;  /* 0x00000007ff057e24 */ /* 0x000fe4000f8e00ff */
[----:B0-----:R-:W-:Y:S02]  /*14c90*/  IMAD.U32 R6, RZ, RZ, UR8 ;  /* 0x00000008ff067e24 */ /* 0x001fe4000f8e00ff */
        /* <DEDUP_REMOVED lines=8> */
.L_x_461:
[----:B------:R-:W2:Y:S01]  /*14d20*/  LDL.LU R2, [R1+0x28] ;  /* 0x0000280001027983 */ /* 0x000ea20000300800 */
[----:B------:R-:W-:Y:S01]  /*14d30*/  MOV R20, 0x400 ;  /* 0x0000040000147802 */ /* 0x000fe20000000f00 */
[----:B------:R-:W1:Y:S03]  /*14d40*/  S2R R21, SR_CgaCtaId ;  /* 0x0000000000157919 */ /* 0x000e660000008800 */
[----:B-1----:R-:W-:-:S05]  /*14d50*/  LEA R20, R21, R20, 0x18 ;  /* 0x0000001415147211 */ /* 0x002fca00078ec0ff */
[----:B------:R-:W-:-:S05]  /*14d60*/  VIADD R0, R20, 0x9000 ;  /* 0x0000900014007836 */ /* 0x000fca0000000000 */
[----:B------:R-:W-:Y:S02]  /*14d70*/  LOP3.LUT P0, RZ, R0, 0x9f, RZ, 0xc0, !PT ;  /* 0x0000009f00ff7812 */ /* 0x000fe4000780c0ff */
[----:B--2---:R-:W-:-:S11]  /*14d80*/  LOP3.LUT R2, R2, 0xfffffffe, RZ, 0xc0, !PT ;  /* 0xfffffffe02027812 */ /* 0x004fd600078ec0ff */
[----:B------:R-:W-:-:S05]  /*14d90*/  @P0 LOP3.LUT R2, R2, 0x1, RZ, 0xfc, !PT ;  /* 0x0000000102020812 */ /* 0x000fca00078efcff */
[----:B------:R1:W-:Y:S01]  /*14da0*/  STL [R1+0x28], R2 ;  /* 0x0000280201007387 */ /* 0x0003e20000100800 */
[----:B------:R-:W-:Y:S05]  /*14db0*/  @!P0 BRA `(.L_x_462) ;  /* 0x0000000000408947 */ /* 0x000fea0003800000 */
[----:B-1----:R-:W-:Y:S01]  /*14dc0*/  MOV R2, 0x0 ;  /* 0x0000000000027802 */ /* 0x002fe20000000f00 */
[----:B------:R-:W-:Y:S01]  /*14dd0*/  ULDC.64 UR6, c[0x4][0x98] ;  /* 0x0100260000067ab9 */ /* 0x000fe20000000a00 */
[----:B------:R-:W-:Y:S01]  /*14de0*/  ULDC.64 UR8, c[0x4][0xa0] ;  /* 0x0100280000087ab9 */ /* 0x000fe20000000a00 */
[----:B------:R-:W-:Y:S01]  /*14df0*/  ULDC.64 UR4, c[0x4][0x10] ;  /* 0x0100040000047ab9 */ /* 0x000fe20000000a00 */
[----:B------:R-:W-:Y:S01]  /*14e00*/  MOV R4, UR6 ;  /* 0x0000000600047c02 */ /* 0x000fe20008000f00 */
[----:B------:R-:W-:Y:S01]  /*14e10*/  IMAD.U32 R5, RZ, RZ, UR7 ;  /* 0x00000007ff057e24 */ /* 0x000fe2000f8e00ff */
[----:B------:R-:W1:Y:S01]  /*14e20*/  LDC.64 R2, c[0x4][R2] ;  /* 0x0100000002027b82 */ /* 0x000e620000000a00 */
[----:B0-----:R-:W-:Y:S02]  /*14e30*/  IMAD.U32 R6, RZ, RZ, UR8 ;  /* 0x00000008ff067e24 */ /* 0x001fe4000f8e00ff */
[----:B------:R-:W-:Y:S02]  /*14e40*/  IMAD.U32 R7, RZ, RZ, UR9 ;  /* 0x00000009ff077e24 */ /* 0x000fe4000f8e00ff */
[----:B------:R-:W-:-:S02]  /*14e50*/  IMAD.U32 R10, RZ, RZ, UR4 ;  /* 0x00000004ff0a7e24 */ /* 0x000fc4000f8e00ff */
[----:B------:R-:W-:Y:S02]  /*14e60*/  IMAD.U32 R11, RZ, RZ, UR5 ;  /* 0x00000005ff0b7e24 */ /* 0x000fe4000f8e00ff */
[----:B------:R-:W-:Y:S02]  /*14e70*/  IMAD.MOV.U32 R8, RZ, RZ, 0x70 ;  /* 0x00000070ff087424 */ /* 0x000fe400078e00ff */
[----:B------:R-:W-:Y:S02]  /*14e80*/  IMAD.MOV.U32 R12, RZ, RZ, 0x1 ;  /* 0x00000001ff0c7424 */ /* 0x000fe400078e00ff */
[----:B------:R-:W-:-:S07]  /*14e90*/  IMAD.MOV.U32 R13, RZ, RZ, RZ ;  /* 0x000000ffff0d7224 */ /* 0x000fce00078e00ff */
[----:B------:R-:W-:-:S07]  /*14ea0*/  LEPC R20, `(.L_x_462) ;  /* 0x000000001014794e */ /* 0x000fce0000000000 */
[----:B-1----:R-:W-:Y:S05]  /*14eb0*/  CALL.ABS.NOINC R2 ;  /* 0x0000000002007343 */ /* 0x002fea0003c00000 */
.L_x_462:
[----:B------:R-:W2:Y:S01]  /*14ec0*/  S2R R20, SR_CgaCtaId ;  /* 0x0000000000147919 */ /* 0x000ea20000008800 */
[----:B-1----:R-:W-:-:S04]  /*14ed0*/  MOV R2, 0x400 ;  /* 0x0000040000027802 */ /* 0x002fc80000000f00 */
[----:B--2---:R-:W-:-:S05]  /*14ee0*/  LEA R2, R20, R2, 0x18 ;  /* 0x0000000214027211 */ /* 0x004fca00078ec0ff */
[----:B------:R-:W-:-:S05]  /*14ef0*/  VIADD R0, R2, 0x3000 ;  /* 0x0000300002007836 */ /* 0x000fca0000000000 */
[----:B------:R-:W-:-:S13]  /*14f00*/  LOP3.LUT P0, RZ, R0, 0x3ff, RZ, 0xc0, !PT ;  /* 0x000003ff00ff7812 */ /* 0x000fda000780c0ff */
[----:B------:R-:W-:Y:S05]  /*14f10*/  @!P0 BRA `(.L_x_463) ;  /* 0x0000000000408947 */ /* 0x000fea0003800000 */
[----:B------:R-:W-:Y:S01]  /*14f20*/  MOV R2, 0x0 ;  /* 0x0000000000027802 */ /* 0x000fe20000000f00 */
[----:B------:R-:W-:Y:S01]  /*14f30*/  ULDC.64 UR6, c[0x4][0x98] ;  /* 0x0100260000067ab9 */ /* 0x000fe20000000a00 */
[----:B------:R-:W-:Y:S01]  /*14f40*/  ULDC.64 UR8, c[0x4][0xa0] ;  /* 0x0100280000087ab9 */ /* 0x000fe20000000a00 */
[----:B------:R-:W-:Y:S01]  /*14f50*/  ULDC.64 UR4, c[0x4][0x18] ;  /* 0x0100060000047ab9 */ /* 0x000fe20000000a00 */
[----:B------:R-:W-:Y:S01]  /*14f60*/  IMAD.U32 R4, RZ, RZ, UR6 ;  /* 0x00000006ff047e24 */ /* 0x000fe2000f8e00ff */
[----:B------:R-:W-:Y:S01]  /*14f70*/  MOV R8, 0x70 ;  /* 0x0000007000087802 */ /* 0x000fe20000000f00 */
[----:B------:R-:W1:Y:S01]  /*14f80*/  LDC.64 R2, c[0x4][R2] ;  /* 0x0100000002027b82 */ /* 0x000e620000000a00 */
[----:B------:R-:W-:Y:S02]  /*14f90*/  IMAD.U32 R5, RZ, RZ, UR7 ;  /* 0x00000007ff057e24 */ /* 0x000fe4000f8e00ff */
[----:B0-----:R-:W-:Y:S02]  /*14fa0*/  IMAD.U32 R6, RZ, RZ, UR8 ;  /* 0x00000008ff067e24 */ /* 0x001fe4000f8e00ff */
[----:B------:R-:W-:-:S02]  /*14fb0*/  IMAD.U32 R7, RZ, RZ, UR9 ;  /* 0x00000009ff077e24 */ /* 0x000fc4000f8e00ff */
[----:B------:R-:W-:Y:S02]  /*14fc0*/  IMAD.U32 R10, RZ, RZ, UR4 ;  /* 0x00000004ff0a7e24 */ /* 0x000fe4000f8e00ff */
[----:B------:R-:W-:Y:S02]  /*14fd0*/  IMAD.U32 R11, RZ, RZ, UR5 ;  /* 0x00000005ff0b7e24 */ /* 0x000fe4000f8e00ff */
[----:B------:R-:W-:Y:S02]  /*14fe0*/  IMAD.MOV.U32 R12, RZ, RZ, 0x1 ;  /* 0x00000001ff0c7424 */ /* 0x000fe400078e00ff */
[----:B------:R-:W-:-:S07]  /*14ff0*/  IMAD.MOV.U32 R13, RZ, RZ, RZ ;  /* 0x000000ffff0d7224 */ /* 0x000fce00078e00ff */
[----:B------:R-:W-:-:S07]  /*15000*/  LEPC R20, `(.L_x_463) ;  /* 0x000000001014794e */ /* 0x000fce0000000000 */
[----:B-1----:R-:W-:Y:S05]  /*15010*/  CALL.ABS.NOINC R2 ;  /* 0x0000000002007343 */ /* 0x002fea0003c00000 */
.L_x_463:
        /* <DEDUP_REMOVED lines=22> */
.L_x_464:
[----:B------:R-:W2:Y:S01]  /*15180*/  LDL.LU R2, [R1+0x8] ;  /* 0x0000080001027983 */ /* 0x000ea20000300800 */
[----:B------:R-:W-:Y:S01]  /*15190*/  ULDC.64 UR4, c[0x0][0x9f8] ;  /* 0x00027e0000047ab9 */ /* 0x000fe20000000a00 */
[----:B------:R-:W1:Y:S02]  /*151a0*/  LDC R0, c[0x0][0x428] ;  /* 0x00010a00ff007b82 */ /* 0x000e640000000800 */
[----:B------:R-:W3:Y:S04]  /*151b0*/  LDL.LU R20, [R1+0xc] ;  /* 0x00000c0001147983 */ /* 0x000ee80000300800 */
[----:B------:R-:W0:Y:S01]  /*151c0*/  LDL.LU R4, [R1+0x2c] ;  /* 0x00002c0001047983 */ /* 0x000e220000300800 */
[----:B------:R-:W-:-:S04]  /*151d0*/  ISETP.NE.U32.AND P0, PT, RZ, UR4, PT ;  /* 0x00000004ff007c0c */ /* 0x000fc8000bf05070 */
[----:B------:R-:W-:Y:S01]  /*151e0*/  ISETP.NE.AND.EX P0, PT, RZ, UR5, PT, P0 ;  /* 0x00000005ff007c0c */ /* 0x000fe2000bf05300 */
[----:B------:R-:W4:Y:S02]  /*151f0*/  S2R R21, SR_TID.X ;  /* 0x0000000000157919 */ /* 0x000f240000002100 */
[----:B----4-:R-:W-:-:S10]  /*15200*/  LOP3.LUT R21, R21, 0x7f, RZ, 0xc0, !PT ;  /* 0x0000007f15157812 */ /* 0x010fd400078ec0ff */
[----:B--2---:R-:W-:-:S04]  /*15210*/  @P0 IADD3 R2, P1, R2, UR4, RZ ;  /* 0x0000000402020c10 */ /* 0x004fc8000ff3e0ff */
[----:B---3--:R-:W-:Y:S01]  /*15220*/  @P0 IADD3.X R3, R20, UR5, RZ, P1, !PT ;  /* 0x0000000514030c10 */ /* 0x008fe20008ffe4ff */
[----:B------:R-:W-:Y:S01]  /*15230*/  IMAD.MOV.U32 R20, RZ, RZ, R27 ;  /* 0x000000ffff147224 */ /* 0x000fe200078e001b */
[----:B------:R-:W-:-:S05]  /*15240*/  ULDC.64 UR4, c[0x0][0xa00] ;  /* 0x0002800000047ab9 */ /* 0x000fca0000000a00 */
[----:B------:R2:W5:Y:S01]  /*15250*/  @P0 LDG.E R20, desc[UR40][R2.64] ;  /* 0x0000002802140981 */ /* 0x000562000c1e1900 */
[----:B-1----:R-:W-:Y:S01]  /*15260*/  ISETP.NE.AND P0, PT, R0, 0x1, PT ;  /* 0x000000010000780c */ /* 0x002fe20003f05270 */
[----:B0-----:R-:W-:Y:S01]  /*15270*/  IMAD R6, R17, 0xc0, R4 ;  /* 0x000000c011067824 */ /* 0x001fe200078e0204 */
[----:B------:R-:W-:Y:S01]  /*15280*/  ISETP.NE.AND P1, PT, R21, RZ, PT ;  /* 0x000000ff1500720c */ /* 0x000fe20003f25270 */
[----:B------:R-:W-:-:S03]  /*15290*/  IMAD.MOV.U32 R0, RZ, RZ, R18 ;  /* 0x000000ffff007224 */ /* 0x000fc600078e0012 */
[----:B------:R-:W-:-:S07]  /*152a0*/  PLOP3.LUT P3, PT, P1, PT, PT, 0x8, 0x0 ;  /* 0x000000000000781c */ /* 0x000fce0000f6e170 */
[----:B------:R-:W0:Y:S02]  /*152b0*/  @P0 LDC R5, c[0x0][0x42c] ;  /* 0x00010b00ff050b82 */ /* 0x000e240000000800 */
[----:B------:R-:W-:-:S05]  /*152c0*/  VOTEU.ALL UP1, P1 ;  /* 0x00000000003f7886 */ /* 0x000fca0000820000 */
[----:B------:R-:W-:Y:S01]  /*152d0*/  @!UP1 UIADD3 UR8, UP0, UR38, 0x270, URZ ;  /* 0x0000027026089890 */ /* 0x000fe2000ff1e03f */
[----:B------:R-:W1:Y:S03]  /*152e0*/  @P0 LDC R4, c[0x0][0x430] ;  /* 0x00010c00ff040b82 */ /* 0x000e660000000800 */
[----:B------:R-:W-:-:S03]  /*152f0*/  @!UP1 UIADD3.X UR9, URZ, UR39, URZ, UP0, !UPT ;  /* 0x000000273f099290 */ /* 0x000fc600087fe43f */
[----:B------:R-:W-:Y:S01]  /*15300*/  VOTEU.ALL UP0, P1 ;  /* 0x00000000003f7886 */ /* 0x000fe20000800000 */
[----:B0-----:R-:W-:-:S05]  /*15310*/  @P0 IMAD.HI.U32 R5, R18, R5, RZ ;  /* 0x0000000512050227 */ /* 0x001fca00078e00ff */
[----:B-1----:R-:W-:Y:S02]  /*15320*/  @P0 SHF.R.U32.HI R0, RZ, R4, R5 ;  /* 0x00000004ff000219 */ /* 0x002fe40000011605 */
[----:B------:R-:W-:-:S04]  /*15330*/  ISETP.NE.U32.AND P0, PT, RZ, UR4, PT ;  /* 0x00000004ff007c0c */ /* 0x000fc8000bf05070 */
[----:B------:R-:W-:-:S04]  /*15340*/  ISETP.NE.AND.EX P2, PT, RZ, UR5, PT, P0 ;  /* 0x00000005ff007c0c */ /* 0x000fc8000bf45300 */
[----:B--2---:R-:W-:-:S09]  /*15350*/  SEL R7, R27, RZ, !P2 ;  /* 0x000000ff1b077207 */ /* 0x004fd20005000000 */
.L_x_465:
[----:B------:R-:W-:Y:S02]  /*15360*/  PLOP3.LUT P0, PT, P0, P3, PT, 0xa2, 0x0 ;  /* 0x000000000000781c */ /* 0x000fe40000707472 */
[----:B------:R-:W-:Y:S01]  /*15370*/  @P3 R2UR P0, UR7, R7 ;  /* 0x00000000070732ca */ /* 0x000fe20000000000 */
[----:B------:R-:W-:-:S07]  /*15380*/  UMOV UR4, URZ ;  /* 0x0000003f00047c82 */ /* 0x000fce0008000000 */
[----:B------:R-:W-:Y:S02]  /*15390*/  PLOP3.LUT P0, PT, P0, P3, PT, 0xa2, 0x0 ;  /* 0x000000000000781c */ /* 0x000fe40000707472 */
[----:B------:R-:W-:-:S08]  /*153a0*/  @P3 R2UR.OR P0, UR6, R18 ;  /* 0x00000000120632ca */ /* 0x000fd00000100000 */
[----:B------:R-:W-:Y:S02]  /*153b0*/  PLOP3.LUT P0, PT, P0, P3, PT, 0xa2, 0x0 ;  /* 0x000000000000781c */ /* 0x000fe40000707472 */
[----:B------:R-:W-:-:S08]  /*153c0*/  @P3 R2UR.OR P0, UR5, R6 ;  /* 0x00000000060532ca */ /* 0x000fd00000100000 */
[----:B------:R-:W-:-:S05]  /*153d0*/  @P3 PLOP3.LUT P3, PT, P0, PT, PT, 0x80, 0x0 ;  /* 0x000000000000381c */ /* 0x000fca000076f070 */
[----:B------:R0:W-:Y:S08]  /*153e0*/  @!UP0 UTMAPF.L2.4D [UR4], [UR8] ;  /* 0x00000004080085b8 */ /* 0x0001f00008018000 */
[----:B0-----:R-:W-:Y:S05]  /*153f0*/  @P3 BRA.U.ANY `(.L_x_465) ;  /* 0xfffffffd00d83947 */ /* 0x001fea000393ffff */
[----:B------:R-:W-:Y:S01]  /*15400*/  PLOP3.LUT P2, PT, P1, PT, PT, 0x8, 0x0 ;  /* 0x000000000000781c */ /* 0x000fe20000f4e170 */
[----:B------:R-:W-:Y:S01]  /*15410*/  VOTEU.ALL UP0, P1 ;  /* 0x00000000003f7886 */ /* 0x000fe20000800000 */
[----:B------:R-:W-:-:S11]  /*15420*/  UMOV UR4, 0x20 ;  /* 0x0000002000047882 */ /* 0x000fd60000000000 */
.L_x_466:
[----:B------:R-:W-:Y:S02]  /*15430*/  PLOP3.LUT P0, PT, P0, P2, PT, 0xa2, 0x0 ;  /* 0x000000000000781c */ /* 0x000fe40000705472 */
[----:B------:R-:W-:-:S08]  /*15440*/  @P2 R2UR P0, UR7, R7 ;  /* 0x00000000070722ca */ /* 0x000fd00000000000 */
        /* <DEDUP_REMOVED lines=10> */
.L_x_467:
        /* <DEDUP_REMOVED lines=9> */
[----:B------:R-:W0:Y:S01]  /*15580*/  LDC.64 R4, c[0x0][0x3f8] ;  /* 0x0000fe00ff047b82 */ /* 0x000e220000000a00 */
[----:B------:R-:W-:Y:S01]  /*15590*/  ULDC.64 UR4, c[0x0][0xa08] ;  /* 0x0002820000047ab9 */ /* 0x000fe20000000a00 */
[----:B-----5:R-:W-:Y:S02]  /*155a0*/  SHF.R.S32.HI R17, RZ, 0x1f, R20 ;  /* 0x0000001fff117819 */ /* 0x020fe40000011414 */
[----:B0-----:R-:W-:Y:S01]  /*155b0*/  LOP3.LUT P0, RZ, R4, UR4, RZ, 0xfc, !PT ;  /* 0x0000000404ff7c12 */ /* 0x001fe2000f80fcff */
[----:B------:R-:W-:-:S03]  /*155c0*/  UMOV UR4, 0xffffffff ;  /* 0xffffffff00047882 */ /* 0x000fc60000000000 */
[----:B------:R-:W-:-:S04]  /*155d0*/  LOP3.LUT P0, RZ, R5, UR5, RZ, 0xfc, P0 ;  /* 0x0000000505ff7c12 */ /* 0x000fc8000800fcff */
[----:B------:R-:W-:Y:S01]  /*155e0*/  SEL R2, R20, RZ, !P0 ;  /* 0x000000ff14027207 */ /* 0x000fe20004000000 */
[----:B------:R-:W-:Y:S08]  /*155f0*/  BRA.DIV UR4, `(.L_x_468) ;  /* 0x0000003a04907947 */ /* 0x000ff0000b800000 */
[----:B------:R-:W0:Y:S02]  /*15600*/  S2R R3, SR_TID.X ;  /* 0x0000000000037919 */ /* 0x000e240000002100 */
[----:B0-----:R-:W-:-:S04]  /*15610*/  SHF.R.U32.HI R3, RZ, 0x5, R3 ;  /* 0x00000005ff037819 */ /* 0x001fc80000011603 */
[----:B------:R-:W-:-:S05]  /*15620*/  LOP3.LUT R3, R3, 0x3, RZ, 0xc0, !PT ;  /* 0x0000000303037812 */ /* 0x000fca00078ec0ff */
[----:B------:R0:W1:Y:S02]  /*15630*/  SHFL.IDX PT, R14, R3, RZ, 0x1f ;  /* 0x00001fff030e7589 */ /* 0x00006400000e0000 */
.L_x_582:
[----:B-1----:R-:W-:Y:S02]  /*15640*/  ISETP.NE.AND P0, PT, R14, RZ, PT ;  /* 0x000000ff0e00720c */ /* 0x002fe40003f05270 */
[----:B------:R-:W-:-:S11]  /*15650*/  PLOP3.LUT P6, PT, PT, PT, PT, 0x8, 0x0 ;  /* 0x000000000000781c */ /* 0x000fd60003fce170 */
[----:B------:R-:W-:Y:S05]  /*15660*/  @P0 BRA `(.L_x_469) ;  /* 0x0000000800400947 */ /* 0x000fea0003800000 */
[----:B------:R-:W-:-:S03]  /*15670*/  UMOV UR4, 0xffffffff ;  /* 0xffffffff00047882 */ /* 0x000fc60000000000 */
[----:B------:R-:W-:Y:S05]  /*15680*/  BRA.DIV UR4, `(.L_x_470) ;  /* 0x0000003a04a07947 */ /* 0x000fea000b800000 */
[----:B------:R-:W-:-:S13]  /*15690*/  ELECT P6, URZ, PT ;  /* 0x00000000003f782f */ /* 0x000fda00038c0000 */
.L_x_585:
[----:B------:R-:W-:Y:S05]  /*156a0*/  @!P6 BRA `(.L_x_471) ;  /* 0x000000040098e947 */ /* 0x000fea0003800000 */
[----:B0-----:R-:W2:Y:S01]  /*156b0*/  LDL R3, [R1+0x1c] ;  /* 0x00001c0001037983 */ /* 0x001ea20000100800 */
[----:B------:R-:W-:-:S04]  /*156c0*/  ISETP.NE.U32.AND P0, PT, R4, RZ, PT ;  /* 0x000000ff0400720c */ /* 0x000fc80003f05070 */
[----:B------:R-:W-:Y:S02]  /*156d0*/  ISETP.NE.AND.EX P0, PT, R5, RZ, PT, P0 ;  /* 0x000000ff0500720c */ /* 0x000fe40003f05300 */
[----:B--2---:R-:W-:-:S11]  /*156e0*/  LEA.HI.SX32 R8, R3, 0xffffffff, 0x19 ;  /* 0xffffffff03087811 */ /* 0x004fd600078fcaff */
[----:B------:R-:W-:Y:S05]  /*156f0*/  @!P0 BRA `(.L_x_472) ;  /* 0x0000000000448947 */ /* 0x000fea0003800000 */
[----:B------:R-:W0:Y:S01]  /*15700*/  LDC R10, c[0x0][0x41c] ;  /* 0x00010700ff0a7b82 */ /* 0x000e220000000800 */
[----:B------:R-:W-:Y:S01]  /*15710*/  ULDC.64 UR4, c[0x0][0x408] ;  /* 0x0001020000047ab9 */ /* 0x000fe20000000a00 */
[----:B0-----:R-:W-:-:S13]  /*15720*/  ISETP.NE.AND P0, PT, R10, 0x1, PT ;  /* 0x000000010a00780c */ /* 0x001fda0003f05270 */
[----:B------:R-:W0:Y:S02]  /*15730*/  @P0 LDC.64 R2, c[0x0][0x420] ;  /* 0x00010800ff020b82 */ /* 0x000e240000000a00 */
[----:B0-----:R-:W-:-:S04]  /*15740*/  @P0 IMAD.HI.U32 R9, R8, R2, RZ ;  /* 0x0000000208090227 */ /* 0x001fc800078e00ff */
[----:B------:R-:W-:Y:S01]  /*15750*/  IMAD.MOV.U32 R2, RZ, RZ, R8 ;  /* 0x000000ffff027224 */ /* 0x000fe200078e0008 */
[----:B------:R-:W-:Y:S01]  /*15760*/  @P0 SHF.R.U32.HI R2, RZ, R3, R9 ;  /* 0x00000003ff020219 */ /* 0x000fe20000011609 */
[----:B------:R-:W-:-:S03]  /*15770*/  IMAD R9, R17, UR4, RZ ;  /* 0x0000000411097c24 */ /* 0x000fc6000f8e02ff */
[----:B------:R-:W-:Y:S01]  /*15780*/  IADD3 R3, -R2, RZ, RZ ;  /* 0x000000ff02037210 */ /* 0x000fe20007ffe1ff */
[----:B------:R-:W-:-:S04]  /*15790*/  IMAD R9, R20, UR5, R9 ;  /* 0x0000000514097c24 */ /* 0x000fc8000f8e0209 */
[----:B------:R-:W-:Y:S01]  /*157a0*/  IMAD R8, R10, R3, R8 ;  /* 0x000000030a087224 */ /* 0x000fe200078e0208 */
[----:B------:R-:W-:-:S03]  /*157b0*/  SHF.R.S32.HI R3, RZ, 0x1f, R2 ;  /* 0x0000001fff037819 */ /* 0x000fc60000011402 */
[----:B------:R-:W-:-:S04]  /*157c0*/  IMAD.WIDE.U32 R2, R20, UR4, R2 ;  /* 0x0000000414027c25 */ /* 0x000fc8000f8e0002 */
[----:B------:R-:W-:Y:S01]  /*157d0*/  IMAD.IADD R3, R3, 0x1, R9 ;  /* 0x0000000103037824 */ /* 0x000fe200078e0209 */
[----:B------:R-:W-:-:S04]  /*157e0*/  LEA R4, P0, R2, R4, 0x2 ;  /* 0x0000000402047211 */ /* 0x000fc800078010ff */
[----:B------:R-:W-:-:S05]  /*157f0*/  LEA.HI.X R5, R2, R5, R3, 0x2, P0 ;  /* 0x0000000502057211 */ /* 0x000fca00000f1403 */
[----:B------:R0:W5:Y:S04]  /*15800*/  LDG.E R2, desc[UR40][R4.64] ;  /* 0x0000002804027981 */ /* 0x000168000c1e1900 */
.L_x_472:
[----:B0-----:R-:W0:Y:S01]  /*15810*/  S2R R5, SR_CgaCtaId ;  /* 0x0000000000057919 */ /* 0x001e220000008800 */
[----:B------:R-:W-:Y:S01]  /*15820*/  MOV R4, 0x400 ;  /* 0x0000040000047802 */ /* 0x000fe20000000f00 */
[----:B------:R-:W1:Y:S03]  /*15830*/  S2R R3, SR_TID.X ;  /* 0x0000000000037919 */ /* 0x000e660000002100 */
[----:B0-----:R-:W-:Y:S02]  /*15840*/  LEA R4, R5, R4, 0x18 ;  /* 0x0000000405047211 */ /* 0x001fe400078ec0ff */
[----:B-1----:R-:W-:-:S03]  /*15850*/  LOP3.LUT R3, R3, 0x7f, RZ, 0xc0, !PT ;  /* 0x0000007f03037812 */ /* 0x002fc600078ec0ff */
[----:B------:R-:W-:Y:S01]  /*15860*/  IMAD R5, R22, 0x8, R4 ;  /* 0x0000000816057824 */ /* 0x000fe200078e0204 */
[----:B------:R-:W-:Y:S02]  /*15870*/  SHF.L.U32 R4, R24, 0x1f, RZ ;  /* 0x0000001f18047819 */ /* 0x000fe400000006ff */
[----:B------:R-:W-:Y:S02]  /*15880*/  ISETP.NE.AND P0, PT, R3, RZ, PT ;  /* 0x000000ff0300720c */ /* 0x000fe40003f05270 */
[----:B------:R-:W0:Y:S02]  /*15890*/  SYNCS.PHASECHK.TRANS64.TRYWAIT P2, [R5+URZ+0x19c80], R4 ;  /* 0x019c8004050075a7 */ /* 0x000e24000804017f */
[----:B0-----:R-:W-:Y:S09]  /*158a0*/  @!P2 BRA `(.L_x_473) ;  /* 0x000000380038a947 */ /* 0x001ff20003800000 */
.L_x_586:
[----:B------:R-:W-:Y:S05]  /*158b0*/  @P0 BRA `(.L_x_474) ;  /* 0x00000000001c0947 */ /* 0x000fea0003800000 */
[----:B------:R-:W1:Y:S02]  /*158c0*/  S2R R3, SR_TID.X ;  /* 0x0000000000037919 */ /* 0x000e640000002100 */
[----:B-1----:R-:W-:Y:S01]  /*158d0*/  LOP3.LUT R9, R3, 0x1f, RZ, 0xc0, !PT ;  /* 0x0000001f03097812 */ /* 0x002fe200078ec0ff */
[----:B------:R-:W-:-:S03]  /*158e0*/  IMAD.MOV.U32 R3, RZ, RZ, 0x3000 ;  /* 0x00003000ff037424 */ /* 0x000fc600078e00ff */
[----:B------:R-:W-:Y:S01]  /*158f0*/  ISETP.NE.AND P2, PT, R9, RZ, PT ;  /* 0x000000ff0900720c */ /* 0x000fe20003f45270 */
[----:B------:R1:W-:-:S12]  /*15900*/  SYNCS.ARRIVE.TRANS64 RZ, [R5+URZ+0x19c70], R3 ;  /* 0x019c700305ff79a7 */ /* 0x0003d8000800003f */
[----:B-1----:R-:W-:Y:S05]  /*15910*/  @!P2 BRA `(.L_x_474) ;  /* 0x000000000004a947 */ /* 0x002fea0003800000 */
[----:B------:R-:W-:Y:S01]  /*15920*/  BPT.TRAP 0x1 ;  /* 0x000000040000795c */ /* 0x000fe20000300000 */
.L_x_474:
[----:B------:R-:W1:Y:S01]  /*15930*/  S2R R9, SR_CgaCtaId ;  /* 0x0000000000097919 */ /* 0x000e620000008800 */
[----:B------:R-:W-:Y:S01]  /*15940*/  MOV R3, 0x400 ;  /* 0x0000040000037802 */ /* 0x000fe20000000f00 */
[----:B------:R-:W-:Y:S01]  /*15950*/  IMAD R8, R8, 0x80, R26 ;  /* 0x0000008008087824 */ /* 0x000fe200078e021a */
[----:B------:R-:W-:Y:S01]  /*15960*/  R2UR UR9, R5 ;  /* 0x00000000050972ca */ /* 0x000fe200000e0000 */
[----:B------:R-:W-:Y:S01]  /*15970*/  UIADD3 UR4, UP0, UR38, 0x470, URZ ;  /* 0x0000047026047890 */ /* 0x000fe2000ff1e03f */
[----:B------:R-:W-:Y:S01]  /*15980*/  R2UR UR12, R0 ;  /* 0x00000000000c72ca */ /* 0x000fe200000e0000 */
[----:B------:R-:W-:Y:S01]  /*15990*/  UMOV UR10, URZ ;  /* 0x0000003f000a7c82 */ /* 0x000fe20008000000 */
[----:B-----5:R-:W-:Y:S01]  /*159a0*/  R2UR UR13, R2 ;  /* 0x00000000020d72ca */ /* 0x020fe200000e0000 */
[----:B------:R-:W-:Y:S01]  /*159b0*/  UIADD3.X UR5, URZ, UR39, URZ, UP0, !UPT ;  /* 0x000000273f057290 */ /* 0x000fe200087fe43f */
[----:B------:R-:W-:Y:S01]  /*159c0*/  R2UR UR11, R8 ;  /* 0x00000000080b72ca */ /* 0x000fe200000e0000 */
[----:B------:R-:W-:Y:S01]  /*159d0*/  UMOV UR6, 0x0 ;  /* 0x0000000000067882 */ /* 0x000fe20000000000 */
[----:B------:R-:W-:Y:S01]  /*159e0*/  UMOV UR7, 0x14f00000 ;  /* 0x14f0000000077882 */ /* 0x000fe20000000000 */
[----:B------:R-:W-:-:S04]  /*159f0*/  UMOV UR16, 0x20 ;  /* 0x0000002000107882 */ /* 0x000fc80000000000 */
[----:B------:R-:W-:Y:S01]  /*15a00*/  UIADD3 UR9, UR9, 0x19c70, URZ ;  /* 0x00019c7009097890 */ /* 0x000fe2000fffe03f */
[----:B-1----:R-:W-:-:S05]  /*15a10*/  LEA R3, R9, R3, 0x18 ;  /* 0x0000000309037211 */ /* 0x002fca00078ec0ff */
[----:B------:R-:W-:-:S05]  /*15a20*/  IMAD R3, R22, 0x3000, R3 ;  /* 0x0000300016037824 */ /* 0x000fca00078e0203 */
[----:B------:R-:W-:-:S13]  /*15a30*/  R2UR UR15, R3 ;  /* 0x00000000030f72ca */ /* 0x000fda00000e0000 */
[----:B------:R-:W-:Y:S02]  /*15a40*/  UIADD3 UR8, UR15, 0x9000, URZ ;  /* 0x000090000f087890 */ /* 0x000fe4000fffe03f */
[----:B------:R-:W-:Y:S02]  /*15a50*/  UIADD3 UR14, UR15, 0xa000, URZ ;  /* 0x0000a0000f0e7890 */ /* 0x000fe4000fffe03f */
[----:B------:R-:W-:-:S05]  /*15a60*/  UIADD3 UR15, UR15, 0xb000, URZ ;  /* 0x0000b0000f0f7890 */ /* 0x000fca000fffe03f */
[----:B------:R1:W-:Y:S02]  /*15a70*/  UTMALDG.4D [UR8], [UR4], desc[UR6] ;  /* 0x00000608040075b4 */ /* 0x0003e40008019000 */
[----:B-1----:R-:W-:Y:S01]  /*15a80*/  UMOV UR8, UR14 ;  /* 0x0000000e00087c82 */ /* 0x002fe20008000000 */
[----:B------:R-:W-:Y:S01]  /*15a90*/  UMOV UR10, UR16 ;  /* 0x00000010000a7c82 */ /* 0x000fe20008000000 */
[----:B------:R-:W-:Y:S01]  /*15aa0*/  UMOV UR14, 0x40 ;  /* 0x00000040000e7882 */ /* 0x000fe20000000000 */
[----:B------:R1:W-:Y:S02]  /*15ab0*/  UTMALDG.4D [UR8], [UR4], desc[UR6] ;  /* 0x00000608040075b4 */ /* 0x0003e40008019000 */
[----:B-1----:R-:W-:Y:S01]  /*15ac0*/  UMOV UR8, UR15 ;  /* 0x0000000f00087c82 */ /* 0x002fe20008000000 */
[----:B------:R-:W-:Y:S02]  /*15ad0*/  UMOV UR10, UR14 ;  /* 0x0000000e000a7c82 */ /* 0x000fe40008000000 */
[----:B------:R1:W-:Y:S01]  /*15ae0*/  UTMALDG.4D [UR8], [UR4], desc[UR6] ;  /* 0x00000608040075b4 */ /* 0x0003e20008019000 */
[----:B------:R-:W2:Y:S02]  /*15af0*/  SYNCS.PHASECHK.TRANS64.TRYWAIT P2, [R5+URZ+0x19c40], R4 ;  /* 0x019c4004050075a7 */ /* 0x000ea4000804017f */
[----:B-12---:R-:W-:Y:S05]  /*15b00*/  @!P2 BRA `(.L_x_475) ;  /* 0x0000003400b4a947 */ /* 0x006fea0003800000 */
.L_x_587:
        /* <DEDUP_REMOVED lines=8> */
.L_x_476:
        /* <DEDUP_REMOVED lines=24> */
.L_x_471:
[----:B01----:R-:W0:Y:S01]  /*15d10*/  S2R R5, SR_CgaCtaId ;  /* 0x0000000000057919 */ /* 0x003e220000008800 */
[----:B------:R-:W-:Y:S01]  /*15d20*/  MOV R4, 0x400 ;  /* 0x0000040000047802 */ /* 0x000fe20000000f00 */
[----:B------:R-:W-:Y:S05]  /*15d30*/  WARPSYNC.ALL ;  /* 0x0000000000007948 */ /* 0x000fea0003800000 */
[----:B------:R-:W-:Y:S01]  /*15d40*/  BAR.SYNC.DEFER_BLOCKING 0x8, 0x1a0 ;  /* 0x0206800000007b1d */ /* 0x000fe20000010000 */
[----:B------:R-:W-:-:S13]  /*15d50*/  ELECT P0, URZ, PT ;  /* 0x00000000003f782f */ /* 0x000fda0003800000 */
[C---:B------:R-:W-:Y:S01]  /*15d60*/  @P0 R2UR UR13, R7.reuse ;  /* 0x00000000070d02ca */ /* 0x040fe200000e0000 */
[----:B------:R-:W-:Y:S01]  /*15d70*/  UIADD3 UR4, UP0, UR38, 0x270, URZ ;  /* 0x0000027026047890 */ /* 0x000fe2000ff1e03f */
[----:B------:R-:W-:Y:S02]  /*15d80*/  @P0 R2UR UR12, R18 ;  /* 0x00000000120c02ca */ /* 0x000fe400000e0000 */
[----:B------:R-:W-:Y:S01]  /*15d90*/  @P0 R2UR UR11, R6 ;  /* 0x00000000060b02ca */ /* 0x000fe200000e0000 */
[----:B------:R-:W-:Y:S01]  /*15da0*/  UIADD3.X UR5, URZ, UR39, URZ, UP0, !UPT ;  /* 0x000000273f057290 */ /* 0x000fe200087fe43f */
[----:B------:R-:W-:Y:S01]  /*15db0*/  @P0 R2UR UR21, R7 ;  /* 0x00000000071502ca */ /* 0x000fe200000e0000 */
[----:B------:R-:W-:Y:S01]  /*15dc0*/  UMOV UR6, 0x0 ;  /* 0x0000000000067882 */ /* 0x000fe20000000000 */
[----:B------:R-:W-:Y:S01]  /*15dd0*/  UMOV UR7, 0x12f00000 ;  /* 0x12f0000000077882 */ /* 0x000fe20000000000 */
[----:B------:R-:W-:Y:S01]  /*15de0*/  UMOV UR10, URZ ;  /* 0x0000003f000a7c82 */ /* 0x000fe20008000000 */
[----:B------:R-:W-:Y:S01]  /*15df0*/  @P0 R2UR UR20, R18 ;  /* 0x00000000121402ca */ /* 0x000fe200000e0000 */
[----:B------:R-:W-:Y:S01]  /*15e00*/  UMOV UR14, 0x0 ;  /* 0x00000000000e7882 */ /* 0x000fe20000000000 */
[----:B------:R-:W-:Y:S01]  /*15e10*/  @P0 IMAD.MOV.U32 R3, RZ, RZ, 0x4800 ;  /* 0x00004800ff030424 */ /* 0x000fe200078e00ff */
[----:B------:R-:W-:Y:S01]  /*15e20*/  @P0 R2UR UR19, R6 ;  /* 0x00000000061302ca */ /* 0x000fe200000e0000 */
[----:B------:R-:W-:Y:S01]  /*15e30*/  UMOV UR15, 0x12f00000 ;  /* 0x12f00000000f7882 */ /* 0x000fe20000000000 */
[----:B------:R-:W-:Y:S01]  /*15e40*/  UMOV UR18, 0x20 ;  /* 0x0000002000127882 */ /* 0x000fe20000000000 */
[----:B------:R-:W-:Y:S01]  /*15e50*/  UMOV UR22, 0x0 ;  /* 0x0000000000167882 */ /* 0x000fe20000000000 */
[----:B------:R-:W-:Y:S01]  /*15e60*/  UMOV UR23, 0x12f00000 ;  /* 0x12f0000000177882 */ /* 0x000fe20000000000 */
[----:B0-----:R-:W-:-:S04]  /*15e70*/  LEA R4, R5, R4, 0x18 ;  /* 0x0000000405047211 */ /* 0x001fc800078ec0ff */
[----:B------:R-:W-:Y:S01]  /*15e80*/  R2UR UR24, R4 ;  /* 0x00000000041872ca */ /* 0x000fe200000e0000 */
[----:B------:R1:W-:-:S12]  /*15e90*/  @P0 SYNCS.ARRIVE.TRANS64 RZ, [R4+URZ+0x19c00], R3 ;  /* 0x019c000304ff09a7 */ /* 0x0003d8000800003f */
[----:B------:R-:W-:Y:S02]  /*15ea0*/  UIADD3 UR8, UR24, 0xf000, URZ ;  /* 0x0000f00018087890 */ /* 0x000fe4000fffe03f */
[----:B------:R-:W-:Y:S02]  /*15eb0*/  UIADD3 UR9, UR24, 0x19c00, URZ ;  /* 0x00019c0018097890 */ /* 0x000fe4000fffe03f */
[----:B------:R-:W-:-:S05]  /*15ec0*/  UIADD3 UR16, UR24, 0x10800, URZ ;  /* 0x0001080018107890 */ /* 0x000fca000fffe03f */
[----:B------:R-:W-:Y:S02]  /*15ed0*/  UMOV UR17, UR9 ;  /* 0x0000000900117c82 */ /* 0x000fe40008000000 */
[----:B------:R0:W-:Y:S02]  /*15ee0*/  UTMALDG.4D [UR8], [UR4], desc[UR6] ;  /* 0x00000608040075b4 */ /* 0x0001e40008019000 */
[----:B------:R1:W-:Y:S01]  /*15ef0*/  UTMALDG.4D [UR16], [UR4], desc[UR14] ;  /* 0x00000e10040075b4 */ /* 0x0003e20008019000 */
[----:B0-----:R-:W-:Y:S01]  /*15f00*/  @P0 R2UR UR13, R7 ;  /* 0x00000000070d02ca */ /* 0x001fe200000e0000 */
[----:B------:R-:W-:Y:S01]  /*15f10*/  UIADD3 UR8, UR24, 0x12000, URZ ;  /* 0x0001200018087890 */ /* 0x000fe2000fffe03f */
[----:B------:R-:W-:Y:S01]  /*15f20*/  @P0 R2UR UR12, R18 ;  /* 0x00000000120c02ca */ /* 0x000fe200000e0000 */
[----:B------:R-:W-:Y:S01]  /*15f30*/  UMOV UR10, 0x40 ;  /* 0x00000040000a7882 */ /* 0x000fe20000000000 */
[----:B------:R-:W-:-:S13]  /*15f40*/  @P0 R2UR UR11, R6 ;  /* 0x00000000060b02ca */ /* 0x000fda00000e0000 */
[----:B------:R1:W-:Y:S02]  /*15f50*/  UTMALDG.4D [UR8], [UR4], desc[UR22] ;  /* 0x00001608040075b4 */ /* 0x0003e40008019000 */
[----:B-1----:R-:W-:Y:S01]  /*15f60*/  NOP ;  /* 0x0000000000007918 */ /* 0x002fe20000000000 */
.L_x_469:
[----:B------:R-:W2:Y:S04]  /*15f70*/  LDL.LU R7, [R1+0x24] ;  /* 0x0000240001077983 */ /* 0x000ea80000300800 */
[----:B------:R-:W3:Y:S01]  /*15f80*/  LDL.LU R4, [R1+0x14] ;  /* 0x0000140001047983 */ /* 0x000ee20000300800 */
[----:B------:R-:W-:Y:S01]  /*15f90*/  MOV R5, 0x400 ;  /* 0x0000040000057802 */ /* 0x000fe20000000f00 */
[----:B------:R-:W-:Y:S01]  /*15fa0*/  BSSY B0, `(.L_x_477) ;  /* 0x000000c000007945 */ /* 0x000fe20003800000 */
[----:B------:R-:W1:Y:S02]  /*15fb0*/  S2R R6, SR_CgaCtaId ;  /* 0x0000000000067919 */ /* 0x000e640000008800 */
[----:B-1----:R-:W-:Y:S01]  /*15fc0*/  LEA R5, R6, R5, 0x18 ;  /* 0x0000000506057211 */ /* 0x002fe200078ec0ff */
[----:B--2---:R-:W-:Y:S01]  /*15fd0*/  VIADD R7, R7, 0x1 ;  /* 0x0000000107077836 */ /* 0x004fe20000000000 */
[----:B---3--:R-:W-:-:S04]  /*15fe0*/  ISETP.GE.AND P2, PT, R4, 0x81, PT ;  /* 0x000000810400780c */ /* 0x008fc80003f46270 */
[----:B------:R1:W-:Y:S01]  /*15ff0*/  STL [R1+0x24], R7 ;  /* 0x0000240701007387 */ /* 0x0003e20000100800 */
[----:B0-----:R-:W-:-:S04]  /*16000*/  LEA.HI R3, R7, R7, RZ, 0x1 ;  /* 0x0000000707037211 */ /* 0x001fc800078f08ff */
[----:B------:R-:W-:-:S05]  /*16010*/  LOP3.LUT R3, R3, 0xfffffffe, RZ, 0xc0, !PT ;  /* 0xfffffffe03037812 */ /* 0x000fca00078ec0ff */
[----:B------:R-:W-:-:S05]  /*16020*/  IMAD.IADD R3, R7, 0x1, -R3 ;  /* 0x0000000107037824 */ /* 0x000fca00078e0a03 */
[----:B------:R-:W-:-:S04]  /*16030*/  SHF.L.U32 R3, R3, 0x1f, RZ ;  /* 0x0000001f03037819 */ /* 0x000fc800000006ff */
[----:B------:R-:W0:Y:S02]  /*16040*/  SYNCS.PHASECHK.TRANS64.TRYWAIT P0, [R5+URZ+0x19c20], R3 ;  /* 0x019c2003050075a7 */ /* 0x000e24000800017f */
[----:B01----:R-:W-:Y:S05]  /*16050*/  @!P0 BRA `(.L_x_478) ;  /* 0x0000003000748947 */ /* 0x003fea0003800000 */
.L_x_588:
[----:B------:R-:W-:Y:S05]  /*16060*/  BSYNC B0 ;  /* 0x0000000000007941 */ /* 0x000fea0003800000 */
.L_x_477:
[----:B------:R-:W-:Y:S05]  /*16070*/  @!P2 BRA `(.L_x_479) ;  /* 0x00000010001ca947 */ /* 0x000fea0003800000 */
[----:B0-----:R-:W2:Y:S01]  /*16080*/  LDL.LU R4, [R1+0x1c] ;  /* 0x00001c0001047983 */ /* 0x001ea20000300800 */
[----:B------:R-:W-:Y:S02]  /*16090*/  IMAD.MOV.U32 R6, RZ, RZ, R22 ;  /* 0x000000ffff067224 */ /* 0x000fe400078e0016 */
[----:B------:R-:W-:Y:S01]  /*160a0*/  IMAD.MOV.U32 R7, RZ, RZ, R24 ;  /* 0x000000ffff077224 */ /* 0x000fe200078e0018 */
[----:B--2---:R-:W-:-:S07]  /*160b0*/  LEA.HI.SX32 R12, R4, 0xfffffffe, 0x19 ;  /* 0xfffffffe040c7811 */ /* 0x004fce00078fcaff */
.L_x_503:
[----:B------:R-:W-:Y:S01]  /*160c0*/  VIADD R22, R6, 0x1 ;  /* 0x0000000106167836 */ /* 0x000fe20000000000 */
[----:B------:R-:W-:Y:S05]  /*160d0*/  YIELD ;  /* 0x0000000000007946 */ /* 0x000fea0003800000 */
[----:B------:R-:W-:Y:S01]  /*160e0*/  ISETP.NE.AND P0, PT, R22, 0x2, PT ;  /* 0x000000021600780c */ /* 0x000fe20003f05270 */
[----:B------:R-:W-:Y:S03]  /*160f0*/  BSSY B0, `(.L_x_480) ;  /* 0x00000a9000007945 */ /* 0x000fe60003800000 */
[----:B------:R-:W-:-:S02]  /*16100*/  SEL R24, RZ, 0x1, P0 ;  /* 0x00000001ff187807 */ /* 0x000fc40000000000 */
[----:B------:R-:W-:Y:S02]  /*16110*/  SEL R22, R22, RZ, P0 ;  /* 0x000000ff16167207 */ /* 0x000fe40000000000 */
[----:B------:R-:W-:Y:S01]  /*16120*/  LOP3.LUT R24, R7, R24, RZ, 0x3c, !PT ;  /* 0x0000001807187212 */ /* 0x000fe200078e3cff */
[----:B01----:R-:W-:Y:S06]  /*16130*/  @!P6 BRA `(.L_x_481) ;  /* 0x000000080090e947 */ /* 0x003fec0003800000 */
[----:B------:R-:W-:Y:S01]  /*16140*/  ULDC.64 UR4, c[0x0][0x3f8] ;  /* 0x0000fe0000047ab9 */ /* 0x000fe20000000a00 */
[----:B------:R-:W-:Y:S01]  /*16150*/  IMAD.MOV.U32 R8, RZ, RZ, R12 ;  /* 0x000000ffff087224 */ /* 0x000fe200078e000c */
[----:B------:R-:W-:-:S04]  /*16160*/  ISETP.NE.U32.AND P0, PT, RZ, UR4, PT ;  /* 0x00000004ff007c0c */ /* 0x000fc8000bf05070 */
[----:B------:R-:W-:-:S13]  /*16170*/  ISETP.NE.AND.EX P0, PT, RZ, UR5, PT, P0 ;  /* 0x00000005ff007c0c */ /* 0x000fda000bf05300 */
        /* <DEDUP_REMOVED lines=9> */
[--C-:B------:R-:W-:Y:S01]  /*16210*/  SHF.R.S32.HI R3, RZ, 0x1f, R2.reuse ;  /* 0x0000001fff037819 */ /* 0x100fe20000011402 */
[----:B------:R-:W-:Y:S02]  /*16220*/  IMAD.MOV R8, RZ, RZ, -R2 ;  /* 0x000000ffff087224 */ /* 0x000fe400078e0a02 */
[C---:B------:R-:W-:Y:S02]  /*16230*/  IMAD R4, R20.reuse, UR7, R4 ;  /* 0x0000000714047c24 */ /* 0x040fe4000f8e0204 */
[----:B------:R-:W-:-:S04]  /*16240*/  IMAD.WIDE.U32 R2, R20, UR6, R2 ;  /* 0x0000000614027c25 */ /* 0x000fc8000f8e0002 */
[----:B------:R-:W-:Y:S01]  /*16250*/  IMAD.IADD R3, R4, 0x1, R3 ;  /* 0x0000000104037824 */ /* 0x000fe200078e0203 */
[----:B------:R-:W-:Y:S01]  /*16260*/  LEA R4, P0, R2, UR4, 0x2 ;  /* 0x0000000402047c11 */ /* 0x000fe2000f8010ff */
[----:B------:R-:W-:-:S03]  /*16270*/  IMAD R8, R5, R8, R12 ;  /* 0x0000000805087224 */ /* 0x000fc600078e020c */
[----:B------:R-:W-:-:S05]  /*16280*/  LEA.HI.X R5, R2, UR5, R3, 0x2, P0 ;  /* 0x0000000502057c11 */ /* 0x000fca00080f1403 */
[----:B------:R0:W5:Y:S04]  /*16290*/  LDG.E R2, desc[UR40][R4.64] ;  /* 0x0000002804027981 */ /* 0x000168000c1e1900 */
.L_x_482:
[----:B0-----:R-:W0:Y:S01]  /*162a0*/  S2R R4, SR_CgaCtaId ;  /* 0x0000000000047919 */ /* 0x001e220000008800 */
[----:B------:R-:W-:Y:S01]  /*162b0*/  MOV R3, 0x400 ;  /* 0x0000040000037802 */ /* 0x000fe20000000f00 */
[----:B------:R-:W-:Y:S01]  /*162c0*/  BSSY B1, `(.L_x_483) ;  /* 0x0000009000017945 */ /* 0x000fe20003800000 */
[----:B------:R-:W1:Y:S02]  /*162d0*/  S2R R5, SR_TID.X ;  /* 0x0000000000057919 */ /* 0x000e640000002100 */
[----:B0-----:R-:W-:Y:S02]  /*162e0*/  LEA R3, R4, R3, 0x18 ;  /* 0x0000000304037211 */ /* 0x001fe400078ec0ff */
[----:B------:R-:W-:Y:S02]  /*162f0*/  SHF.L.U32 R4, R24, 0x1f, RZ ;  /* 0x0000001f18047819 */ /* 0x000fe400000006ff */
[----:B------:R-:W-:Y:S02]  /*16300*/  LEA R3, R22, R3, 0x3 ;  /* 0x0000000316037211 */ /* 0x000fe400078e18ff */
[----:B-1----:R-:W-:-:S02]  /*16310*/  LOP3.LUT R5, R5, 0x7f, RZ, 0xc0, !PT ;  /* 0x0000007f05057812 */ /* 0x002fc400078ec0ff */
[----:B------:R-:W0:Y:S02]  /*16320*/  SYNCS.PHASECHK.TRANS64.TRYWAIT P0, [R3+URZ+0x19c80], R4 ;  /* 0x019c8004030075a7 */ /* 0x000e24000800017f */
[----:B------:R-:W-:Y:S01]  /*16330*/  ISETP.NE.AND P2, PT, R5, RZ, PT ;  /* 0x000000ff0500720c */ /* 0x000fe20003f45270 */
[----:B0-----:R-:W-:-:S12]  /*16340*/  @!P0 BRA `(.L_x_484) ;  /* 0x0000002c00d88947 */ /* 0x001fd80003800000 */
.L_x_589:
[----:B------:R-:W-:Y:S05]  /*16350*/  BSYNC B1 ;  /* 0x0000000000017941 */ /* 0x000fea0003800000 */
.L_x_483:
[----:B------:R-:W-:Y:S04]  /*16360*/  BSSY B1, `(.L_x_485) ;  /* 0x0000009000017945 */ /* 0x000fe80003800000 */
        /* <DEDUP_REMOVED lines=8> */
.L_x_486:
[----:B------:R-:W-:Y:S05]  /*163f0*/  BSYNC B1 ;  /* 0x0000000000017941 */ /* 0x000fea0003800000 */
.L_x_485:
[----:B------:R-:W1:Y:S01]  /*16400*/  S2R R9, SR_CgaCtaId ;  /* 0x0000000000097919 */ /* 0x000e620000008800 */
[----:B------:R-:W-:Y:S01]  /*16410*/  IMAD.MOV.U32 R14, RZ, RZ, RZ ;  /* 0x000000ffff0e7224 */ /* 0x000fe200078e00ff */
[----:B------:R-:W-:Y:S01]  /*16420*/  MOV R5, 0x400 ;  /* 0x0000040000057802 */ /* 0x000fe20000000f00 */
[----:B------:R-:W-:Y:S01]  /*16430*/  UIADD3 UR4, UP0, UR38, 0x470, URZ ;  /* 0x0000047026047890 */ /* 0x000fe2000ff1e03f */
[----:B------:R-:W-:Y:S01]  /*16440*/  PLOP3.LUT P0, PT, PT, PT, PT, 0x80, 0x0 ;  /* 0x000000000000781c */ /* 0x000fe20003f0f070 */
[----:B------:R-:W-:Y:S01]  /*16450*/  IMAD R8, R8, 0x80, R26 ;  /* 0x0000008008087824 */ /* 0x000fe200078e021a */
[----:B------:R-:W-:Y:S01]  /*16460*/  R2UR UR10, R14 ;  /* 0x000000000e0a72ca */ /* 0x000fe200000e0000 */
[----:B------:R-:W-:Y:S01]  /*16470*/  UIADD3.X UR5, URZ, UR39, URZ, UP0, !UPT ;  /* 0x000000273f057290 */ /* 0x000fe200087fe43f */
[----:B------:R-:W-:Y:S01]  /*16480*/  UMOV UR6, 0x0 ;  /* 0x0000000000067882 */ /* 0x000fe20000000000 */
[----:B------:R-:W-:Y:S01]  /*16490*/  UMOV UR7, 0x14f00000 ;  /* 0x14f0000000077882 */ /* 0x000fe20000000000 */
[----:B-1----:R-:W-:-:S05]  /*164a0*/  LEA R5, R9, R5, 0x18 ;  /* 0x0000000509057211 */ /* 0x002fca00078ec0ff */
[----:B------:R-:W-:Y:S02]  /*164b0*/  IMAD R9, R22, 0x3000, R5 ;  /* 0x0000300016097824 */ /* 0x000fe400078e0205 */
[----:B------:R-:W-:Y:S02]  /*164c0*/  VIADD R5, R3, 0x19c70 ;  /* 0x00019c7003057836 */ /* 0x000fe40000000000 */
[----:B------:R-:W-:-:S07]  /*164d0*/  VIADD R10, R9, 0x9000 ;  /* 0x00009000090a7836 */ /* 0x000fce0000000000 */
.L_x_487:
[----:B------:R-:W-:-:S13]  /*164e0*/  @P0 ELECT P3, URZ, PT ;  /* 0x00000000003f082f */ /* 0x000fda0003860000 */
[----:B-----5:R-:W-:Y:S02]  /*164f0*/  @P3 R2UR UR13, R2 ;  /* 0x00000000020d32ca */ /* 0x020fe400000e0000 */
        /* <DEDUP_REMOVED lines=8> */
[----:B------:R-:W-:Y:S01]  /*16580*/  IMAD.MOV.U32 R13, RZ, RZ, 0x20 ;  /* 0x00000020ff0d7424 */ /* 0x000fe200078e00ff */
[----:B------:R-:W-:Y:S01]  /*16590*/  PLOP3.LUT P0, PT, PT, PT, PT, 0x80, 0x0 ;  /* 0x000000000000781c */ /* 0x000fe20003f0f070 */
[----:B------:R-:W-:Y:S01]  /*165a0*/  VIADD R10, R9, 0xa000 ;  /* 0x0000a000090a7836 */ /* 0x000fe20000000000 */
[----:B------:R-:W-:Y:S01]  /*165b0*/  UMOV UR6, 0x0 ;  /* 0x0000000000067882 */ /* 0x000fe20000000000 */
[----:B------:R-:W-:Y:S01]  /*165c0*/  UMOV UR7, 0x14f00000 ;  /* 0x14f0000000077882 */ /* 0x000fe20000000000 */
[----:B------:R-:W-:-:S15]  /*165d0*/  R2UR UR10, R13 ;  /* 0x000000000d0a72ca */ /* 0x000fde00000e0000 */
.L_x_488:
        /* <DEDUP_REMOVED lines=16> */
.L_x_489:
        /* <DEDUP_REMOVED lines=10> */
[----:B------:R-:W1:Y:S01]  /*16780*/  SYNCS.PHASECHK.TRANS64.TRYWAIT P0, [R3+URZ+0x19c40], R4 ;  /* 0x019c4004030075a7 */ /* 0x000e62000800017f */
[----:B------:R-:W-:Y:S04]  /*16790*/  BSSY B1, `(.L_x_490) ;  /* 0x0000002000017945 */ /* 0x000fe80003800000 */
[----:B-1----:R-:W-:Y:S05]  /*167a0*/  @!P0 BRA `(.L_x_491) ;  /* 0x0000002800d48947 */ /* 0x002fea0003800000 */
.L_x_590:
[----:B------:R-:W-:Y:S05]  /*167b0*/  BSYNC B1 ;  /* 0x0000000000017941 */ /* 0x000fea0003800000 */
.L_x_490:
        /* <DEDUP_REMOVED lines=11> */
.L_x_493:
[----:B------:R-:W-:Y:S05]  /*16870*/  BSYNC B1 ;  /* 0x0000000000017941 */ /* 0x000fea0003800000 */
.L_x_492:
        /* <DEDUP_REMOVED lines=8> */
.L_x_494:
        /* <DEDUP_REMOVED lines=15> */
.L_x_495:
        /* <DEDUP_REMOVED lines=10> */
[----:B------:R-:W-:Y:S02]  /*16a90*/  R2UR UR10, R11 ;  /* 0x000000000b0a72ca */ /* 0x000fe400000e0000 */
[----:B------:R-:W-:Y:S02]  /*16aa0*/  R2UR UR6, R4 ;  /* 0x00000000040672ca */ /* 0x000fe400000e0000 */
[----:B------:R-:W-:Y:S02]  /*16ab0*/  R2UR UR7, R5 ;  /* 0x00000000050772ca */ /* 0x000fe400000e0000 */
[----:B------:R-:W-:Y:S02]  /*16ac0*/  PLOP3.LUT P0, PT, PT, PT, PT, 0x80, 0x0 ;  /* 0x000000000000781c */ /* 0x000fe40003f0f070 */
[----:B------:R-:W-:-:S11]  /*16ad0*/  IADD3 R9, R9, 0x15800, RZ ;  /* 0x0001580009097810 */ /* 0x000fd60007ffe0ff */
.L_x_496:
        /* <DEDUP_REMOVED lines=10> */
.L_x_481:
[----:B------:R-:W-:Y:S05]  /*16b80*/  BSYNC B0 ;  /* 0x0000000000007941 */ /* 0x000fea0003800000 */
.L_x_480:
[----:B------:R-:W2:Y:S02]  /*16b90*/  LDL R4, [R1+0x30] ;  /* 0x0000300001047983 */ /* 0x000ea40000100800 */
[----:B--2---:R-:W-:-:S13]  /*16ba0*/  ISETP.NE.AND P0, PT, R4, 0x3, PT ;  /* 0x000000030400780c */ /* 0x004fda0003f05270 */
[----:B------:R-:W-:Y:S05]  /*16bb0*/  @!P0 BRA `(.L_x_497) ;  /* 0x0000000000048947 */ /* 0x000fea0003800000 */
[----:B------:R-:W-:Y:S01]  /*16bc0*/  BPT.TRAP 0x1 ;  /* 0x000000040000795c */ /* 0x000fe20000300000 */
.L_x_497:
[----:B------:R-:W2:Y:S01]  /*16bd0*/  LDL R3, [R1+0x10] ;  /* 0x0000100001037983 */ /* 0x000ea20000100800 */
[----:B------:R-:W-:Y:S01]  /*16be0*/  MOV R5, 0x400 ;  /* 0x0000040000057802 */ /* 0x000fe20000000f00 */
[----:B------:R-:W0:Y:S01]  /*16bf0*/  S2R R8, SR_CgaCtaId ;  /* 0x0000000000087919 */ /* 0x000e220000008800 */
[----:B------:R-:W-:-:S04]  /*16c00*/  LOP3.LUT R4, R7, 0x1, RZ, 0x3c, !PT ;  /* 0x0000000107047812 */ /* 0x000fc800078e3cff */
[----:B------:R-:W-:Y:S02]  /*16c10*/  SHF.L.U32 R4, R4, 0x1f, RZ ;  /* 0x0000001f04047819 */ /* 0x000fe400000006ff */
[----:B0-----:R-:W-:-:S05]  /*16c20*/  LEA R5, R8, R5, 0x18 ;  /* 0x0000000508057211 */ /* 0x001fca00078ec0ff */
[----:B------:R-:W-:-:S04]  /*16c30*/  IMAD R13, R6, 0x8, R5 ;  /* 0x00000008060d7824 */ /* 0x000fc800078e0205 */
[----:B------:R-:W0:Y:S01]  /*16c40*/  SYNCS.PHASECHK.TRANS64.TRYWAIT P2, [R13+URZ+0x19c70], R4 ;  /* 0x019c70040d0075a7 */ /* 0x000e22000804017f */
[----:B------:R-:W-:Y:S01]  /*16c50*/  BSSY B0, `(.L_x_498) ;  /* 0x0000003000007945 */ /* 0x000fe20003800000 */
[----:B--2---:R-:W-:-:S03]  /*16c60*/  ISETP.NE.AND P0, PT, R3, 0x3, PT ;  /* 0x000000030300780c */ /* 0x004fc60003f05270 */
[----:B0-----:R-:W-:Y:S10]  /*16c70*/  @!P2 BRA `(.L_x_499) ;  /* 0x0000002400b4a947 */ /* 0x001ff40003800000 */
.L_x_591:
[----:B------:R-:W-:Y:S05]  /*16c80*/  BSYNC B0 ;  /* 0x0000000000007941 */ /* 0x000fea0003800000 */
.L_x_498:
[----:B------:R-:W-:Y:S05]  /*16c90*/  @!P0 BRA `(.L_x_500) ;  /* 0x0000000000048947 */ /* 0x000fea0003800000 */
[----:B------:R-:W-:Y:S01]  /*16ca0*/  BPT.TRAP 0x1 ;  /* 0x000000040000795c */ /* 0x000fe20000300000 */
.L_x_500:
[----:B0-----:R-:W-:Y:S01]  /*16cb0*/  SHF.L.U32 R4, R7, 0x1f, RZ ;  /* 0x0000001f07047819 */ /* 0x001fe200000006ff */
[----:B------:R-:W-:-:S03]  /*16cc0*/  IMAD R10, R6, 0x3000, RZ ;  /* 0x00003000060a7824 */ /* 0x000fc600078e02ff */
[----:B------:R-:W0:Y:S02]  /*16cd0*/  SYNCS.PHASECHK.TRANS64.TRYWAIT P2, [R13+URZ+0x19c60], R4 ;  /* 0x019c60040d0075a7 */ /* 0x000e24000804017f */
[----:B0-----:R-:W-:Y:S05]  /*16ce0*/  @!P2 BRA `(.L_x_501) ;  /* 0x0000002400aca947 */ /* 0x001fea0003800000 */
.L_x_592:
[----:B------:R-:W2:Y:S01]  /*16cf0*/  LDL R3, [R1] ;  /* 0x0000000001037983 */ /* 0x000ea20000100800 */
[----:B------:R-:W-:Y:S01]  /*16d00*/  MOV R15, 0x400 ;  /* 0x00000400000f7802 */ /* 0x000fe20000000f00 */
[----:B------:R-:W-:Y:S05]  /*16d10*/  WARPSYNC.ALL ;  /* 0x0000000000007948 */ /* 0x000fea0003800000 */
[----:B------:R-:W1:Y:S01]  /*16d20*/  S2R R18, SR_CgaCtaId ;  /* 0x0000000000127919 */ /* 0x000e620000008800 */
[----:B------:R-:W-:Y:S02]  /*16d30*/  LOP3.LUT R14, R10, R28, RZ, 0xfc, !PT ;  /* 0x0000001c0a0e7212 */ /* 0x000fe400078efcff */
[----:B-1----:R-:W-:-:S05]  /*16d40*/  LEA R15, R18, R15, 0x18 ;  /* 0x0000000f120f7211 */ /* 0x002fca00078ec0ff */
[----:B------:R-:W-:Y:S01]  /*16d50*/  IMAD.IADD R14, R15, 0x1, R14 ;  /* 0x000000010f0e7824 */ /* 0x000fe200078e020e */
[----:B--2---:R-:W-:-:S05]  /*16d60*/  LOP3.LUT R3, R10, R3, RZ, 0xfc, !PT ;  /* 0x000000030a037212 */ /* 0x004fca00078efcff */
[----:B------:R-:W-:-:S05]  /*16d70*/  IMAD.IADD R3, R15, 0x1, R3 ;  /* 0x000000010f037824 */ /* 0x000fca00078e0203 */
[----:B0-----:R-:W0:Y:S02]  /*16d80*/  LDSM.16.MT88.4 R4, [R3+0x9000] ;  /* 0x009000000304783b */ /* 0x001e240000004200 */
[C-C-:B0-----:R-:W-:Y:S02]  /*16d90*/  PRMT R8, R4.reuse, 0x6420, R5.reuse ;  /* 0x0000642004087816 */ /* 0x141fe40000000005 */
[----:B------:R-:W-:Y:S02]  /*16da0*/  PRMT R9, R4, 0x7531, R5 ;  /* 0x0000753104097816 */ /* 0x000fe40000000005 */
[C-C-:B------:R-:W-:Y:S02]  /*16db0*/  PRMT R10, R6.reuse, 0x6420, R7.reuse ;  /* 0x00006420060a7816 */ /* 0x140fe40000000007 */
[----:B------:R-:W-:-:S05]  /*16dc0*/  PRMT R11, R6, 0x7531, R7 ;  /* 0x00007531060b7816 */ /* 0x000fca0000000007 */
[----:B------:R-:W-:Y:S04]  /*16dd0*/  STSM.16.M88.4 [R14+0x3000], R8 ;  /* 0x003000080e007844 */ /* 0x000fe80000000200 */
[----:B------:R-:W0:Y:S02]  /*16de0*/  LDSM.16.MT88.4 R4, [R3+0xa000] ;  /* 0x00a000000304783b */ /* 0x000e240000004200 */
[C-C-:B0-----:R-:W-:Y:S02]  /*16df0*/  PRMT R8, R4.reuse, 0x6420, R5.reuse ;  /* 0x0000642004087816 */ /* 0x141fe40000000005 */
[----:B------:R-:W-:Y:S02]  /*16e00*/  PRMT R9, R4, 0x7531, R5 ;  /* 0x0000753104097816 */ /* 0x000fe40000000005 */
[----:B------:R-:W-:-:S02]  /*16e10*/  PRMT R10, R6, 0x6420, R7 ;  /* 0x00006420060a7816 */ /* 0x000fc40000000007 */
[----:B------:R-:W-:-:S05]  /*16e20*/  PRMT R11, R6, 0x7531, R7 ;  /* 0x00007531060b7816 */ /* 0x000fca0000000007 */
[----:B------:R-:W-:Y:S04]  /*16e30*/  STSM.16.M88.4 [R14+0x4000], R8 ;  /* 0x004000080e007844 */ /* 0x000fe80000000200 */
[----:B------:R-:W0:Y:S02]  /*16e40*/  LDSM.16.MT88.4 R4, [R3+0xb000] ;  /* 0x00b000000304783b */ /* 0x000e240000004200 */
[C-C-:B0-----:R-:W-:Y:S02]  /*16e50*/  PRMT R8, R4.reuse, 0x6420, R5.reuse ;  /* 0x0000642004087816 */ /* 0x141fe40000000005 */
[----:B------:R-:W-:Y:S02]  /*16e60*/  PRMT R9, R4, 0x7531, R5 ;  /* 0x0000753104097816 */ /* 0x000fe40000000005 */
[----:B------:R-:W-:-:S02]  /*16e70*/  PRMT R10, R6, 0x6420, R7 ;  /* 0x00006420060a7816 */ /* 0x000fc40000000007 */
[----:B------:R-:W-:-:S05]  /*16e80*/  PRMT R11, R6, 0x7531, R7 ;  /* 0x00007531060b7816 */ /* 0x000fca0000000007 */
[----:B------:R0:W-:Y:S04]  /*16e90*/  STSM.16.M88.4 [R14+0x5000], R8 ;  /* 0x005000080e007844 */ /* 0x0001e80000000200 */
[----:B------:R-:W1:Y:S01]  /*16ea0*/  LDSM.16.MT88.4 R4, [R3+0x9800] ;  /* 0x009800000304783b */ /* 0x000e620000004200 */
[----:B0-----:R-:W-:Y:S02]  /*16eb0*/  IADD3 R14, R29, 0x3000, R14 ;  /* 0x000030001d0e7810 */ /* 0x001fe40007ffe00e */
[C-C-:B-1----:R-:W-:Y:S02]  /*16ec0*/  PRMT R8, R4.reuse, 0x6420, R5.reuse ;  /* 0x0000642004087816 */ /* 0x142fe40000000005 */
[----:B------:R-:W-:Y:S02]  /*16ed0*/  PRMT R9, R4, 0x7531, R5 ;  /* 0x0000753104097816 */ /* 0x000fe40000000005 */
[----:B------:R-:W-:-:S02]  /*16ee0*/  PRMT R10, R6, 0x6420, R7 ;  /* 0x00006420060a7816 */ /* 0x000fc40000000007 */
[----:B------:R-:W-:-:S05]  /*16ef0*/  PRMT R11, R6, 0x7531, R7 ;  /* 0x00007531060b7816 */ /* 0x000fca0000000007 */
[----:B------:R-:W-:Y:S04]  /*16f00*/  STSM.16.M88.4 [R14], R8 ;  /* 0x000000080e007844 */ /* 0x000fe80000000200 */
        /* <DEDUP_REMOVED lines=20> */
.L_x_502:
[----:B-1----:R1:W-:Y:S01]  /*17050*/  SYNCS.ARRIVE.TRANS64.A1T0 RZ, [R13+URZ+0x19c50], RZ ;  /* 0x019c50ff0dff79a7 */ /* 0x0023e2000810003f */
        /* <DEDUP_REMOVED lines=9> */
.L_x_479:
[----:B01----:R-:W2:Y:S01]  /*170f0*/  LDL R3, [R1+0x30] ;  /* 0x0000300001037983 */ /* 0x003ea20000100800 */
[----:B------:R-:W-:Y:S01]  /*17100*/  BSSY B0, `(.L_x_504) ;  /* 0x000000f000007945 */ /* 0x000fe20003800000 */
[----:B--2---:R-:W-:-:S03]  /*17110*/  ISETP.NE.AND P2, PT, R3, 0x3, PT ;  /* 0x000000030300780c */ /* 0x004fc60003f45270 */
[----:B------:R-:W-:Y:S10]  /*17120*/  @P1 BRA `(.L_x_505) ;  /* 0x0000000000301947 */ /* 0x000ff40003800000 */
[----:B------:R-:W0:Y:S01]  /*17130*/  S2R R5, SR_LANEID ;  /* 0x0000000000057919 */ /* 0x000e220000000000 */
[----:B------:R-:W-:Y:S01]  /*17140*/  VOTEU.ANY UR4, UPT, PT ;  /* 0x0000000000047886 */ /* 0x000fe200038e0100 */
[----:B------:R-:W1:Y:S01]  /*17150*/  LDC.64 R2, c[0x0][0xc38] ;  /* 0x00030e00ff027b82 */ /* 0x000e620000000a00 */
[----:B------:R-:W0:Y:S02]  /*17160*/  FLO.U32 R0, UR4 ;  /* 0x0000000400007d00 */ /* 0x000e2400080e0000 */
[----:B0-----:R-:W-:-:S06]  /*17170*/  ISETP.EQ.U32.AND P0, PT, R0, R5, PT ;  /* 0x000000050000720c */ /* 0x001fcc0003f02070 */
[----:B------:R-:W1:Y:S07]  /*17180*/  POPC R5, UR4 ;  /* 0x0000000400057d09 */ /* 0x000e6e0008000000 */
[----:B-1----:R-:W2:Y:S01]  /*17190*/  @P0 ATOMG.E.ADD.STRONG.GPU PT, R3, desc[UR40][R2.64], R5 ;  /* 0x00000005020309a8 */ /* 0x002ea200081ee1e8 */
[----:B------:R-:W0:Y:S02]  /*171a0*/  S2R R4, SR_LTMASK ;  /* 0x0000000000047919 */ /* 0x000e240000003900 */
[----:B0-----:R-:W-:-:S04]  /*171b0*/  LOP3.LUT R4, R4, UR4, RZ, 0xc0, !PT ;  /* 0x0000000404047c12 */ /* 0x001fc8000f8ec0ff */
[----:B------:R-:W0:Y:S01]  /*171c0*/  POPC R7, R4 ;  /* 0x0000000400077309 */ /* 0x000e220000000000 */
[----:B--2---:R-:W0:Y:S02]  /*171d0*/  SHFL.IDX PT, R0, R3, R0, 0x1f ;  /* 0x00001f0003007589 */ /* 0x004e2400000e0000 */
[----:B0-----:R-:W-:-:S07]  /*171e0*/  IADD3 R16, R0, UR36, R7 ;  /* 0x0000002400107c10 */ /* 0x001fce000fffe007 */
.L_x_505:
[----:B------:R-:W-:Y:S05]  /*171f0*/  BSYNC B0 ;  /* 0x0000000000007941 */ /* 0x000fea0003800000 */
.L_x_504:
[----:B------:R-:W-:Y:S05]  /*17200*/  @!P2 BRA `(.L_x_506) ;  /* 0x000000000004a947 */ /* 0x000fea0003800000 */
[----:B------:R-:W-:Y:S01]  /*17210*/  BPT.TRAP 0x1 ;  /* 0x000000040000795c */ /* 0x000fe20000300000 */
.L_x_506:
        /* <DEDUP_REMOVED lines=11> */
.L_x_593:
[----:B------:R-:W-:Y:S05]  /*172d0*/  BSYNC B0 ;  /* 0x0000000000007941 */ /* 0x000fea0003800000 */
.L_x_507:
[----:B------:R-:W-:Y:S05]  /*172e0*/  @!P2 BRA `(.L_x_509) ;  /* 0x000000000004a947 */ /* 0x000fea0003800000 */
[----:B------:R-:W-:Y:S01]  /*172f0*/  BPT.TRAP 0x1 ;  /* 0x000000040000795c */ /* 0x000fe20000300000 */
.L_x_509:
[----:B0-----:R-:W-:-:S04]  /*17300*/  SHF.L.U32 R0, R24, 0x1f, RZ ;  /* 0x0000001f18007819 */ /* 0x001fc800000006ff */
[----:B------:R-:W0:Y:S02]  /*17310*/  SYNCS.PHASECHK.TRANS64.TRYWAIT P0, [R3+URZ+0x19c60], R0 ;  /* 0x019c6000030075a7 */ /* 0x000e24000800017f */
[----:B0-----:R-:W-:Y:S05]  /*17320*/  @!P0 BRA `(.L_x_510) ;  /* 0x0000002000448947 */ /* 0x001fea0003800000 */
.L_x_594:
[----:B------:R-:W0:Y:S01]  /*17330*/  LDL R2, [R1] ;  /* 0x0000000001027983 */ /* 0x000e220000100800 */
[----:B------:R-:W-:Y:S01]  /*17340*/  IMAD R9, R22, 0x3000, RZ ;  /* 0x0000300016097824 */ /* 0x000fe200078e02ff */
[----:B------:R-:W-:Y:S01]  /*17350*/  MOV R8, 0x400 ;  /* 0x0000040000087802 */ /* 0x000fe20000000f00 */
[----:B------:R-:W-:Y:S05]  /*17360*/  WARPSYNC.ALL ;  /* 0x0000000000007948 */ /* 0x000fea0003800000 */
[----:B------:R-:W1:Y:S02]  /*17370*/  S2R R10, SR_CgaCtaId ;  /* 0x00000000000a7919 */ /* 0x000e640000008800 */
[----:B-1----:R-:W-:-:S02]  /*17380*/  LEA R8, R10, R8, 0x18 ;  /* 0x000000080a087211 */ /* 0x002fc400078ec0ff */
[C---:B0-----:R-:W-:Y:S02]  /*17390*/  LOP3.LUT R0, R9.reuse, R2, RZ, 0xfc, !PT ;  /* 0x0000000209007212 */ /* 0x041fe400078efcff */
[----:B------:R-:W-:-:S03]  /*173a0*/  LOP3.LUT R2, R9, R28, RZ, 0xfc, !PT ;  /* 0x0000001c09027212 */ /* 0x000fc600078efcff */
[C---:B------:R-:W-:Y:S02]  /*173b0*/  IMAD.IADD R0, R8.reuse, 0x1, R0 ;  /* 0x0000000108007824 */ /* 0x040fe400078e0200 */
[----:B------:R-:W-:-:S03]  /*173c0*/  IMAD.IADD R2, R8, 0x1, R2 ;  /* 0x0000000108027824 */ /* 0x000fc600078e0202 */
[----:B------:R-:W0:Y:S02]  /*173d0*/  LDSM.16.MT88.4 R4, [R0+0x9000] ;  /* 0x009000000004783b */ /* 0x000e240000004200 */
        /* <DEDUP_REMOVED lines=44> */
.L_x_511:
[----:B-1----:R1:W-:Y:S01]  /*176a0*/  SYNCS.ARRIVE.TRANS64.A1T0 RZ, [R3+URZ+0x19c50], RZ ;  /* 0x019c50ff03ff79a7 */ /* 0x0023e2000810003f */
[----:B------:R-:W-:Y:S02]  /*176b0*/  @!P1 VIADD R0, R3, 0x19c80 ;  /* 0x00019c8003009836 */ /* 0x000fe40000000000 */
[----:B------:R-:W-:-:S03]  /*176c0*/  VIADD R22, R22, 0x1 ;  /* 0x0000000116167836 */ /* 0x000fc60000000000 */
[----:B------:R-:W-:Y:S01]  /*176d0*/  @!P1 PRMT R0, RZ, 0x654, R0 ;  /* 0x00000654ff009816 */ /* 0x000fe20000000000 */
[----:B------:R-:W-:Y:S01]  /*176e0*/  BAR.SYNC.DEFER_BLOCKING 0x2, 0x80 ;  /* 0x0082000000007b1d */ /* 0x000fe20000010000 */
[----:B------:R-:W-:-:S04]  /*176f0*/  ISETP.NE.AND P0, PT, R22, 0x2, PT ;  /* 0x000000021600780c */ /* 0x000fc80003f05270 */
[----:B-1----:R-:W-:Y:S02]  /*17700*/  SEL R3, RZ, 0x1, P0 ;  /* 0x00000001ff037807 */ /* 0x002fe40000000000 */
[----:B------:R-:W-:Y:S02]  /*17710*/  SEL R22, R22, RZ, P0 ;  /* 0x000000ff16167207 */ /* 0x000fe40000000000 */
[----:B------:R-:W-:Y:S01]  /*17720*/  LOP3.LUT R24, R24, R3, RZ, 0x3c, !PT ;  /* 0x0000000318187212 */ /* 0x000fe200078e3cff */
[----:B------:R1:W-:Y:S06]  /*17730*/  @!P1 SYNCS.ARRIVE.TRANS64.RED.A1T0 RZ, [R0+URZ], RZ ;  /* 0x000000ff00ff99a7 */ /* 0x0003ec000810043f */
.L_x_460:
[----:B------:R-:W-:Y:S05]  /*17740*/  BSYNC B6 ;  /* 0x0000000000067941 */ /* 0x000fea0003800000 */
.L_x_458:
[----:B-1----:R-:W2:Y:S02]  /*17750*/  LDL R0, [R1+0x28] ;  /* 0x0000280001007983 */ /* 0x002ea40000100800 */
[----:B--2---:R-:W-:-:S13]  /*17760*/  LOP3.LUT P0, RZ, R0, 0x2, RZ, 0xc0, !PT ;  /* 0x0000000200ff7812 */ /* 0x004fda000780c0ff */
[----:B------:R-:W-:Y:S05]  /*17770*/  @!P0 BRA `(.L_x_512) ;  /* 0x0000000000208947 */ /* 0x000fea0003800000 */
[----:B------:R-:W-:Y:S05]  /*17780*/  WARPSYNC.ALL ;  /* 0x0000000000007948 */ /* 0x000fea0003800000 */
[----:B------:R-:W1:Y:S08]  /*17790*/  S2UR UR5, SR_CgaCtaId ;  /* 0x00000000000579c3 */ /* 0x000e700000008800 */
[----:B------:R-:W-:Y:S06]  /*177a0*/  BAR.SYNC.DEFER_BLOCKING 0x5, 0x200 ;  /* 0x0148000000007b1d */ /* 0x000fec0000010000 */
[----:B------:R-:W-:-:S02]  /*177b0*/  UMOV UR4, 0x400 ;  /* 0x0000040000047882 */ /* 0x000fc40000000000 */
[----:B-1----:R-:W-:-:S09]  /*177c0*/  ULEA UR4, UR5, UR4, 0x18 ;  /* 0x0000000405047291 */ /* 0x002fd2000f8ec03f */
[----:B------:R-:W2:Y:S01]  /*177d0*/  LDS.128 R16, [UR4+0x19cd0] ;  /* 0x019cd004ff107984 */ /* 0x000ea20008000c00 */
[----:B------:R-:W-:Y:S06]  /*177e0*/  BAR.ARV 0x4, 0x200 ;  /* 0x0108000000007b1d */ /* 0x000fec0000002000 */
[----:B------:R-:W-:Y:S05]  /*177f0*/  BRA `(.L_x_513) ;  /* 0x0000000800407947 */ /* 0x000fea0003800000 */
.L_x_512:
[----:B------:R-:W0:Y:S01]  /*17800*/  S2R R0, SR_TID.X ;  /* 0x0000000000007919 */ /* 0x000e220000002100 */
[----:B------:R-:W-:Y:S01]  /*17810*/  UMOV UR4, 0xffffffff ;  /* 0xffffffff00047882 */ /* 0x000fe20000000000 */
[----:B0-----:R-:W-:-:S04]  /*17820*/  LOP3.LUT R8, R0, 0x1f, RZ, 0xc0, !PT ;  /* 0x0000001f00087812 */ /* 0x001fc800078ec0ff */
[----:B------:R-:W-:Y:S01]  /*17830*/  ISETP.NE.AND P0, PT, R8, 0x1f, PT ;  /* 0x0000001f0800780c */ /* 0x000fe20003f05270 */
[----:B------:R-:W-:-:S12]  /*17840*/  BRA.DIV UR4, `(.L_x_514) ;  /* 0x0000001e04107947 */ /* 0x000fd8000b800000 */
[----:B------:R-:W-:Y:S01]  /*17850*/  IMAD.IADD R5, R19, 0x1, R8 ;  /* 0x0000000113057824 */ /* 0x000fe200078e0208 */
[----:B------:R-:W-:-:S04]  /*17860*/  ULDC UR4, c[0x0][0xc14] ;  /* 0x0003050000047ab9 */ /* 0x000fc80000000800 */
[----:B------:R-:W-:-:S13]  /*17870*/  ISETP.GE.OR P1, PT, R5, UR4, !P0 ;  /* 0x0000000405007c0c */ /* 0x000fda000c726670 */
[----:B------:R-:W0:Y:S02]  /*17880*/  @!P1 LDC.64 R2, c[0x0][0xc58] ;  /* 0x00031600ff029b82 */ /* 0x000e240000000a00 */
[----:B0-----:R-:W-:-:S06]  /*17890*/  @!P1 IMAD.WIDE R2, R5, 0x4, R2 ;  /* 0x0000000405029825 */ /* 0x001fcc00078e0202 */
[----:B------:R-:W2:Y:S01]  /*178a0*/  @!P1 LDG.E R2, desc[UR40][R2.64] ;  /* 0x0000002802029981 */ /* 0x000ea2000c1e1900 */
[----:B------:R-:W-:Y:S01]  /*178b0*/  IMAD.MOV.U32 R5, RZ, RZ, RZ ;  /* 0x000000ffff057224 */ /* 0x000fe200078e00ff */
[C---:B------:R-:W-:Y:S02]  /*178c0*/  ISETP.GE.U32.AND P2, PT, R8.reuse, 0x2, PT ;  /* 0x000000020800780c */ /* 0x040fe40003f46070 */
[C---:B------:R-:W-:Y:S01]  /*178d0*/  ISETP.GE.U32.AND P3, PT, R8.reuse, 0x4, PT ;  /* 0x000000040800780c */ /* 0x040fe20003f66070 */
[----:B------:R-:W-:Y:S01]  /*178e0*/  SHFL.IDX PT, R0, R16, RZ, 0x1f ;  /* 0x00001fff10007589 */ /* 0x000fe200000e0000 */
[C---:B------:R-:W-:Y:S02]  /*178f0*/  ISETP.GE.U32.AND P4, PT, R8.reuse, 0x8, PT ;  /* 0x000000080800780c */ /* 0x040fe40003f86070 */
[C---:B------:R-:W-:Y:S01]  /*17900*/  ISETP.GE.U32.AND P5, PT, R8.reuse, 0x10, PT ;  /* 0x000000100800780c */ /* 0x040fe20003fa6070 */
[----:B------:R-:W-:Y:S01]  /*17910*/  SHFL.IDX PT, R4, R16, 0x1, 0x1f ;  /* 0x00201f0010047f89 */ /* 0x000fe200000e0000 */
[----:B--2---:R-:W-:Y:S01]  /*17920*/  @!P1 IMAD.MOV.U32 R5, RZ, RZ, R2 ;  /* 0x000000ffff059224 */ /* 0x004fe200078e0002 */
[----:B------:R-:W-:-:S04]  /*17930*/  ISETP.NE.AND P1, PT, R8, RZ, PT ;  /* 0x000000ff0800720c */ /* 0x000fc80003f25270 */
[----:B------:R-:W0:Y:S02]  /*17940*/  SHFL.UP PT, R14, R5, 0x1, RZ ;  /* 0x04200000050e7989 */ /* 0x000e2400000e00ff */
[----:B0-----:R-:W-:-:S04]  /*17950*/  SEL R6, R14, RZ, P1 ;  /* 0x000000ff0e067207 */ /* 0x001fc80000800000 */
[----:B------:R-:W-:-:S05]  /*17960*/  IADD3 R6, R5, R6, RZ ;  /* 0x0000000605067210 */ /* 0x000fca0007ffe0ff */
        /* <DEDUP_REMOVED lines=12> */
[----:B------:R0:W1:Y:S02]  /*17a30*/  SHFL.IDX PT, R14, R2, 0x1f, 0x1f ;  /* 0x03e01f00020e7f89 */ /* 0x00006400000e0000 */
.L_x_604:
[----:B------:R-:W-:Y:S02]  /*17a40*/  ULDC UR4, c[0x0][0xc10] ;  /* 0x0003040000047ab9 */ /* 0x000fe40000000800 */
[----:B------:R-:W-:-:S04]  /*17a50*/  IMAD.U32 R16, RZ, RZ, UR4 ;  /* 0x00000004ff107e24 */ /* 0x000fc8000f8e00ff */
[----:B-1----:R-:W-:-:S04]  /*17a60*/  IMAD R14, R14, R16, RZ ;  /* 0x000000100e0e7224 */ /* 0x002fc800078e02ff */
[----:B------:R-:W-:-:S05]  /*17a70*/  IMAD.IADD R7, R4, 0x1, R14 ;  /* 0x0000000104077824 */ /* 0x000fca00078e020e */
[----:B------:R-:W-:-:S13]  /*17a80*/  ISETP.GT.AND P6, PT, R7, R0, PT ;  /* 0x000000000700720c */ /* 0x000fda0003fc4270 */
[----:B------:R-:W-:Y:S05]  /*17a90*/  @P6 BRA `(.L_x_515) ;  /* 0x00000000009c6947 */ /* 0x000fea0003800000 */
.L_x_520:
[----:B0-----:R-:W0:Y:S01]  /*17aa0*/  LDC R2, c[0x0][0xc14] ;  /* 0x00030500ff027b82 */ /* 0x001e220000000800 */
[----:B------:R-:W-:-:S05]  /*17ab0*/  VIADD R19, R19, 0x1f ;  /* 0x0000001f13137836 */ /* 0x000fca0000000000 */
[----:B0-----:R-:W-:-:S13]  /*17ac0*/  ISETP.GE.AND P6, PT, R19, R2, PT ;  /* 0x000000021300720c */ /* 0x001fda0003fc6270 */
[----:B------:R-:W-:Y:S05]  /*17ad0*/  @P6 BRA `(.L_x_516) ;  /* 0x0000000400446947 */ /* 0x000fea0003800000 */
[----:B------:R-:W0:Y:S01]  /*17ae0*/  S2R R3, SR_TID.X ;  /* 0x0000000000037919 */ /* 0x000e220000002100 */
[----:B------:R-:W-:Y:S01]  /*17af0*/  BSSY B0, `(.L_x_517) ;  /* 0x0000009000007945 */ /* 0x000fe20003800000 */
[----:B------:R-:W-:Y:S01]  /*17b00*/  IMAD.MOV.U32 R5, RZ, RZ, RZ ;  /* 0x000000ffff057224 */ /* 0x000fe200078e00ff */
[----:B0-----:R-:W-:-:S05]  /*17b10*/  LOP3.LUT R3, R3, 0x1f, RZ, 0xc0, !PT ;  /* 0x0000001f03037812 */ /* 0x001fca00078ec0ff */
[----:B------:R-:W-:-:S05]  /*17b20*/  IMAD.IADD R9, R19, 0x1, R3 ;  /* 0x0000000113097824 */ /* 0x000fca00078e0203 */
[----:B------:R-:W-:-:S13]  /*17b30*/  ISETP.GE.OR P6, PT, R9, R2, !P0 ;  /* 0x000000020900720c */ /* 0x000fda00047c6670 */
[----:B------:R-:W-:Y:S05]  /*17b40*/  @P6 BRA `(.L_x_518) ;  /* 0x00000000000c6947 */ /* 0x000fea0003800000 */
[----:B------:R-:W0:Y:S02]  /*17b50*/  LDC.64 R2, c[0x0][0xc58] ;  /* 0x00031600ff027b82 */ /* 0x000e240000000a00 */
[----:B0-----:R-:W-:-:S05]  /*17b60*/  IMAD.WIDE R2, R9, 0x4, R2 ;  /* 0x0000000409027825 */ /* 0x001fca00078e0202 */
[----:B------:R0:W5:Y:S02]  /*17b70*/  LDG.E R5, desc[UR40][R2.64] ;  /* 0x0000002802057981 */ /* 0x000164000c1e1900 */
.L_x_518:
[----:B------:R-:W-:Y:S05]  /*17b80*/  BSYNC B0 ;  /* 0x0000000000007941 */ /* 0x000fea0003800000 */
.L_x_517:
[----:B------:R-:W-:-:S03]  /*17b90*/  UMOV UR4, 0xffffffff ;  /* 0xffffffff00047882 */ /* 0x000fc60000000000 */
[----:B------:R-:W-:Y:S05]  /*17ba0*/  BRA.DIV UR4, `(.L_x_519) ;  /* 0x0000001e045c7947 */ /* 0x000fea000b800000 */
[----:B-----5:R-:W1:Y:S02]  /*17bb0*/  SHFL.UP PT, R14, R5, 0x1, RZ ;  /* 0x04200000050e7989 */ /* 0x020e6400000e00ff */
[----:B-1----:R-:W-:-:S05]  /*17bc0*/  SEL R14, R14, RZ, P1 ;  /* 0x000000ff0e0e7207 */ /* 0x002fca0000800000 */
        /* <DEDUP_REMOVED lines=14> */
.L_x_612:
[----:B------:R-:W-:Y:S02]  /*17cb0*/  ULDC UR4, c[0x0][0xc10] ;  /* 0x0003040000047ab9 */ /* 0x000fe40000000800 */
[----:B------:R-:W-:-:S04]  /*17cc0*/  IMAD.U32 R16, RZ, RZ, UR4 ;  /* 0x00000004ff107e24 */ /* 0x000fc8000f8e00ff */
[----:B-1----:R-:W-:-:S05]  /*17cd0*/  IMAD R14, R14, R16, RZ ;  /* 0x000000100e0e7224 */ /* 0x002fca00078e02ff */
[----:B------:R-:W-:-:S04]  /*17ce0*/  IADD3 R7, R14, R7, RZ ;  /* 0x000000070e077210 */ /* 0x000fc80007ffe0ff */
[----:B------:R-:W-:-:S13]  /*17cf0*/  ISETP.GT.AND P6, PT, R7, R0, PT ;  /* 0x000000000700720c */ /* 0x000fda0003fc4270 */
[----:B------:R-:W-:Y:S05]  /*17d00*/  @!P6 BRA `(.L_x_520) ;  /* 0xfffffffc0064e947 */ /* 0x000fea000383ffff */
.L_x_515:
[----:B------:R-:W-:Y:S01]  /*17d10*/  IMAD.IADD R7, R7, 0x1, -R14 ;  /* 0x0000000107077824 */ /* 0x000fe200078e0a0e */
[----:B------:R-:W-:-:S03]  /*17d20*/  UMOV UR4, 0xffffffff ;  /* 0xffffffff00047882 */ /* 0x000fc60000000000 */
[----:B------:R-:W-:-:S05]  /*17d30*/  IMAD R3, R2, R16, R7 ;  /* 0x0000001002037224 */ /* 0x000fca00078e0207 */
[----:B------:R-:W-:Y:S01]  /*17d40*/  ISETP.GT.AND P6, PT, R3, R0, PT ;  /* 0x000000000300720c */ /* 0x000fe20003fc4270 */
[----:B------:R-:W-:-:S12]  /*17d50*/  BRA.DIV UR4, `(.L_x_521) ;  /* 0x0000001e04ac7947 */ /* 0x000fd8000b800000 */
[----:B------:R-:W-:-:S04]  /*17d60*/  VOTE.ANY R3, PT, !P6 ;  /* 0x0000000000037806 */ /* 0x000fc800070e0100 */
[----:B------:R-:W1:Y:S02]  /*17d70*/  POPC R4, R3 ;  /* 0x0000000300047309 */ /* 0x000e640000000000 */
[----:B-1----:R1:W2:Y:S02]  /*17d80*/  SHFL.IDX PT, R5, R5, R4, 0x1f ;  /* 0x00001f0405057589 */ /* 0x0022a400000e0000 */
.L_x_616:
[----:B------:R-:W-:Y:S01]  /*17d90*/  ISETP.NE.AND P0, PT, R3, RZ, PT ;  /* 0x000000ff0300720c */ /* 0x000fe20003f05270 */
[----:B------:R-:W-:-:S12]  /*17da0*/  IMAD.MOV.U32 R14, RZ, RZ, RZ ;  /* 0x000000ffff0e7224 */ /* 0x000fd800078e00ff */
[----:B------:R-:W-:Y:S05]  /*17db0*/  @!P0 BRA `(.L_x_522) ;  /* 0x0000000000108947 */ /* 0x000fea0003800000 */
[----:B------:R-:W-:Y:S01]  /*17dc0*/  UMOV UR4, 0xffffffff ;  /* 0xffffffff00047882 */ /* 0x000fe20000000000 */
[----:B------:R-:W-:Y:S02]  /*17dd0*/  VIADD R12, R4, 0xffffffff ;  /* 0xffffffff040c7836 */ /* 0x000fe40000000000 */
[----:B------:R-:W-:Y:S05]  /*17de0*/  BRA.DIV UR4, `(.L_x_523) ;  /* 0x0000001e04d07947 */ /* 0x000fea000b800000 */
[----:B------:R3:W4:Y:S02]  /*17df0*/  SHFL.IDX PT, R14, R2, R12, 0x1f ;  /* 0x00001f0c020e7589 */ /* 0x00072400000e0000 */
.L_x_522:
[----:B--2---:R-:W-:Y:S01]  /*17e00*/  IABS R6, R5 ;  /* 0x0000000500067213 */ /* 0x004fe20000000000 */
[----:B----4-:R-:W-:Y:S02]  /*17e10*/  IMAD R16, R14, R16, R7 ;  /* 0x000000100e107224 */ /* 0x010fe400078e0207 */
[----:B------:R-:W-:Y:S01]  /*17e20*/  IMAD.IADD R19, R4, 0x1, R19 ;  /* 0x0000000104137824 */ /* 0x000fe200078e0213 */
[----:B------:R-:W2:Y:S01]  /*17e30*/  I2F.RP R8, R6 ;  /* 0x0000000600087306 */ /* 0x000ea20000209400 */
[----:B------:R-:W-:-:S07]  /*17e40*/  IMAD.IADD R0, R0, 0x1, -R16 ;  /* 0x0000000100007824 */ /* 0x000fce00078e0a10 */
[----:B--2---:R-:W0:Y:S02]  /*17e50*/  MUFU.RCP R8, R8 ;  /* 0x0000000800087308 */ /* 0x004e240000001000 */
[----:B0--3--:R-:W-:-:S06]  /*17e60*/  VIADD R2, R8, 0xffffffe ;  /* 0x0ffffffe08027836 */ /* 0x009fcc0000000000 */
[----:B------:R0:W2:Y:S02]  /*17e70*/  F2I.FTZ.U32.TRUNC.NTZ R3, R2 ;  /* 0x0000000200037305 */ /* 0x0000a4000021f000 */
[----:B0-----:R-:W-:Y:S02]  /*17e80*/  IMAD.MOV.U32 R2, RZ, RZ, RZ ;  /* 0x000000ffff027224 */ /* 0x001fe400078e00ff */
[----:B--2---:R-:W-:-:S04]  /*17e90*/  IMAD.MOV R7, RZ, RZ, -R3 ;  /* 0x000000ffff077224 */ /* 0x004fc800078e0a03 */
[----:B------:R-:W-:-:S04]  /*17ea0*/  IMAD R7, R7, R6, RZ ;  /* 0x0000000607077224 */ /* 0x000fc800078e02ff */
        /* <DEDUP_REMOVED lines=15> */
[----:B------:R-:W-:-:S05]  /*17fa0*/  @!P1 LOP3.LUT R3, RZ, R5, RZ, 0x33, !PT ;  /* 0x00000005ff039212 */ /* 0x000fca00078e33ff */
[--C-:B------:R-:W-:Y:S02]  /*17fb0*/  IMAD.MOV R17, RZ, RZ, -R3.reuse ;  /* 0x000000ffff117224 */ /* 0x100fe400078e0a03 */
[----:B------:R-:W-:Y:S02]  /*17fc0*/  IMAD.MOV.U32 R18, RZ, RZ, R3 ;  /* 0x000000ffff127224 */ /* 0x000fe400078e0003 */
[----:B------:R-:W-:Y:S01]  /*17fd0*/  IMAD R17, R5, R17, R0 ;  /* 0x0000001105117224 */ /* 0x000fe200078e0200 */
[----:B------:R-:W-:Y:S06]  /*17fe0*/  BRA `(.L_x_524) ;  /* 0x00000000001c7947 */ /* 0x000fec0003800000 */
.L_x_516:
[----:B------:R-:W-:Y:S01]  /*17ff0*/  UMOV UR4, URZ ;  /* 0x0000003f00047c82 */ /* 0x000fe20008000000 */
[----:B------:R-:W-:Y:S01]  /*18000*/  UMOV UR5, URZ ;  /* 0x0000003f00057c82 */ /* 0x000fe20008000000 */
[----:B------:R-:W-:Y:S01]  /*18010*/  ULDC UR6, c[0x0][0xc14] ;  /* 0x0003050000067ab9 */ /* 0x000fe20000000800 */
[----:B------:R-:W-:Y:S01]  /*18020*/  MOV R16, R0 ;  /* 0x0000000000107202 */ /* 0x000fe20000000f00 */
[----:B------:R-:W-:Y:S02]  /*18030*/  IMAD.U32 R17, RZ, RZ, UR4 ;  /* 0x00000004ff117e24 */ /* 0x000fe4000f8e00ff */
[----:B------:R-:W-:Y:S02]  /*18040*/  IMAD.U32 R18, RZ, RZ, UR5 ;  /* 0x00000005ff127e24 */ /* 0x000fe4000f8e00ff */
[----:B------:R-:W-:-:S07]  /*18050*/  IMAD.U32 R19, RZ, RZ, UR6 ;  /* 0x00000006ff137e24 */ /* 0x000fce000f8e00ff */
.L_x_524:
[----:B------:R-:W0:Y:S01]  /*18060*/  S2R R0, SR_TID.X ;  /* 0x0000000000007919 */ /* 0x000e220000002100 */
[----:B------:R-:W-:Y:S05]  /*18070*/  WARPSYNC.ALL ;  /* 0x0000000000007948 */ /* 0x000fea0003800000 */
[----:B------:R-:W-:Y:S01]  /*18080*/  BAR.SYNC.DEFER_BLOCKING 0x4, 0x200 ;  /* 0x0108000000007b1d */ /* 0x000fe20000010000 */
[----:B0-----:R-:W-:-:S04]  /*18090*/  LOP3.LUT R0, R0, 0x1f, RZ, 0xc0, !PT ;  /* 0x0000001f00007812 */ /* 0x001fc800078ec0ff */
[----:B------:R-:W-:-:S13]  /*180a0*/  ISETP.NE.AND P0, PT, R0, RZ, PT ;  /* 0x000000ff0000720c */ /* 0x000fda0003f05270 */
[----:B------:R-:W0:Y:S01]  /*180b0*/  @!P0 S2R R3, SR_CgaCtaId ;  /* 0x0000000000038919 */ /* 0x000e220000008800 */
[----:B------:R-:W-:-:S04]  /*180c0*/  @!P0 MOV R0, 0x400 ;  /* 0x0000040000008802 */ /* 0x000fc80000000f00 */
[----:B0-----:R-:W-:-:S05]  /*180d0*/  @!P0 LEA R0, R3, R0, 0x18 ;  /* 0x0000000003008211 */ /* 0x001fca00078ec0ff */
[----:B------:R0:W-:Y:S01]  /*180e0*/  @!P0 STS.128 [R0+0x19cd0], R16 ;  /* 0x019cd01000008388 */ /* 0x0001e20000000c00 */
[----:B------:R-:W-:Y:S06]  /*180f0*/  BAR.ARV 0x5, 0x200 ;  /* 0x0148000000007b1d */ /* 0x000fec0000002000 */
.L_x_513:
[----:B------:R-:W-:Y:S02]  /*18100*/  ULDC UR4, c[0x0][0xc14] ;  /* 0x0003050000047ab9 */ /* 0x000fe40000000800 */
[----:B--2---:R-:W-:-:S13]  /*18110*/  ISETP.GE.AND P0, PT, R19, UR4, PT ;  /* 0x0000000413007c0c */ /* 0x004fda000bf06270 */
[----:B------:R-:W-:Y:S05]  /*18120*/  @!P0 BRA `(.L_x_525) ;  /* 0xffffffac00c88947 */ /* 0x000fea000383ffff */
[----:B------:R-:W-:Y:S05]  /*18130*/  BSYNC B7 ;  /* 0x0000000000077941 */ /* 0x000fea0003800000 */
.L_x_416:
[----:B0-----:R-:W3:Y:S01]  /*18140*/  LDL.LU R0, [R1+0x24] ;  /* 0x0000240001007983 */ /* 0x001ee20000300800 */
[----:B------:R-:W-:Y:S01]  /*18150*/  BSSY B0, `(.L_x_526) ;  /* 0x000000b000007945 */ /* 0x000fe20003800000 */
[----:B------:R-:W0:Y:S01]  /*18160*/  S2R R5, SR_CgaCtaId ;  /* 0x0000000000057919 */ /* 0x000e220000008800 */
[----:B---3--:R-:W-:-:S05]  /*18170*/  VIADD R0, R0, 0x1 ;  /* 0x0000000100007836 */ /* 0x008fca0000000000 */
[----:B--2---:R-:W-:-:S04]  /*18180*/  LEA.HI R2, R0, R0, RZ, 0x1 ;  /* 0x0000000000027211 */ /* 0x004fc800078f08ff */
[----:B------:R-:W-:Y:S02]  /*18190*/  LOP3.LUT R3, R2, 0xfffffffe, RZ, 0xc0, !PT ;  /* 0xfffffffe02037812 */ /* 0x000fe400078ec0ff */
[----:B------:R-:W-:-:S03]  /*181a0*/  MOV R2, 0x400 ;  /* 0x0000040000027802 */ /* 0x000fc60000000f00 */
[----:B------:R-:W-:Y:S01]  /*181b0*/  IMAD.IADD R0, R0, 0x1, -R3 ;  /* 0x0000000100007824 */ /* 0x000fe200078e0a03 */
[----:B0-----:R-:W-:-:S04]  /*181c0*/  LEA R9, R5, R2, 0x18 ;  /* 0x0000000205097211 */ /* 0x001fc800078ec0ff */
[----:B------:R-:W-:-:S04]  /*181d0*/  SHF.L.U32 R0, R0, 0x1f, RZ ;  /* 0x0000001f00007819 */ /* 0x000fc800000006ff */
[----:B------:R-:W0:Y:S02]  /*181e0*/  SYNCS.PHASECHK.TRANS64.TRYWAIT P0, [R9+URZ+0x19c20], R0 ;  /* 0x019c2000090075a7 */ /* 0x000e24000800017f */
[----:B0-----:R-:W-:Y:S05]  /*181f0*/  @!P0 BRA `(.L_x_527) ;  /* 0x0000001800f08947 */ /* 0x001fea0003800000 */
.L_x_619:
[----:B------:R-:W-:Y:S05]  /*18200*/  BSYNC B0 ;  /* 0x0000000000007941 */ /* 0x000fea0003800000 */
.L_x_526:
[----:B------:R-:W-:-:S03]  /*18210*/  UMOV UR4, 0xffffffff ;  /* 0xffffffff00047882 */ /* 0x000fc60000000000 */
[----:B------:R-:W-:Y:S05]  /*18220*/  BRA.DIV UR4, `(.L_x_528) ;  /* 0x0000001a04f87947 */ /* 0x000fea000b800000 */
[----:B0-----:R-:W0:Y:S02]  /*18230*/  S2R R0, SR_TID.X ;  /* 0x0000000000007919 */ /* 0x001e240000002100 */
[----:B0-----:R-:W-:-:S04]  /*18240*/  SHF.R.U32.HI R0, RZ, 0x5, R0 ;  /* 0x00000005ff007819 */ /* 0x001fc80000011600 */
[----:B------:R-:W-:-:S05]  /*18250*/  LOP3.LUT R0, R0, 0x3, RZ, 0xc0, !PT ;  /* 0x0000000300007812 */ /* 0x000fca00078ec0ff */
[----:B------:R0:W2:Y:S02]  /*18260*/  SHFL.IDX PT, R14, R0, RZ, 0x1f ;  /* 0x00001fff000e7589 */ /* 0x0000a400000e0000 */
.L_x_622:
[----:B--2---:R-:W-:-:S13]  /*18270*/  ISETP.NE.AND P0, PT, R14, RZ, PT ;  /* 0x000000ff0e00720c */ /* 0x004fda0003f05270 */
[----:B------:R-:W-:Y:S05]  /*18280*/  @P0 BRA `(.L_x_285) ;  /* 0x0000000000a40947 */ /* 0x000fea0003800000 */
[----:B------:R-:W-:-:S03]  /*18290*/  UMOV UR4, 0xffffffff ;  /* 0xffffffff00047882 */ /* 0x000fc60000000000 */
[----:B------:R-:W-:Y:S05]  /*182a0*/  BRA.DIV UR4, `(.L_x_529) ;  /* 0x0000001e040c7947 */ /* 0x000fea000b800000 */
[----:B------:R-:W-:-:S13]  /*182b0*/  ELECT P6, URZ, PT ;  /* 0x00000000003f782f */ /* 0x000fda00038c0000 */
.L_x_625:
[----:B------:R-:W-:Y:S05]  /*182c0*/  @!P6 BRA `(.L_x_285) ;  /* 0x000000000094e947 */ /* 0x000fea0003800000 */
[----:B0-----:R-:W2:Y:S02]  /*182d0*/  LDL.LU R0, [R1+0x20] ;  /* 0x0000200001007983 */ /* 0x001ea40000300800 */
[----:B--2---:R-:W-:-:S04]  /*182e0*/  LOP3.LUT R0, R0, 0x2, RZ, 0xfc, !PT ;  /* 0x0000000200007812 */ /* 0x004fc800078efcff */
[----:B------:R-:W-:-:S13]  /*182f0*/  ISETP.NE.AND P0, PT, R0, 0x3, PT ;  /* 0x000000030000780c */ /* 0x000fda0003f05270 */
[----:B------:R-:W-:Y:S05]  /*18300*/  @!P0 BRA `(.L_x_530) ;  /* 0x0000000000048947 */ /* 0x000fea0003800000 */
[----:B------:R-:W-:Y:S01]  /*18310*/  BPT.TRAP 0x1 ;  /* 0x000000040000795c */ /* 0x000fe20000300000 */
.L_x_530:
[----:B------:R-:W-:Y:S01]  /*18320*/  VIADD R3, R9, 0x19c40 ;  /* 0x00019c4009037836 */ /* 0x000fe20000000000 */
[----:B------:R-:W-:Y:S01]  /*18330*/  SHF.L.U32 R2, R24, 0x1f, RZ ;  /* 0x0000001f18027819 */ /* 0x000fe200000006ff */
[C---:B------:R-:W-:Y:S02]  /*18340*/  VIADD R0, R22.reuse, 0x1 ;  /* 0x0000000116007836 */ /* 0x040fe40000000000 */
[----:B------:R-:W-:-:S03]  /*18350*/  IMAD R7, R22, 0x8, R3 ;  /* 0x0000000816077824 */ /* 0x000fc600078e0203 */
[C---:B------:R-:W-:Y:S01]  /*18360*/  ISETP.NE.AND P2, PT, R0.reuse, 0x2, PT ;  /* 0x000000020000780c */ /* 0x040fe20003f45270 */
[----:B------:R-:W0:Y:S03]  /*18370*/  SYNCS.PHASECHK.TRANS64.TRYWAIT P1, [R7+URZ], R2 ;  /* 0x00000002070075a7 */ /* 0x000e26000802017f */
[----:B------:R-:W-:Y:S02]  /*18380*/  SEL R5, RZ, 0x1, P2 ;  /* 0x00000001ff057807 */ /* 0x000fe40001000000 */
[----:B-1----:R-:W-:Y:S02]  /*18390*/  SEL R4, R0, RZ, P2 ;  /* 0x000000ff00047207 */ /* 0x002fe40001000000 */
[----:B------:R-:W-:-:S03]  /*183a0*/  LOP3.LUT R0, R24, R5, RZ, 0x3c, !PT ;  /* 0x0000000518007212 */ /* 0x000fc600078e3cff */
[----:B------:R-:W-:Y:S01]  /*183b0*/  IMAD R3, R4, 0x8, R3 ;  /* 0x0000000804037824 */ /* 0x000fe200078e0203 */
[----:B------:R-:W-:Y:S01]  /*183c0*/  SHF.L.U32 R0, R0, 0x1f, RZ ;  /* 0x0000001f00007819 */ /* 0x000fe200000006ff */
[----:B0-----:R-:W-:Y:S06]  /*183d0*/  @!P1 BRA `(.L_x_531) ;  /* 0x0000001800e09947 */ /* 0x001fec0003800000 */
.L_x_626:
[----:B------:R-:W1:Y:S02]  /*183e0*/  SYNCS.PHASECHK.TRANS64.TRYWAIT P1, [R3+URZ], R0 ;  /* 0x00000000030075a7 */ /* 0x000e64000802017f */
[----:B-1----:R-:W-:Y:S05]  /*183f0*/  @!P1 BRA `(.L_x_532) ;  /* 0x0000001800ec9947 */ /* 0x002fea0003800000 */
.L_x_627:
[----:B------:R-:W-:Y:S05]  /*18400*/  @!P0 BRA `(.L_x_533) ;  /* 0x0000000000048947 */ /* 0x000fea0003800000 */
[----:B------:R-:W-:Y:S01]  /*18410*/  BPT.TRAP 0x1 ;  /* 0x000000040000795c */ /* 0x000fe20000300000 */
.L_x_533:
[----:B-1----:R-:W-:-:S04]  /*18420*/  IMAD R3, R22, 0x8, R9 ;  /* 0x0000000816037824 */ /* 0x002fc800078e0209 */
[----:B------:R-:W1:Y:S02]  /*18430*/  SYNCS.PHASECHK.TRANS64.TRYWAIT P1, [R3+URZ+0x19c60], R2 ;  /* 0x019c6002030075a7 */ /* 0x000e64000802017f */
[----:B-1----:R-:W-:Y:S05]  /*18440*/  @!P1 BRA `(.L_x_534) ;  /* 0x0000001800ec9947 */ /* 0x002fea0003800000 */
.L_x_628:
[----:B------:R-:W-:Y:S05]  /*18450*/  @!P0 BRA `(.L_x_535) ;  /* 0x0000000000048947 */ /* 0x000fea0003800000 */
[----:B------:R-:W-:Y:S01]  /*18460*/  BPT.TRAP 0x1 ;  /* 0x000000040000795c */ /* 0x000fe20000300000 */
.L_x_535:
[----:B------:R-:W-:-:S04]  /*18470*/  IMAD R5, R4, 0x8, R9 ;  /* 0x0000000804057824 */ /* 0x000fc800078e0209 */
[----:B------:R-:W2:Y:S02]  /*18480*/  SYNCS.PHASECHK.TRANS64.TRYWAIT P1, [R5+URZ+0x19c60], R0 ;  /* 0x019c6000050075a7 */ /* 0x000ea4000802017f */
[----:B--2---:R-:W-:Y:S05]  /*18490*/  @!P1 BRA `(.L_x_536) ;  /* 0x0000001800ec9947 */ /* 0x004fea0003800000 */
.L_x_629:
[----:B------:R-:W-:Y:S05]  /*184a0*/  @!P0 BRA `(.L_x_537) ;  /* 0x0000000000048947 */ /* 0x000fea0003800000 */
[----:B------:R-:W-:Y:S01]  /*184b0*/  BPT.TRAP 0x1 ;  /* 0x000000040000795c */ /* 0x000fe20000300000 */
.L_x_537:
[----:B------:R-:W3:Y:S02]  /*184c0*/  SYNCS.PHASECHK.TRANS64.TRYWAIT P0, [R3+URZ+0x19c80], R2 ;  /* 0x019c8002030075a7 */ /* 0x000ee4000800017f */
[----:B---3--:R-:W-:Y:S05]  /*184d0*/  @!P0 BRA `(.L_x_538) ;  /* 0x0000001800f08947 */ /* 0x008fea0003800000 */
.L_x_539:
[----:B----4-:R4:W0:Y:S02]  /*184e0*/  SYNCS.PHASECHK.TRANS64.TRYWAIT P0, [R5+URZ+0x19c80], R0 ;  /* 0x019c8000050075a7 */ /* 0x010824000800017f */
[----:B0-----:R-:W-:Y:S05]  /*184f0*/  @!P0 NANOSLEEP.SYNCS 0x989680 ;  /* 0x009896800000895d */ /* 0x001fea0003900000 */
[----:B------:R-:W0:Y:S02]  /*18500*/  @!P0 SYNCS.PHASECHK.TRANS64 P0, [R5+URZ+0x19c80], R0 ;  /* 0x019c8000050085a7 */ /* 0x000e24000800007f */
[----:B0-----:R-:W-:Y:S05]  /*18510*/  @!P0 BRA `(.L_x_539) ;  /* 0xfffffffc00f08947 */ /* 0x001fea000383ffff */
.L_x_285:
[----:B------:R-:W-:Y:S05]  /*18520*/  BSYNC B8 ;  /* 0x0000000000087941 */ /* 0x000fea0003800000 */
.L_x_282:
[----:B------:R-:W-:Y:S05]  /*18530*/  EXIT ;  /* 0x000000000000794d */ /* 0x000fea0003800000 */
.L_x_301:
[----:B0-----:R0:W1:Y:S02]  /*18540*/  SYNCS.PHASECHK.TRANS64.TRYWAIT P5, [R89+URZ+0x19c90], R92 ;  /* 0x019c905c590075a7 */ /* 0x00106400080a017f */
[----:B-1----:R-:W-:Y:S05]  /*18550*/  @!P5 NANOSLEEP.SYNCS 0x989680 ;  /* 0x009896800000d95d */ /* 0x002fea0003900000 */
[----:B------:R-:W1:Y:S02]  /*18560*/  @!P5 SYNCS.PHASECHK.TRANS64 P5, [R89+URZ+0x19c90], R92 ;  /* 0x019c905c5900d5a7 */ /* 0x000e6400080a007f */
[----:B-1----:R-:W-:Y:S05]  /*18570*/  @!P5 BRA `(.L_x_301) ;  /* 0xfffffffc00f0d947 */ /* 0x002fea000383ffff */
[----:B------:R-:W-:Y:S05]  /*18580*/  BRA `(.L_x_540) ;  /* 0xfffffea000687947 */ /* 0x000fea000383ffff */
.L_x_317:
[----:B-1----:R1:W2:Y:S02]  /*18590*/  SYNCS.PHASECHK.TRANS64.TRYWAIT P5, [R89+URZ+0x19c90], R92 ;  /* 0x019c905c590075a7 */ /* 0x0022a400080a017f */
[----:B--2---:R-:W-:Y:S05]  /*185a0*/  @!P5 NANOSLEEP.SYNCS 0x989680 ;  /* 0x009896800000d95d */ /* 0x004fea0003900000 */
[----:B------:R-:W2:Y:S02]  /*185b0*/  @!P5 SYNCS.PHASECHK.TRANS64 P5, [R89+URZ+0x19c90], R92 ;  /* 0x019c905c5900d5a7 */ /* 0x000ea400080a007f */
[----:B--2---:R-:W-:Y:S05]  /*185c0*/  @!P5 BRA `(.L_x_317) ;  /* 0xfffffffc00f0d947 */ /* 0x004fea000383ffff */
[----:B------:R-:W-:Y:S05]  /*185d0*/  BRA `(.L_x_541) ;  /* 0xfffffeb800587947 */ /* 0x000fea000383ffff */
.L_x_326:
[----:B0-----:R0:W1:Y:S02]  /*185e0*/  SYNCS.PHASECHK.TRANS64.TRYWAIT P5, [R89+URZ+0x19c90], R92 ;  /* 0x019c905c590075a7 */ /* 0x00106400080a017f */
[----:B-1----:R-:W-:Y:S05]  /*185f0*/  @!P5 NANOSLEEP.SYNCS 0x989680 ;  /* 0x009896800000d95d */ /* 0x002fea0003900000 */
[----:B------:R-:W1:Y:S02]  /*18600*/  @!P5 SYNCS.PHASECHK.TRANS64 P5, [R89+URZ+0x19c90], R92 ;  /* 0x019c905c5900d5a7 */ /* 0x000e6400080a007f */
[----:B-1----:R-:W-:Y:S05]  /*18610*/  @!P5 BRA `(.L_x_326) ;  /* 0xfffffffc00f0d947 */ /* 0x002fea000383ffff */
[----:B------:R-:W-:Y:S05]  /*18620*/  BRA `(.L_x_542) ;  /* 0xfffffed800507947 */ /* 0x000fea000383ffff */
.L_x_330:
[----:B--2---:R2:W3:Y:S02]  /*18630*/  SYNCS.PHASECHK.TRANS64.TRYWAIT P5, [R89+URZ+0x19cb0], R92 ;  /* 0x019cb05c590075a7 */ /* 0x0044e400080a017f */
[----:B---3--:R-:W-:Y:S05]  /*18640*/  @!P5 NANOSLEEP.SYNCS 0x989680 ;  /* 0x009896800000d95d */ /* 0x008fea0003900000 */
[----:B------:R-:W3:Y:S02]  /*18650*/  @!P5 SYNCS.PHASECHK.TRANS64 P5, [R89+URZ+0x19cb0], R92 ;  /* 0x019cb05c5900d5a7 */ /* 0x000ee400080a007f */
[----:B---3--:R-:W-:Y:S05]  /*18660*/  @!P5 BRA `(.L_x_330) ;  /* 0xfffffffc00f0d947 */ /* 0x008fea000383ffff */
[----:B------:R-:W-:Y:S05]  /*18670*/  BRA `(.L_x_543) ;  /* 0xfffffed800c07947 */ /* 0x000fea000383ffff */
.L_x_350:
[----:B------:R-:W-:Y:S01]  /*18680*/  BSSY B1, `(.L_x_544) ;  /* 0x0000008000017945 */ /* 0x000fe20003800000 */
[----:B------:R-:W-:Y:S02]  /*18690*/  IMAD.MOV.U32 R13, RZ, RZ, R40 ;  /* 0x000000ffff0d7224 */ /* 0x000fe400078e0028 */
[----:B------:R-:W-:Y:S02]  /*186a0*/  IMAD.MOV.U32 R12, RZ, RZ, RZ ;  /* 0x000000ffff0c7224 */ /* 0x000fe400078e00ff */
[----:B------:R-:W-:Y:S02]  /*186b0*/  IMAD.MOV.U32 R11, RZ, RZ, 0x1e1f ;  /* 0x00001e1fff0b7424 */ /* 0x000fe400078e00ff */
[----:B------:R-:W-:-:S07]  /*186c0*/  IMAD.MOV.U32 R15, RZ, RZ, -0x1 ;  /* 0xffffffffff0f7424 */ /* 0x000fce00078e00ff */
[----:B0----5:R-:W-:Y:S05]  /*186d0*/  WARPSYNC.COLLECTIVE R15, `(.L_x_545) ;  /* 0x000000000f087348 */ /* 0x021fea0003c00000 */
[----:B------:R1:W2:Y:S02]  /*186e0*/  SHFL.IDX P6, R14, R13, R12, R11 ;  /* 0x0000000c0d0e7389 */ /* 0x0002a400000c000b */
[----:B012--5:R-:W-:Y:S01]  /*186f0*/  ENDCOLLECTIVE ;  /* 0x000000000000791b */ /* 0x027fe20003800000 */
.L_x_545:
[----:B------:R-:W-:Y:S05]  /*18700*/  BSYNC B1 ;  /* 0x0000000000017941 */ /* 0x000fea0003800000 */
.L_x_544:
[----:B------:R-:W-:Y:S05]  /*18710*/  BRA `(.L_x_546) ;  /* 0xfffffee800d87947 */ /* 0x000fea000383ffff */
.L_x_351:
[----:B------:R-:W-:Y:S01]  /*18720*/  BSSY B1, `(.L_x_547) ;  /* 0x0000008000017945 */ /* 0x000fe20003800000 */
[----:B------:R-:W-:Y:S01]  /*18730*/  MOV R13, R36 ;  /* 0x00000024000d7202 */ /* 0x000fe20000000f00 */
[----:B------:R-:W-:Y:S02]  /*18740*/  IMAD.MOV.U32 R12, RZ, RZ, RZ ;  /* 0x000000ffff0c7224 */ /* 0x000fe400078e00ff */
[----:B------:R-:W-:Y:S02]  /*18750*/  IMAD.MOV.U32 R11, RZ, RZ, 0x1e1f ;  /* 0x00001e1fff0b7424 */ /* 0x000fe400078e00ff */
[----:B------:R-:W-:-:S07]  /*18760*/  IMAD.MOV.U32 R15, RZ, RZ, -0x1 ;  /* 0xffffffffff0f7424 */ /* 0x000fce00078e00ff */
[----:B0----5:R-:W-:Y:S05]  /*18770*/  WARPSYNC.COLLECTIVE R15, `(.L_x_548) ;  /* 0x000000000f087348 */ /* 0x021fea0003c00000 */
[----:B------:R1:W2:Y:S02]  /*18780*/  SHFL.IDX P6, R14, R13, R12, R11 ;  /* 0x0000000c0d0e7389 */ /* 0x0002a400000c000b */
[----:B012--5:R-:W-:Y:S01]  /*18790*/  ENDCOLLECTIVE ;  /* 0x000000000000791b */ /* 0x027fe20003800000 */
.L_x_548:
[----:B------:R-:W-:Y:S05]  /*187a0*/  BSYNC B1 ;  /* 0x0000000000017941 */ /* 0x000fea0003800000 */
.L_x_547:
[----:B------:R-:W-:Y:S05]  /*187b0*/  BRA `(.L_x_549) ;  /* 0xfffffee800b87947 */ /* 0x000fea000383ffff */
.L_x_352:
        /* <DEDUP_REMOVED lines=8> */
.L_x_551:
[----:B------:R-:W-:Y:S05]  /*18840*/  BSYNC B1 ;  /* 0x0000000000017941 */ /* 0x000fea0003800000 */
.L_x_550:
[----:B------:R-:W-:Y:S05]  /*18850*/  BRA `(.L_x_552) ;  /* 0xfffffee800987947 */ /* 0x000fea000383ffff */
.L_x_353:
        /* <DEDUP_REMOVED lines=8> */
.L_x_554:
[----:B------:R-:W-:Y:S05]  /*188e0*/  BSYNC B1 ;  /* 0x0000000000017941 */ /* 0x000fea0003800000 */
.L_x_553:
[----:B------:R-:W-:Y:S05]  /*188f0*/  BRA `(.L_x_555) ;  /* 0xfffffee800787947 */ /* 0x000fea000383ffff */
.L_x_355:
[----:B-1----:R1:W2:Y:S02]  /*18900*/  SYNCS.PHASECHK.TRANS64.TRYWAIT P0, [R18+URZ+0x19c00], R3 ;  /* 0x019c0003120075a7 */ /* 0x0022a4000800017f */
[----:B--2---:R-:W-:Y:S05]  /*18910*/  @!P0 NANOSLEEP.SYNCS 0x989680 ;  /* 0x009896800000895d */ /* 0x004fea0003900000 */
[----:B------:R-:W2:Y:S02]  /*18920*/  @!P0 SYNCS.PHASECHK.TRANS64 P0, [R18+URZ+0x19c00], R3 ;  /* 0x019c0003120085a7 */ /* 0x000ea4000800007f */
[----:B--2---:R-:W-:Y:S05]  /*18930*/  @!P0 BRA `(.L_x_355) ;  /* 0xfffffffc00f08947 */ /* 0x004fea000383ffff */
[----:B------:R-:W-:Y:S05]  /*18940*/  BRA `(.L_x_556) ;  /* 0xfffffee800707947 */ /* 0x000fea000383ffff */
.L_x_363:
        /* <DEDUP_REMOVED lines=8> */
.L_x_558:
[----:B------:R-:W-:Y:S05]  /*189d0*/  BSYNC B1 ;  /* 0x0000000000017941 */ /* 0x000fea0003800000 */
.L_x_557:
[----:B------:R-:W-:Y:S05]  /*189e0*/  BRA `(.L_x_559) ;  /* 0xffffff0000a87947 */ /* 0x000fea000383ffff */
.L_x_364:
        /* <DEDUP_REMOVED lines=8> */
.L_x_561:
[----:B------:R-:W-:Y:S05]  /*18a70*/  BSYNC B1 ;  /* 0x0000000000017941 */ /* 0x000fea0003800000 */
.L_x_560:
[----:B------:R-:W-:Y:S05]  /*18a80*/  BRA `(.L_x_562) ;  /* 0xffffff0000887947 */ /* 0x000fea000383ffff */
.L_x_365:
        /* <DEDUP_REMOVED lines=8> */
.L_x_564:
[----:B------:R-:W-:Y:S05]  /*18b10*/  BSYNC B1 ;  /* 0x0000000000017941 */ /* 0x000fea0003800000 */
.L_x_563:
[----:B------:R-:W-:Y:S05]  /*18b20*/  BRA `(.L_x_565) ;  /* 0xffffff0000687947 */ /* 0x000fea000383ffff */
.L_x_366:
        /* <DEDUP_REMOVED lines=8> */
.L_x_567:
[----:B------:R-:W-:Y:S05]  /*18bb0*/  BSYNC B1 ;  /* 0x0000000000017941 */ /* 0x000fea0003800000 */
.L_x_566:
[----:B------:R-:W-:Y:S05]  /*18bc0*/  BRA `(.L_x_568) ;  /* 0xffffff0000487947 */ /* 0x000fea000383ffff */
.L_x_368:
[----:B-1----:R1:W2:Y:S02]  /*18bd0*/  SYNCS.PHASECHK.TRANS64.TRYWAIT P0, [R18+URZ+0x19c00], R3 ;  /* 0x019c0003120075a7 */ /* 0x0022a4000800017f */
[----:B--2---:R-:W-:Y:S05]  /*18be0*/  @!P0 NANOSLEEP.SYNCS 0x989680 ;  /* 0x009896800000895d */ /* 0x004fea0003900000 */
[----:B------:R-:W2:Y:S02]  /*18bf0*/  @!P0 SYNCS.PHASECHK.TRANS64 P0, [R18+URZ+0x19c00], R3 ;  /* 0x019c0003120085a7 */ /* 0x000ea4000800007f */
[----:B--2---:R-:W-:Y:S05]  /*18c00*/  @!P0 BRA `(.L_x_368) ;  /* 0xfffffffc00f08947 */ /* 0x004fea000383ffff */
[----:B------:R-:W-:Y:S05]  /*18c10*/  BRA `(.L_x_569) ;  /* 0xffffff0000407947 */ /* 0x000fea000383ffff */
.L_x_374:
[----:B0-----:R0:W2:Y:S02]  /*18c20*/  SYNCS.PHASECHK.TRANS64.TRYWAIT P1, [R0+URZ+0x19c30], R7 ;  /* 0x019c3007000075a7 */ /* 0x0010a4000802017f */
[----:B--2---:R-:W-:Y:S05]  /*18c30*/  @!P1 NANOSLEEP.SYNCS 0x989680 ;  /* 0x009896800000995d */ /* 0x004fea0003900000 */
[----:B------:R-:W2:Y:S02]  /*18c40*/  @!P1 SYNCS.PHASECHK.TRANS64 P1, [R0+URZ+0x19c30], R7 ;  /* 0x019c3007000095a7 */ /* 0x000ea4000802007f */
[----:B--2---:R-:W-:Y:S05]  /*18c50*/  @!P1 BRA `(.L_x_374) ;  /* 0xfffffffc00f09947 */ /* 0x004fea000383ffff */
[----:B------:R-:W-:Y:S05]  /*18c60*/  BRA `(.L_x_373) ;  /* 0xffffff2000a07947 */ /* 0x000fea000383ffff */
.L_x_381:
[----:B-1----:R1:W2:Y:S02]  /*18c70*/  SYNCS.PHASECHK.TRANS64.TRYWAIT P1, [R13+URZ+0x19c30], R8 ;  /* 0x019c30080d0075a7 */ /* 0x0022a4000802017f */
[----:B--2---:R-:W-:Y:S05]  /*18c80*/  @!P1 NANOSLEEP.SYNCS 0x989680 ;  /* 0x009896800000995d */ /* 0x004fea0003900000 */
[----:B------:R-:W2:Y:S02]  /*18c90*/  @!P1 SYNCS.PHASECHK.TRANS64 P1, [R13+URZ+0x19c30], R8 ;  /* 0x019c30080d0095a7 */ /* 0x000ea4000802007f */
[----:B--2---:R-:W-:Y:S05]  /*18ca0*/  @!P1 BRA `(.L_x_381) ;  /* 0xfffffffc00f09947 */ /* 0x004fea000383ffff */
[----:B------:R-:W-:Y:S05]  /*18cb0*/  BRA `(.L_x_380) ;  /* 0xffffff4c00007947 */ /* 0x000fea000383ffff */
.L_x_386:
[----:B-1----:R1:W2:Y:S02]  /*18cc0*/  SYNCS.PHASECHK.TRANS64.TRYWAIT P1, [R14+URZ+0x19c50], R7 ;  /* 0x019c50070e0075a7 */ /* 0x0022a4000802017f */
[----:B--2---:R-:W-:Y:S05]  /*18cd0*/  @!P1 NANOSLEEP.SYNCS 0x989680 ;  /* 0x009896800000995d */ /* 0x004fea0003900000 */
[----:B------:R-:W2:Y:S02]  /*18ce0*/  @!P1 SYNCS.PHASECHK.TRANS64 P1, [R14+URZ+0x19c50], R7 ;  /* 0x019c50070e0095a7 */ /* 0x000ea4000802007f */
[----:B--2---:R-:W-:Y:S05]  /*18cf0*/  @!P1 BRA `(.L_x_386) ;  /* 0xfffffffc00f09947 */ /* 0x004fea000383ffff */
[----:B------:R-:W-:Y:S05]  /*18d00*/  BRA `(.L_x_385) ;  /* 0xffffff4c00847947 */ /* 0x000fea000383ffff */
.L_x_393:
[----:B--2---:R2:W3:Y:S02]  /*18d10*/  SYNCS.PHASECHK.TRANS64.TRYWAIT P1, [R10+URZ+0x19c50], R5 ;  /* 0x019c50050a0075a7 */ /* 0x0044e4000802017f */
[----:B---3--:R-:W-:Y:S05]  /*18d20*/  @!P1 NANOSLEEP.SYNCS 0x989680 ;  /* 0x009896800000995d */ /* 0x008fea0003900000 */
[----:B------:R-:W3:Y:S02]  /*18d30*/  @!P1 SYNCS.PHASECHK.TRANS64 P1, [R10+URZ+0x19c50], R5 ;  /* 0x019c50050a0095a7 */ /* 0x000ee4000802007f */
[----:B---3--:R-:W-:Y:S05]  /*18d40*/  @!P1 BRA `(.L_x_393) ;  /* 0xfffffffc00f09947 */ /* 0x008fea000383ffff */
[----:B------:R-:W-:Y:S05]  /*18d50*/  BRA `(.L_x_392) ;  /* 0xffffff6c00fc7947 */ /* 0x000fea000383ffff */
.L_x_420:
[----:B------:R-:W0:Y:S01]  /*18d60*/  S2R R10, SR_TID.X ;  /* 0x00000000000a7919 */ /* 0x000e220000002100 */
[----:B------:R-:W-:Y:S01]  /*18d70*/  BSSY B1, `(.L_x_570) ;  /* 0x000000a000017945 */ /* 0x000fe20003800000 */
[----:B------:R-:W-:Y:S01]  /*18d80*/  IMAD.MOV.U32 R12, RZ, RZ, RZ ;  /* 0x000000ffff0c7224 */ /* 0x000fe200078e00ff */
[----:B------:R-:W-:Y:S01]  /*18d90*/  MOV R15, 0xffffffff ;  /* 0xffffffff000f7802 */ /* 0x000fe20000000f00 */
[----:B------:R-:W-:Y:S01]  /*18da0*/  IMAD.MOV.U32 R11, RZ, RZ, 0x1f ;  /* 0x0000001fff0b7424 */ /* 0x000fe200078e00ff */
[----:B0-----:R-:W-:-:S04]  /*18db0*/  SHF.R.U32.HI R10, RZ, 0x5, R10 ;  /* 0x00000005ff0a7819 */ /* 0x001fc8000001160a */
[----:B------:R-:W-:-:S05]  /*18dc0*/  LOP3.LUT R10, R10, 0x3, RZ, 0xc0, !PT ;  /* 0x000000030a0a7812 */ /* 0x000fca00078ec0ff */
[----:B------:R-:W-:-:S07]  /*18dd0*/  IMAD.MOV.U32 R13, RZ, RZ, R10 ;  /* 0x000000ffff0d7224 */ /* 0x000fce00078e000a */
[----:B------:R-:W-:Y:S05]  /*18de0*/  WARPSYNC.COLLECTIVE R15, `(.L_x_571) ;  /* 0x000000000f087348 */ /* 0x000fea0003c00000 */
[----:B------:R0:W1:Y:S02]  /*18df0*/  SHFL.IDX P6, R14, R13, R12, R11 ;  /* 0x0000000c0d0e7389 */ /* 0x00006400000c000b */
[----:B01----:R-:W-:Y:S01]  /*18e00*/  ENDCOLLECTIVE ;  /* 0x000000000000791b */ /* 0x003fe20003800000 */
.L_x_571:
[----:B------:R-:W-:Y:S05]  /*18e10*/  BSYNC B1 ;  /* 0x0000000000017941 */ /* 0x000fea0003800000 */
.L_x_570:
[----:B------:R-:W-:Y:S05]  /*18e20*/  BRA `(.L_x_572) ;  /* 0xffffffa800147947 */ /* 0x000fea000383ffff */
.L_x_422:
[----:B------:R-:W-:Y:S01]  /*18e30*/  BSSY B1, `(.L_x_573) ;  /* 0x0000006000017945 */ /* 0x000fe20003800000 */
[----:B------:R-:W-:-:S07]  /*18e40*/  IMAD.MOV.U32 R15, RZ, RZ, -0x1 ;  /* 0xffffffffff0f7424 */ /* 0x000fce00078e00ff */
[----:B0-----:R-:W-:Y:S05]  /*18e50*/  WARPSYNC.COLLECTIVE R15, `(.L_x_574) ;  /* 0x000000000f0c7348 */ /* 0x001fea0003c00000 */
[----:B------:R-:W-:Y:S02]  /*18e60*/  ELECT P6, UR62, PT ;  /* 0x00000000003e782f */ /* 0x000fe400038c0000 */
[----:B------:R-:W-:Y:S01]  /*18e70*/  MOV R14, UR62 ;  /* 0x0000003e000e7c02 */ /* 0x000fe20008000f00 */
[----:B0-----:R-:W-:Y:S10]  /*18e80*/  ENDCOLLECTIVE ;  /* 0x000000000000791b */ /* 0x001ff40003800000 */
.L_x_574:
[----:B------:R-:W-:Y:S05]  /*18e90*/  BSYNC B1 ;  /* 0x0000000000017941 */ /* 0x000fea0003800000 */
.L_x_573:
[----:B------:R-:W-:Y:S05]  /*18ea0*/  BRA `(.L_x_421) ;  /* 0xffffffa8000c7947 */ /* 0x000fea000383ffff */
.L_x_424:
[----:B0-----:R0:W1:Y:S02]  /*18eb0*/  SYNCS.PHASECHK.TRANS64.TRYWAIT P0, [R6+URZ+0x19c20], R7 ;  /* 0x019c2007060075a7 */ /* 0x001064000800017f */
[----:B-1----:R-:W-:Y:S05]  /*18ec0*/  @!P0 NANOSLEEP.SYNCS 0x989680 ;  /* 0x009896800000895d */ /* 0x002fea0003900000 */
[----:B------:R-:W1:Y:S02]  /*18ed0*/  @!P0 SYNCS.PHASECHK.TRANS64 P0, [R6+URZ+0x19c20], R7 ;  /* 0x019c2007060085a7 */ /* 0x000e64000800007f */
[----:B-1----:R-:W-:Y:S05]  /*18ee0*/  @!P0 BRA `(.L_x_424) ;  /* 0xfffffffc00f08947 */ /* 0x002fea000383ffff */
[----:B------:R-:W-:Y:S05]  /*18ef0*/  BRA `(.L_x_575) ;  /* 0xffffffa800287947 */ /* 0x000fea000383ffff */
.L_x_428:
[----:B-1----:R1:W2:Y:S02]  /*18f00*/  SYNCS.PHASECHK.TRANS64.TRYWAIT P0, [R10+URZ+0x19ca0], R12 ;  /* 0x019ca00c0a0075a7 */ /* 0x0022a4000800017f */
[----:B--2---:R-:W-:Y:S05]  /*18f10*/  @!P0 NANOSLEEP.SYNCS 0x989680 ;  /* 0x009896800000895d */ /* 0x004fea0003900000 */
[----:B------:R-:W2:Y:S02]  /*18f20*/  @!P0 SYNCS.PHASECHK.TRANS64 P0, [R10+URZ+0x19ca0], R12 ;  /* 0x019ca00c0a0085a7 */ /* 0x000ea4000800007f */
[----:B--2---:R-:W-:Y:S05]  /*18f30*/  @!P0 BRA `(.L_x_428) ;  /* 0xfffffffc00f08947 */ /* 0x004fea000383ffff */
[----:B------:R-:W-:Y:S05]  /*18f40*/  BRA `(.L_x_576) ;  /* 0xffffffa800407947 */ /* 0x000fea000383ffff */
.L_x_435:
[----:B0-----:R0:W2:Y:S02]  /*18f50*/  SYNCS.PHASECHK.TRANS64.TRYWAIT P0, [R10+URZ+0x19cc0], R12 ;  /* 0x019cc00c0a0075a7 */ /* 0x0010a4000800017f */
[----:B--2---:R-:W-:Y:S05]  /*18f60*/  @!P0 NANOSLEEP.SYNCS 0x989680 ;  /* 0x009896800000895d */ /* 0x004fea0003900000 */
[----:B------:R-:W2:Y:S02]  /*18f70*/  @!P0 SYNCS.PHASECHK.TRANS64 P0, [R10+URZ+0x19cc0], R12 ;  /* 0x019cc00c0a0085a7 */ /* 0x000ea4000800007f */
[----:B--2---:R-:W-:Y:S05]  /*18f80*/  @!P0 BRA `(.L_x_435) ;  /* 0xfffffffc00f08947 */ /* 0x004fea000383ffff */
[----:B------:R-:W-:Y:S05]  /*18f90*/  BRA `(.L_x_577) ;  /* 0xffffffac003c7947 */ /* 0x000fea000383ffff */
.L_x_444:
[----:B-1----:R1:W2:Y:S02]  /*18fa0*/  SYNCS.PHASECHK.TRANS64.TRYWAIT P1, [R10+URZ+0x19ca0], R9 ;  /* 0x019ca0090a0075a7 */ /* 0x0022a4000802017f */
[----:B--2---:R-:W-:Y:S05]  /*18fb0*/  @!P1 NANOSLEEP.SYNCS 0x989680 ;  /* 0x009896800000995d */ /* 0x004fea0003900000 */
[----:B------:R-:W2:Y:S02]  /*18fc0*/  @!P1 SYNCS.PHASECHK.TRANS64 P1, [R10+URZ+0x19ca0], R9 ;  /* 0x019ca0090a0095a7 */ /* 0x000ea4000802007f */
[----:B--2---:R-:W-:Y:S05]  /*18fd0*/  @!P1 BRA `(.L_x_444) ;  /* 0xfffffffc00f09947 */ /* 0x004fea000383ffff */
[----:B------:R-:W-:Y:S05]  /*18fe0*/  BRA `(.L_x_578) ;  /* 0xffffffb000707947 */ /* 0x000fea000383ffff */
.L_x_451:
[----:B0-----:R0:W2:Y:S02]  /*18ff0*/  SYNCS.PHASECHK.TRANS64.TRYWAIT P1, [R10+URZ+0x19cc0], R9 ;  /* 0x019cc0090a0075a7 */ /* 0x0010a4000802017f */
[----:B--2---:R-:W-:Y:S05]  /*19000*/  @!P1 NANOSLEEP.SYNCS 0x989680 ;  /* 0x009896800000995d */ /* 0x004fea0003900000 */
[----:B------:R-:W2:Y:S02]  /*19010*/  @!P1 SYNCS.PHASECHK.TRANS64 P1, [R10+URZ+0x19cc0], R9 ;  /* 0x019cc0090a0095a7 */ /* 0x000ea4000802007f */
[----:B--2---:R-:W-:Y:S05]  /*19020*/  @!P1 BRA `(.L_x_451) ;  /* 0xfffffffc00f09947 */ /* 0x004fea000383ffff */
[----:B------:R-:W-:Y:S05]  /*19030*/  BRA `(.L_x_579) ;  /* 0xffffffb400687947 */ /* 0x000fea000383ffff */
.L_x_468:
[----:B------:R-:W0:Y:S01]  /*19040*/  S2R R3, SR_TID.X ;  /* 0x0000000000037919 */ /* 0x000e220000002100 */
[----:B------:R-:W-:Y:S01]  /*19050*/  BSSY B0, `(.L_x_580) ;  /* 0x000000a000007945 */ /* 0x000fe20003800000 */
[----:B------:R-:W-:Y:S02]  /*19060*/  IMAD.MOV.U32 R12, RZ, RZ, RZ ;  /* 0x000000ffff0c7224 */ /* 0x000fe400078e00ff */
[----:B------:R-:W-:Y:S02]  /*19070*/  IMAD.MOV.U32 R11, RZ, RZ, 0x1f ;  /* 0x0000001fff0b7424 */ /* 0x000fe400078e00ff */
[----:B------:R-:W-:Y:S01]  /*19080*/  IMAD.MOV.U32 R15, RZ, RZ, -0x1 ;  /* 0xffffffffff0f7424 */ /* 0x000fe200078e00ff */
[----:B0-----:R-:W-:-:S04]  /*19090*/  SHF.R.U32.HI R3, RZ, 0x5, R3 ;  /* 0x00000005ff037819 */ /* 0x001fc80000011603 */
[----:B------:R-:W-:-:S05]  /*190a0*/  LOP3.LUT R3, R3, 0x3, RZ, 0xc0, !PT ;  /* 0x0000000303037812 */ /* 0x000fca00078ec0ff */
[----:B------:R-:W-:-:S07]  /*190b0*/  IMAD.MOV.U32 R13, RZ, RZ, R3 ;  /* 0x000000ffff0d7224 */ /* 0x000fce00078e0003 */
[----:B------:R-:W-:Y:S05]  /*190c0*/  WARPSYNC.COLLECTIVE R15, `(.L_x_581) ;  /* 0x000000000f087348 */ /* 0x000fea0003c00000 */
[----:B------:R0:W1:Y:S02]  /*190d0*/  SHFL.IDX P6, R14, R13, R12, R11 ;  /* 0x0000000c0d0e7389 */ /* 0x00006400000c000b */
[----:B01----:R-:W-:Y:S01]  /*190e0*/  ENDCOLLECTIVE ;  /* 0x000000000000791b */ /* 0x003fe20003800000 */
.L_x_581:
[----:B------:R-:W-:Y:S05]  /*190f0*/  BSYNC B0 ;  /* 0x0000000000007941 */ /* 0x000fea0003800000 */
.L_x_580:
[----:B------:R-:W-:Y:S05]  /*19100*/  BRA `(.L_x_582) ;  /* 0xffffffc4004c7947 */ /* 0x000fea000383ffff */
.L_x_470:
[----:B------:R-:W-:Y:S01]  /*19110*/  BSSY B0, `(.L_x_583) ;  /* 0x0000006000007945 */ /* 0x000fe20003800000 */
[----:B------:R-:W-:-:S07]  /*19120*/  IMAD.MOV.U32 R15, RZ, RZ, -0x1 ;  /* 0xffffffffff0f7424 */ /* 0x000fce00078e00ff */
[----:B0-----:R-:W-:Y:S05]  /*19130*/  WARPSYNC.COLLECTIVE R15, `(.L_x_584) ;  /* 0x000000000f0c7348 */ /* 0x001fea0003c00000 */
[----:B------:R-:W-:Y:S02]  /*19140*/  ELECT P6, UR62, PT ;  /* 0x00000000003e782f */ /* 0x000fe400038c0000 */
[----:B------:R-:W-:Y:S01]  /*19150*/  MOV R14, UR62 ;  /* 0x0000003e000e7c02 */ /* 0x000fe20008000f00 */
[----:B0-----:R-:W-:Y:S10]  /*19160*/  ENDCOLLECTIVE ;  /* 0x000000000000791b */ /* 0x001ff40003800000 */
.L_x_584:
[----:B------:R-:W-:Y:S05]  /*19170*/  BSYNC B0 ;  /* 0x0000000000007941 */ /* 0x000fea0003800000 */
.L_x_583:
[----:B------:R-:W-:Y:S05]  /*19180*/  BRA `(.L_x_585) ;  /* 0xffffffc400447947 */ /* 0x000fea000383ffff */
.L_x_473:
[----:B0-----:R0:W1:Y:S02]  /*19190*/  SYNCS.PHASECHK.TRANS64.TRYWAIT P2, [R5+URZ+0x19c80], R4 ;  /* 0x019c8004050075a7 */ /* 0x001064000804017f */
[----:B-1----:R-:W-:Y:S05]  /*191a0*/  @!P2 NANOSLEEP.SYNCS 0x989680 ;  /* 0x009896800000a95d */ /* 0x002fea0003900000 */
[----:B------:R-:W1:Y:S02]  /*191b0*/  @!P2 SYNCS.PHASECHK.TRANS64 P2, [R5+URZ+0x19c80], R4 ;  /* 0x019c80040500a5a7 */ /* 0x000e64000804007f */
[----:B-1----:R-:W-:Y:S05]  /*191c0*/  @!P2 BRA `(.L_x_473) ;  /* 0xfffffffc00f0a947 */ /* 0x002fea000383ffff */
[----:B------:R-:W-:Y:S05]  /*191d0*/  BRA `(.L_x_586) ;  /* 0xffffffc400b47947 */ /* 0x000fea000383ffff */
.L_x_475:
[----:B-1----:R1:W2:Y:S02]  /*191e0*/  SYNCS.PHASECHK.TRANS64.TRYWAIT P2, [R5+URZ+0x19c40], R4 ;  /* 0x019c4004050075a7 */ /* 0x0022a4000804017f */
[----:B--2---:R-:W-:Y:S05]  /*191f0*/  @!P2 NANOSLEEP.SYNCS 0x989680 ;  /* 0x009896800000a95d */ /* 0x004fea0003900000 */
[----:B------:R-:W2:Y:S02]  /*19200*/  @!P2 SYNCS.PHASECHK.TRANS64 P2, [R5+URZ+0x19c40], R4 ;  /* 0x019c40040500a5a7 */ /* 0x000ea4000804007f */
[----:B--2---:R-:W-:Y:S05]  /*19210*/  @!P2 BRA `(.L_x_475) ;  /* 0xfffffffc00f0a947 */ /* 0x004fea000383ffff */
[----:B------:R-:W-:Y:S05]  /*19220*/  BRA `(.L_x_587) ;  /* 0xffffffc800387947 */ /* 0x000fea000383ffff */
.L_x_478:
[----:B0-----:R-:W0:Y:S01]  /*19230*/  S2R R5, SR_CgaCtaId ;  /* 0x0000000000057919 */ /* 0x001e220000008800 */
[----:B------:R-:W-:-:S04]  /*19240*/  MOV R4, 0x400 ;  /* 0x0000040000047802 */ /* 0x000fc80000000f00 */
[----:B0-----:R-:W-:-:S04]  /*19250*/  LEA R4, R5, R4, 0x18 ;  /* 0x0000000405047211 */ /* 0x001fc800078ec0ff */
[----:B------:R0:W1:Y:S03]  /*19260*/  SYNCS.PHASECHK.TRANS64.TRYWAIT P0, [R4+URZ+0x19c20], R3 ;  /* 0x019c2003040075a7 */ /* 0x000066000800017f */
[----:B-1----:R-:W-:Y:S05]  /*19270*/  @!P0 NANOSLEEP.SYNCS 0x989680 ;  /* 0x009896800000895d */ /* 0x002fea0003900000 */
[----:B------:R-:W1:Y:S02]  /*19280*/  @!P0 SYNCS.PHASECHK.TRANS64 P0, [R4+URZ+0x19c20], R3 ;  /* 0x019c2003040085a7 */ /* 0x000e64000800007f */
[----:B-1----:R-:W-:Y:S05]  /*19290*/  @!P0 BRA `(.L_x_478) ;  /* 0xfffffffc00e48947 */ /* 0x002fea000383ffff */
[----:B------:R-:W-:Y:S05]  /*192a0*/  BRA `(.L_x_588) ;  /* 0xffffffcc006c7947 */ /* 0x000fea000383ffff */
.L_x_484:
[----:B0-----:R0:W1:Y:S02]  /*192b0*/  SYNCS.PHASECHK.TRANS64.TRYWAIT P0, [R3+URZ+0x19c80], R4 ;  /* 0x019c8004030075a7 */ /* 0x001064000800017f */
[----:B-1----:R-:W-:Y:S05]  /*192c0*/  @!P0 NANOSLEEP.SYNCS 0x989680 ;  /* 0x009896800000895d */ /* 0x002fea0003900000 */
[----:B------:R-:W1:Y:S02]  /*192d0*/  @!P0 SYNCS.PHASECHK.TRANS64 P0, [R3+URZ+0x19c80], R4 ;  /* 0x019c8004030085a7 */ /* 0x000e64000800007f */
[----:B-1----:R-:W-:Y:S05]  /*192e0*/  @!P0 BRA `(.L_x_484) ;  /* 0xfffffffc00f08947 */ /* 0x002fea000383ffff */
[----:B------:R-:W-:Y:S05]  /*192f0*/  BRA `(.L_x_589) ;  /* 0xffffffd000147947 */ /* 0x000fea000383ffff */
.L_x_491:
[----:B-1----:R1:W2:Y:S02]  /*19300*/  SYNCS.PHASECHK.TRANS64.TRYWAIT P0, [R3+URZ+0x19c40], R4 ;  /* 0x019c4004030075a7 */ /* 0x0022a4000800017f */
[----:B--2---:R-:W-:Y:S05]  /*19310*/  @!P0 NANOSLEEP.SYNCS 0x989680 ;  /* 0x009896800000895d */ /* 0x004fea0003900000 */
[----:B------:R-:W2:Y:S02]  /*19320*/  @!P0 SYNCS.PHASECHK.TRANS64 P0, [R3+URZ+0x19c40], R4 ;  /* 0x019c4004030085a7 */ /* 0x000ea4000800007f */
[----:B--2---:R-:W-:Y:S05]  /*19330*/  @!P0 BRA `(.L_x_491) ;  /* 0xfffffffc00f08947 */ /* 0x004fea000383ffff */
[----:B------:R-:W-:Y:S05]  /*19340*/  BRA `(.L_x_590) ;  /* 0xffffffd400187947 */ /* 0x000fea000383ffff */
.L_x_499:
[----:B0-----:R0:W1:Y:S02]  /*19350*/  SYNCS.PHASECHK.TRANS64.TRYWAIT P2, [R13+URZ+0x19c70], R4 ;  /* 0x019c70040d0075a7 */ /* 0x001064000804017f */
[----:B-1----:R-:W-:Y:S05]  /*19360*/  @!P2 NANOSLEEP.SYNCS 0x989680 ;  /* 0x009896800000a95d */ /* 0x002fea0003900000 */
[----:B------:R-:W1:Y:S02]  /*19370*/  @!P2 SYNCS.PHASECHK.TRANS64 P2, [R13+URZ+0x19c70], R4 ;  /* 0x019c70040d00a5a7 */ /* 0x000e64000804007f */
[----:B-1----:R-:W-:Y:S05]  /*19380*/  @!P2 BRA `(.L_x_499) ;  /* 0xfffffffc00f0a947 */ /* 0x002fea000383ffff */
[----:B------:R-:W-:Y:S05]  /*19390*/  BRA `(.L_x_591) ;  /* 0xffffffd800387947 */ /* 0x000fea000383ffff */
.L_x_501:
[----:B0-----:R0:W1:Y:S02]  /*193a0*/  SYNCS.PHASECHK.TRANS64.TRYWAIT P2, [R13+URZ+0x19c60], R4 ;  /* 0x019c60040d0075a7 */ /* 0x001064000804017f */
[----:B-1----:R-:W-:Y:S05]  /*193b0*/  @!P2 NANOSLEEP.SYNCS 0x989680 ;  /* 0x009896800000a95d */ /* 0x002fea0003900000 */
[----:B------:R-:W1:Y:S02]  /*193c0*/  @!P2 SYNCS.PHASECHK.TRANS64 P2, [R13+URZ+0x19c60], R4 ;  /* 0x019c60040d00a5a7 */ /* 0x000e64000804007f */
[----:B-1----:R-:W-:Y:S05]  /*193d0*/  @!P2 BRA `(.L_x_501) ;  /* 0xfffffffc00f0a947 */ /* 0x002fea000383ffff */
[----:B------:R-:W-:Y:S05]  /*193e0*/  BRA `(.L_x_592) ;  /* 0xffffffd800407947 */ /* 0x000fea000383ffff */
.L_x_508:
[----:B0-----:R0:W1:Y:S02]  /*193f0*/  SYNCS.PHASECHK.TRANS64.TRYWAIT P0, [R3+URZ+0x19c70], R0 ;  /* 0x019c7000030075a7 */ /* 0x001064000800017f */
[----:B-1----:R-:W-:Y:S05]  /*19400*/  @!P0 NANOSLEEP.SYNCS 0x989680 ;  /* 0x009896800000895d */ /* 0x002fea0003900000 */
[----:B------:R-:W1:Y:S02]  /*19410*/  @!P0 SYNCS.PHASECHK.TRANS64 P0, [R3+URZ+0x19c70], R0 ;  /* 0x019c7000030085a7 */ /* 0x000e64000800007f */
[----:B-1----:R-:W-:Y:S05]  /*19420*/  @!P0 BRA `(.L_x_508) ;  /* 0xfffffffc00f08947 */ /* 0x002fea000383ffff */
[----:B------:R-:W-:Y:S05]  /*19430*/  BRA `(.L_x_593) ;  /* 0xffffffdc00a47947 */ /* 0x000fea000383ffff */
.L_x_510:
[----:B0-----:R0:W1:Y:S02]  /*19440*/  SYNCS.PHASECHK.TRANS64.TRYWAIT P0, [R3+URZ+0x19c60], R0 ;  /* 0x019c6000030075a7 */ /* 0x001064000800017f */
[----:B-1----:R-:W-:Y:S05]  /*19450*/  @!P0 NANOSLEEP.SYNCS 0x989680 ;  /* 0x009896800000895d */ /* 0x002fea0003900000 */
[----:B------:R-:W1:Y:S02]  /*19460*/  @!P0 SYNCS.PHASECHK.TRANS64 P0, [R3+URZ+0x19c60], R0 ;  /* 0x019c6000030085a7 */ /* 0x000e64000800007f */
[----:B-1----:R-:W-:Y:S05]  /*19470*/  @!P0 BRA `(.L_x_510) ;  /* 0xfffffffc00f08947 */ /* 0x002fea000383ffff */
[----:B------:R-:W-:Y:S05]  /*19480*/  BRA `(.L_x_594) ;  /* 0xffffffdc00a87947 */ /* 0x000fea000383ffff */
.L_x_514:
[----:B------:R-:W-:Y:S01]  /*19490*/  BSSY B0, `(.L_x_595) ;  /* 0x0000008000007945 */ /* 0x000fe20003800000 */
[----:B------:R-:W-:Y:S02]  /*194a0*/  IMAD.MOV.U32 R13, RZ, RZ, R16 ;  /* 0x000000ffff0d7224 */ /* 0x000fe400078e0010 */
[----:B------:R-:W-:Y:S02]  /*194b0*/  IMAD.MOV.U32 R12, RZ, RZ, RZ ;  /* 0x000000ffff0c7224 */ /* 0x000fe400078e00ff */
[----:B------:R-:W-:Y:S02]  /*194c0*/  IMAD.MOV.U32 R11, RZ, RZ, 0x1f ;  /* 0x0000001fff0b7424 */ /* 0x000fe400078e00ff */
[----:B------:R-:W-:-:S07]  /*194d0*/  IMAD.MOV.U32 R15, RZ, RZ, -0x1 ;  /* 0xffffffffff0f7424 */ /* 0x000fce00078e00ff */
[----:B------:R-:W-:Y:S05]  /*194e0*/  WARPSYNC.COLLECTIVE R15, `(.L_x_596) ;  /* 0x000000000f087348 */ /* 0x000fea0003c00000 */
[----:B------:R0:W1:Y:S02]  /*194f0*/  SHFL.IDX P6, R14, R13, R12, R11 ;  /* 0x0000000c0d0e7389 */ /* 0x00006400000c000b */
[----:B01----:R-:W-:Y:S01]  /*19500*/  ENDCOLLECTIVE ;  /* 0x000000000000791b */ /* 0x003fe20003800000 */
.L_x_596:
[----:B------:R-:W-:Y:S05]  /*19510*/  BSYNC B0 ;  /* 0x0000000000007941 */ /* 0x000fea0003800000 */
.L_x_595:
[----:B------:R-:W-:Y:S01]  /*19520*/  IMAD.MOV.U32 R13, RZ, RZ, R16 ;  /* 0x000000ffff0d7224 */ /* 0x000fe200078e0010 */
[----:B------:R-:W-:Y:S01]  /*19530*/  MOV R15, 0xffffffff ;  /* 0xffffffff000f7802 */ /* 0x000fe20000000f00 */
[----:B------:R-:W-:Y:S02]  /*19540*/  IMAD.MOV.U32 R12, RZ, RZ, 0x1 ;  /* 0x00000001ff0c7424 */ /* 0x000fe400078e00ff */
[----:B------:R-:W-:Y:S02]  /*19550*/  IMAD.MOV.U32 R11, RZ, RZ, 0x1f ;  /* 0x0000001fff0b7424 */ /* 0x000fe400078e00ff */
[----:B------:R-:W-:Y:S02]  /*19560*/  IMAD.IADD R5, R19, 0x1, R8 ;  /* 0x0000000113057824 */ /* 0x000fe400078e0208 */
[----:B------:R-:W-:-:S07]  /*19570*/  IMAD.MOV.U32 R0, RZ, RZ, R14 ;  /* 0x000000ffff007224 */ /* 0x000fce00078e000e */
[----:B------:R-:W-:Y:S05]  /*19580*/  WARPSYNC.COLLECTIVE R15, `(.L_x_597) ;  /* 0x000000000f087348 */ /* 0x000fea0003c00000 */
[----:B------:R0:W1:Y:S02]  /*19590*/  SHFL.IDX P6, R14, R13, R12, R11 ;  /* 0x0000000c0d0e7389 */ /* 0x00006400000c000b */
[----:B01----:R-:W-:Y:S01]  /*195a0*/  ENDCOLLECTIVE ;  /* 0x000000000000791b */ /* 0x003fe20003800000 */
.L_x_597:
[----:B------:R-:W-:Y:S02]  /*195b0*/  ULDC UR4, c[0x0][0xc14] ;  /* 0x0003050000047ab9 */ /* 0x000fe40000000800 */
[----:B------:R-:W-:-:S13]  /*195c0*/  ISETP.GE.OR P1, PT, R5, UR4, !P0 ;  /* 0x0000000405007c0c */ /* 0x000fda000c726670 */
[----:B------:R-:W0:Y:S01]  /*195d0*/  @!P1 LDC.64 R2, c[0x0][0xc58] ;  /* 0x00031600ff029b82 */ /* 0x000e220000000a00 */
[----:B------:R-:W-:Y:S02]  /*195e0*/  IMAD.MOV.U32 R11, RZ, RZ, RZ ;  /* 0x000000ffff0b7224 */ /* 0x000fe400078e00ff */
[----:B------:R-:W-:Y:S02]  /*195f0*/  IMAD.MOV.U32 R4, RZ, RZ, R14 ;  /* 0x000000ffff047224 */ /* 0x000fe400078e000e */
[----:B0-----:R-:W-:-:S06]  /*19600*/  @!P1 IMAD.WIDE R2, R5, 0x4, R2 ;  /* 0x0000000405029825 */ /* 0x001fcc00078e0202 */
[----:B------:R-:W2:Y:S01]  /*19610*/  @!P1 LDG.E R2, desc[UR40][R2.64] ;  /* 0x0000002802029981 */ /* 0x000ea2000c1e1900 */
[----:B------:R-:W-:Y:S01]  /*19620*/  IMAD.MOV.U32 R5, RZ, RZ, RZ ;  /* 0x000000ffff057224 */ /* 0x000fe200078e00ff */
[C---:B------:R-:W-:Y:S02]  /*19630*/  ISETP.GE.U32.AND P2, PT, R8.reuse, 0x2, PT ;  /* 0x000000020800780c */ /* 0x040fe40003f46070 */
[C---:B------:R-:W-:Y:S02]  /*19640*/  ISETP.GE.U32.AND P3, PT, R8.reuse, 0x4, PT ;  /* 0x000000040800780c */ /* 0x040fe40003f66070 */
[C---:B------:R-:W-:Y:S02]  /*19650*/  ISETP.GE.U32.AND P4, PT, R8.reuse, 0x8, PT ;  /* 0x000000080800780c */ /* 0x040fe40003f86070 */
[C---:B------:R-:W-:Y:S01]  /*19660*/  ISETP.GE.U32.AND P5, PT, R8.reuse, 0x10, PT ;  /* 0x000000100800780c */ /* 0x040fe20003fa6070 */
[----:B--2---:R-:W-:Y:S01]  /*19670*/  @!P1 IMAD.MOV.U32 R5, RZ, RZ, R2 ;  /* 0x000000ffff059224 */ /* 0x004fe200078e0002 */
[----:B------:R-:W-:-:S03]  /*19680*/  ISETP.NE.AND P1, PT, R8, RZ, PT ;  /* 0x000000ff0800720c */ /* 0x000fc60003f25270 */
[----:B------:R-:W-:-:S10]  /*19690*/  IMAD.MOV.U32 R13, RZ, RZ, R5 ;  /* 0x000000ffff0d7224 */ /* 0x000fd400078e0005 */
[----:B------:R-:W-:Y:S05]  /*196a0*/  WARPSYNC.COLLECTIVE R15, `(.L_x_598) ;  /* 0x000000000f087348 */ /* 0x000fea0003c00000 */
[----:B------:R0:W1:Y:S02]  /*196b0*/  SHFL.UP P6, R14, R13, R12, R11 ;  /* 0x0400000c0d0e7389 */ /* 0x00006400000c000b */
[----:B01----:R-:W-:Y:S01]  /*196c0*/  ENDCOLLECTIVE ;  /* 0x000000000000791b */ /* 0x003fe20003800000 */
.L_x_598:
[----:B------:R-:W-:Y:S01]  /*196d0*/  IMAD.MOV.U32 R12, RZ, RZ, 0x2 ;  /* 0x00000002ff0c7424 */ /* 0x000fe200078e00ff */
[----:B------:R-:W-:-:S05]  /*196e0*/  SEL R6, R14, RZ, P1 ;  /* 0x000000ff0e067207 */ /* 0x000fca0000800000 */
[----:B------:R-:W-:-:S04]  /*196f0*/  IMAD.IADD R6, R5, 0x1, R6 ;  /* 0x0000000105067824 */ /* 0x000fc800078e0206 */
[----:B------:R-:W-:-:S07]  /*19700*/  IMAD.MOV.U32 R13, RZ, RZ, R6 ;  /* 0x000000ffff0d7224 */ /* 0x000fce00078e0006 */
[----:B------:R-:W-:Y:S05]  /*19710*/  WARPSYNC.COLLECTIVE R15, `(.L_x_599) ;  /* 0x000000000f087348 */ /* 0x000fea0003c00000 */
[----:B------:R0:W1:Y:S02]  /*19720*/  SHFL.UP P6, R14, R13, R12, R11 ;  /* 0x0400000c0d0e7389 */ /* 0x00006400000c000b */
[----:B01----:R-:W-:Y:S01]  /*19730*/  ENDCOLLECTIVE ;  /* 0x000000000000791b */ /* 0x003fe20003800000 */
.L_x_599:
[----:B------:R-:W-:Y:S01]  /*19740*/  IMAD.MOV.U32 R12, RZ, RZ, 0x4 ;  /* 0x00000004ff0c7424 */ /* 0x000fe200078e00ff */
[----:B------:R-:W-:-:S05]  /*19750*/  SEL R7, R14, RZ, P2 ;  /* 0x000000ff0e077207 */ /* 0x000fca0001000000 */
[----:B------:R-:W-:-:S04]  /*19760*/  IMAD.IADD R7, R6, 0x1, R7 ;  /* 0x0000000106077824 */ /* 0x000fc800078e0207 */
[----:B------:R-:W-:-:S07]  /*19770*/  IMAD.MOV.U32 R13, RZ, RZ, R7 ;  /* 0x000000ffff0d7224 */ /* 0x000fce00078e0007 */
[----:B------:R-:W-:Y:S05]  /*19780*/  WARPSYNC.COLLECTIVE R15, `(.L_x_600) ;  /* 0x000000000f087348 */ /* 0x000fea0003c00000 */
[----:B------:R0:W1:Y:S02]  /*19790*/  SHFL.UP P6, R14, R13, R12, R11 ;  /* 0x0400000c0d0e7389 */ /* 0x00006400000c000b */
[----:B01----:R-:W-:Y:S01]  /*197a0*/  ENDCOLLECTIVE ;  /* 0x000000000000791b */ /* 0x003fe20003800000 */
.L_x_600:
[----:B------:R-:W-:Y:S02]  /*197b0*/  MOV R12, 0x8 ;  /* 0x00000008000c7802 */ /* 0x000fe40000000f00 */
[----:B------:R-:W-:-:S05]  /*197c0*/  SEL R2, R14, RZ, P3 ;  /* 0x000000ff0e027207 */ /* 0x000fca0001800000 */
[----:B------:R-:W-:-:S04]  /*197d0*/  IMAD.IADD R2, R7, 0x1, R2 ;  /* 0x0000000107027824 */ /* 0x000fc800078e0202 */
[----:B------:R-:W-:-:S07]  /*197e0*/  IMAD.MOV.U32 R13, RZ, RZ, R2 ;  /* 0x000000ffff0d7224 */ /* 0x000fce00078e0002 */
[----:B------:R-:W-:Y:S05]  /*197f0*/  WARPSYNC.COLLECTIVE R15, `(.L_x_601) ;  /* 0x000000000f087348 */ /* 0x000fea0003c00000 */
[----:B------:R0:W1:Y:S02]  /*19800*/  SHFL.UP P6, R14, R13, R12, R11 ;  /* 0x0400000c0d0e7389 */ /* 0x00006400000c000b */
[----:B01----:R-:W-:Y:S01]  /*19810*/  ENDCOLLECTIVE ;  /* 0x000000000000791b */ /* 0x003fe20003800000 */
.L_x_601:
[----:B------:R-:W-:Y:S01]  /*19820*/  IMAD.MOV.U32 R12, RZ, RZ, 0x10 ;  /* 0x00000010ff0c7424 */ /* 0x000fe200078e00ff */
[----:B------:R-:W-:-:S05]  /*19830*/  SEL R3, R14, RZ, P4 ;  /* 0x000000ff0e037207 */ /* 0x000fca0002000000 */
[----:B------:R-:W-:-:S04]  /*19840*/  IMAD.IADD R3, R2, 0x1, R3 ;  /* 0x0000000102037824 */ /* 0x000fc800078e0203 */
[----:B------:R-:W-:-:S07]  /*19850*/  IMAD.MOV.U32 R13, RZ, RZ, R3 ;  /* 0x000000ffff0d7224 */ /* 0x000fce00078e0003 */
[----:B------:R-:W-:Y:S05]  /*19860*/  WARPSYNC.COLLECTIVE R15, `(.L_x_602) ;  /* 0x000000000f087348 */ /* 0x000fea0003c00000 */
[----:B------:R0:W1:Y:S02]  /*19870*/  SHFL.UP P6, R14, R13, R12, R11 ;  /* 0x0400000c0d0e7389 */ /* 0x00006400000c000b */
[----:B01----:R-:W-:Y:S01]  /*19880*/  ENDCOLLECTIVE ;  /* 0x000000000000791b */ /* 0x003fe20003800000 */
.L_x_602:
[----:B------:R-:W-:Y:S02]  /*19890*/  IMAD.MOV.U32 R12, RZ, RZ, 0x1f ;  /* 0x0000001fff0c7424 */ /* 0x000fe400078e00ff */
[----:B------:R-:W-:Y:S01]  /*198a0*/  IMAD.MOV.U32 R11, RZ, RZ, 0x1f ;  /* 0x0000001fff0b7424 */ /* 0x000fe200078e00ff */
[----:B------:R-:W-:-:S05]  /*198b0*/  SEL R2, R14, RZ, P5 ;  /* 0x000000ff0e027207 */ /* 0x000fca0002800000 */
[----:B------:R-:W-:-:S04]  /*198c0*/  IMAD.IADD R2, R3, 0x1, R2 ;  /* 0x0000000103027824 */ /* 0x000fc800078e0202 */
[----:B------:R-:W-:-:S07]  /*198d0*/  IMAD.MOV.U32 R13, RZ, RZ, R2 ;  /* 0x000000ffff0d7224 */ /* 0x000fce00078e0002 */
[----:B------:R-:W-:Y:S05]  /*198e0*/  WARPSYNC.COLLECTIVE R15, `(.L_x_603) ;  /* 0x000000000f087348 */ /* 0x000fea0003c00000 */
[----:B------:R0:W1:Y:S02]  /*198f0*/  SHFL.IDX P6, R14, R13, R12, R11 ;  /* 0x0000000c0d0e7389 */ /* 0x00006400000c000b */
[----:B01----:R-:W-:Y:S01]  /*19900*/  ENDCOLLECTIVE ;  /* 0x000000000000791b */ /* 0x003fe20003800000 */
.L_x_603:
[----:B------:R-:W-:Y:S05]  /*19910*/  BRA `(.L_x_604) ;  /* 0xffffffe000487947 */ /* 0x000fea000383ffff */
.L_x_519:
[----:B------:R-:W-:Y:S01]  /*19920*/  BSSY B0, `(.L_x_605) ;  /* 0x0000008000007945 */ /* 0x000fe20003800000 */
[----:B-----5:R-:W-:Y:S02]  /*19930*/  IMAD.MOV.U32 R13, RZ, RZ, R5 ;  /* 0x000000ffff0d7224 */ /* 0x020fe400078e0005 */
[----:B------:R-:W-:Y:S02]  /*19940*/  IMAD.MOV.U32 R12, RZ, RZ, 0x1 ;  /* 0x00000001ff0c7424 */ /* 0x000fe400078e00ff */
[----:B------:R-:W-:Y:S02]  /*19950*/  IMAD.MOV.U32 R11, RZ, RZ, RZ ;  /* 0x000000ffff0b7224 */ /* 0x000fe400078e00ff */
[----:B------:R-:W-:-:S07]  /*19960*/  IMAD.MOV.U32 R15, RZ, RZ, -0x1 ;  /* 0xffffffffff0f7424 */ /* 0x000fce00078e00ff */
[----:B0-----:R-:W-:Y:S05]  /*19970*/  WARPSYNC.COLLECTIVE R15, `(.L_x_606) ;  /* 0x000000000f087348 */ /* 0x001fea0003c00000 */
[----:B------:R1:W2:Y:S02]  /*19980*/  SHFL.UP P6, R14, R13, R12, R11 ;  /* 0x0400000c0d0e7389 */ /* 0x0002a400000c000b */
[----:B012---:R-:W-:Y:S01]  /*19990*/  ENDCOLLECTIVE ;  /* 0x000000000000791b */ /* 0x007fe20003800000 */
.L_x_606:
[----:B------:R-:W-:Y:S05]  /*199a0*/  BSYNC B0 ;  /* 0x0000000000007941 */ /* 0x000fea0003800000 */
.L_x_605:
[----:B------:R-:W-:Y:S01]  /*199b0*/  SEL R14, R14, RZ, P1 ;  /* 0x000000ff0e0e7207 */ /* 0x000fe20000800000 */
[----:B------:R-:W-:Y:S01]  /*199c0*/  IMAD.MOV.U32 R12, RZ, RZ, 0x2 ;  /* 0x00000002ff0c7424 */ /* 0x000fe200078e00ff */
[----:B------:R-:W-:Y:S01]  /*199d0*/  MOV R15, 0xffffffff ;  /* 0xffffffff000f7802 */ /* 0x000fe20000000f00 */
[----:B------:R-:W-:Y:S02]  /*199e0*/  IMAD.MOV.U32 R11, RZ, RZ, RZ ;  /* 0x000000ffff0b7224 */ /* 0x000fe400078e00ff */
[----:B------:R-:W-:-:S07]  /*199f0*/  IMAD.IADD R13, R5, 0x1, R14 ;  /* 0x00000001050d7824 */ /* 0x000fce00078e020e */
[----:B------:R-:W-:Y:S05]  /*19a00*/  WARPSYNC.COLLECTIVE R15, `(.L_x_607) ;  /* 0x000000000f087348 */ /* 0x000fea0003c00000 */
[----:B------:R0:W1:Y:S02]  /*19a10*/  SHFL.UP P6, R14, R13, R12, R11 ;  /* 0x0400000c0d0e7389 */ /* 0x00006400000c000b */
[----:B01----:R-:W-:Y:S01]  /*19a20*/  ENDCOLLECTIVE ;  /* 0x000000000000791b */ /* 0x003fe20003800000 */
.L_x_607:
[----:B------:R-:W-:Y:S01]  /*19a30*/  IMAD.MOV.U32 R12, RZ, RZ, 0x4 ;  /* 0x00000004ff0c7424 */ /* 0x000fe200078e00ff */
[----:B------:R-:W-:-:S05]  /*19a40*/  SEL R2, R14, RZ, P2 ;  /* 0x000000ff0e027207 */ /* 0x000fca0001000000 */
[----:B------:R-:W-:-:S04]  /*19a50*/  IMAD.IADD R2, R13, 0x1, R2 ;  /* 0x000000010d027824 */ /* 0x000fc800078e0202 */
[----:B------:R-:W-:-:S07]  /*19a60*/  IMAD.MOV.U32 R13, RZ, RZ, R2 ;  /* 0x000000ffff0d7224 */ /* 0x000fce00078e0002 */
[----:B------:R-:W-:Y:S05]  /*19a70*/  WARPSYNC.COLLECTIVE R15, `(.L_x_608) ;  /* 0x000000000f087348 */ /* 0x000fea0003c00000 */
[----:B------:R0:W1:Y:S02]  /*19a80*/  SHFL.UP P6, R14, R13, R12, R11 ;  /* 0x0400000c0d0e7389 */ /* 0x00006400000c000b */
[----:B01----:R-:W-:Y:S01]  /*19a90*/  ENDCOLLECTIVE ;  /* 0x000000000000791b */ /* 0x003fe20003800000 */
.L_x_608:
[----:B------:R-:W-:Y:S01]  /*19aa0*/  IMAD.MOV.U32 R12, RZ, RZ, 0x8 ;  /* 0x00000008ff0c7424 */ /* 0x000fe200078e00ff */
[----:B------:R-:W-:-:S05]  /*19ab0*/  SEL R3, R14, RZ, P3 ;  /* 0x000000ff0e037207 */ /* 0x000fca0001800000 */
[----:B------:R-:W-:-:S04]  /*19ac0*/  IMAD.IADD R3, R2, 0x1, R3 ;  /* 0x0000000102037824 */ /* 0x000fc800078e0203 */
[----:B------:R-:W-:-:S07]  /*19ad0*/  IMAD.MOV.U32 R13, RZ, RZ, R3 ;  /* 0x000000ffff0d7224 */ /* 0x000fce00078e0003 */
[----:B------:R-:W-:Y:S05]  /*19ae0*/  WARPSYNC.COLLECTIVE R15, `(.L_x_609) ;  /* 0x000000000f087348 */ /* 0x000fea0003c00000 */
[----:B------:R0:W1:Y:S02]  /*19af0*/  SHFL.UP P6, R14, R13, R12, R11 ;  /* 0x0400000c0d0e7389 */ /* 0x00006400000c000b */
[----:B01----:R-:W-:Y:S01]  /*19b00*/  ENDCOLLECTIVE ;  /* 0x000000000000791b */ /* 0x003fe20003800000 */
.L_x_609:
[----:B------:R-:W-:Y:S01]  /*19b10*/  IMAD.MOV.U32 R12, RZ, RZ, 0x10 ;  /* 0x00000010ff0c7424 */ /* 0x000fe200078e00ff */
[----:B------:R-:W-:-:S05]  /*19b20*/  SEL R4, R14, RZ, P4 ;  /* 0x000000ff0e047207 */ /* 0x000fca0002000000 */
[----:B------:R-:W-:-:S04]  /*19b30*/  IMAD.IADD R4, R3, 0x1, R4 ;  /* 0x0000000103047824 */ /* 0x000fc800078e0204 */
[----:B------:R-:W-:-:S07]  /*19b40*/  IMAD.MOV.U32 R13, RZ, RZ, R4 ;  /* 0x000000ffff0d7224 */ /* 0x000fce00078e0004 */
[----:B------:R-:W-:Y:S05]  /*19b50*/  WARPSYNC.COLLECTIVE R15, `(.L_x_610) ;  /* 0x000000000f087348 */ /* 0x000fea0003c00000 */
[----:B------:R0:W1:Y:S02]  /*19b60*/  SHFL.UP P6, R14, R13, R12, R11 ;  /* 0x0400000c0d0e7389 */ /* 0x00006400000c000b */
[----:B01----:R-:W-:Y:S01]  /*19b70*/  ENDCOLLECTIVE ;  /* 0x000000000000791b */ /* 0x003fe20003800000 */
.L_x_610:
        /* <DEDUP_REMOVED lines=8> */
.L_x_611:
[----:B------:R-:W-:Y:S05]  /*19c00*/  BRA `(.L_x_612) ;  /* 0xffffffe000287947 */ /* 0x000fea000383ffff */
.L_x_521:
[----:B------:R-:W-:Y:S01]  /*19c10*/  BSSY B0, `(.L_x_613) ;  /* 0x0000006000007945 */ /* 0x000fe20003800000 */
[----:B------:R-:W-:Y:S01]  /*19c20*/  PLOP3.LUT P6, PT, P6, PT, PT, 0x8, 0x0 ;  /* 0x000000000000781c */ /* 0x000fe200037ce170 */
[----:B------:R-:W-:-:S12]  /*19c30*/  IMAD.MOV.U32 R15, RZ, RZ, -0x1 ;  /* 0xffffffffff0f7424 */ /* 0x000fd800078e00ff */
[----:B0-----:R-:W-:Y:S05]  /*19c40*/  WARPSYNC.COLLECTIVE R15, `(.L_x_614) ;  /* 0x000000000f087348 */ /* 0x001fea0003c00000 */
[----:B------:R-:W-:Y:S01]  /*19c50*/  VOTE.ANY R14, PT, P6 ;  /* 0x00000000000e7806 */ /* 0x000fe200030e0100 */
[----:B0-----:R-:W-:Y:S06]  /*19c60*/  ENDCOLLECTIVE ;  /* 0x000000000000791b */ /* 0x001fec0003800000 */
.L_x_614:
[----:B------:R-:W-:Y:S05]  /*19c70*/  BSYNC B0 ;  /* 0x0000000000007941 */ /* 0x000fea0003800000 */
.L_x_613:
[----:B------:R-:W-:Y:S01]  /*19c80*/  MOV R3, R14 ;  /* 0x0000000e00037202 */ /* 0x000fe20000000f00 */
[----:B------:R-:W-:Y:S02]  /*19c90*/  IMAD.MOV.U32 R13, RZ, RZ, R5 ;  /* 0x000000ffff0d7224 */ /* 0x000fe400078e0005 */
[----:B------:R-:W-:Y:S01]  /*19ca0*/  IMAD.MOV.U32 R11, RZ, RZ, 0x1f ;  /* 0x0000001fff0b7424 */ /* 0x000fe200078e00ff */
[----:B------:R-:W0:Y:S01]  /*19cb0*/  POPC R4, R3 ;  /* 0x0000000300047309 */ /* 0x000e220000000000 */
[----:B------:R-:W-:Y:S02]  /*19cc0*/  IMAD.MOV.U32 R15, RZ, RZ, -0x1 ;  /* 0xffffffffff0f7424 */ /* 0x000fe400078e00ff */
[----:B0-----:R-:W-:-:S07]  /*19cd0*/  IMAD.MOV.U32 R12, RZ, RZ, R4 ;  /* 0x000000ffff0c7224 */ /* 0x001fce00078e0004 */
[----:B------:R-:W-:Y:S05]  /*19ce0*/  WARPSYNC.COLLECTIVE R15, `(.L_x_615) ;  /* 0x000000000f087348 */ /* 0x000fea0003c00000 */
[----:B------:R0:W1:Y:S02]  /*19cf0*/  SHFL.IDX P6, R14, R13, R12, R11 ;  /* 0x0000000c0d0e7389 */ /* 0x00006400000c000b */
[----:B01----:R-:W-:Y:S01]  /*19d00*/  ENDCOLLECTIVE ;  /* 0x000000000000791b */ /* 0x003fe20003800000 */
.L_x_615:
[----:B------:R-:W-:Y:S01]  /*19d10*/  IMAD.MOV.U32 R5, RZ, RZ, R14 ;  /* 0x000000ffff057224 */ /* 0x000fe200078e000e */
[----:B------:R-:W-:Y:S06]  /*19d20*/  BRA `(.L_x_616) ;  /* 0xffffffe000187947 */ /* 0x000fec000383ffff */
.L_x_523:
[----:B------:R-:W-:Y:S01]  /*19d30*/  BSSY B0, `(.L_x_617) ;  /* 0x0000007000007945 */ /* 0x000fe20003800000 */
[----:B------:R-:W-:Y:S02]  /*19d40*/  IMAD.MOV.U32 R13, RZ, RZ, R2 ;  /* 0x000000ffff0d7224 */ /* 0x000fe400078e0002 */
[----:B------:R-:W-:Y:S02]  /*19d50*/  IMAD.MOV.U32 R11, RZ, RZ, 0x1f ;  /* 0x0000001fff0b7424 */ /* 0x000fe400078e00ff */
[----:B------:R-:W-:-:S07]  /*19d60*/  IMAD.MOV.U32 R15, RZ, RZ, -0x1 ;  /* 0xffffffffff0f7424 */ /* 0x000fce00078e00ff */
[----:B012---:R-:W-:Y:S05]  /*19d70*/  WARPSYNC.COLLECTIVE R15, `(.L_x_618) ;  /* 0x000000000f087348 */ /* 0x007fea0003c00000 */
[----:B------:R3:W4:Y:S02]  /*19d80*/  SHFL.IDX P6, R14, R13, R12, R11 ;  /* 0x0000000c0d0e7389 */ /* 0x00072400000c000b */
[----:B01234-:R-:W-:Y:S01]  /*19d90*/  ENDCOLLECTIVE ;  /* 0x000000000000791b */ /* 0x01ffe20003800000 */
.L_x_618:
[----:B------:R-:W-:Y:S05]  /*19da0*/  BSYNC B0 ;  /* 0x0000000000007941 */ /* 0x000fea0003800000 */
.L_x_617:
[----:B------:R-:W-:Y:S05]  /*19db0*/  BRA `(.L_x_522) ;  /* 0xffffffe000107947 */ /* 0x000fea000383ffff */
.L_x_527:
[----:B0-----:R0:W2:Y:S02]  /*19dc0*/  SYNCS.PHASECHK.TRANS64.TRYWAIT P0, [R9+URZ+0x19c20], R0 ;  /* 0x019c2000090075a7 */ /* 0x0010a4000800017f */
[----:B--2---:R-:W-:Y:S05]  /*19dd0*/  @!P0 NANOSLEEP.SYNCS 0x989680 ;  /* 0x009896800000895d */ /* 0x004fea0003900000 */
[----:B------:R-:W2:Y:S02]  /*19de0*/  @!P0 SYNCS.PHASECHK.TRANS64 P0, [R9+URZ+0x19c20], R0 ;  /* 0x019c2000090085a7 */ /* 0x000ea4000800007f */
[----:B--2---:R-:W-:Y:S05]  /*19df0*/  @!P0 BRA `(.L_x_527) ;  /* 0xfffffffc00f08947 */ /* 0x004fea000383ffff */
[----:B------:R-:W-:Y:S05]  /*19e00*/  BRA `(.L_x_619) ;  /* 0xffffffe000fc7947 */ /* 0x000fea000383ffff */
.L_x_528:
[----:B------:R-:W2:Y:S01]  /*19e10*/  S2R R2, SR_TID.X ;  /* 0x0000000000027919 */ /* 0x000ea20000002100 */
[----:B------:R-:W-:Y:S01]  /*19e20*/  BSSY B0, `(.L_x_620) ;  /* 0x000000a000007945 */ /* 0x000fe20003800000 */
[----:B------:R-:W-:Y:S02]  /*19e30*/  IMAD.MOV.U32 R12, RZ, RZ, RZ ;  /* 0x000000ffff0c7224 */ /* 0x000fe400078e00ff */
[----:B------:R-:W-:Y:S02]  /*19e40*/  IMAD.MOV.U32 R11, RZ, RZ, 0x1f ;  /* 0x0000001fff0b7424 */ /* 0x000fe400078e00ff */
[----:B------:R-:W-:Y:S01]  /*19e50*/  IMAD.MOV.U32 R15, RZ, RZ, -0x1 ;  /* 0xffffffffff0f7424 */ /* 0x000fe200078e00ff */
[----:B--2---:R-:W-:-:S04]  /*19e60*/  SHF.R.U32.HI R2, RZ, 0x5, R2 ;  /* 0x00000005ff027819 */ /* 0x004fc80000011602 */
[----:B------:R-:W-:-:S05]  /*19e70*/  LOP3.LUT R2, R2, 0x3, RZ, 0xc0, !PT ;  /* 0x0000000302027812 */ /* 0x000fca00078ec0ff */
[----:B------:R-:W-:-:S07]  /*19e80*/  IMAD.MOV.U32 R13, RZ, RZ, R2 ;  /* 0x000000ffff0d7224 */ /* 0x000fce00078e0002 */
[----:B01----:R-:W-:Y:S05]  /*19e90*/  WARPSYNC.COLLECTIVE R15, `(.L_x_621) ;  /* 0x000000000f087348 */ /* 0x003fea0003c00000 */
[----:B------:R2:W3:Y:S02]  /*19ea0*/  SHFL.IDX P6, R14, R13, R12, R11 ;  /* 0x0000000c0d0e7389 */ /* 0x0004e400000c000b */
[----:B0123--:R-:W-:Y:S01]  /*19eb0*/  ENDCOLLECTIVE ;  /* 0x000000000000791b */ /* 0x00ffe20003800000 */
.L_x_621:
[----:B------:R-:W-:Y:S05]  /*19ec0*/  BSYNC B0 ;  /* 0x0000000000007941 */ /* 0x000fea0003800000 */
.L_x_620:
[----:B------:R-:W-:Y:S05]  /*19ed0*/  BRA `(.L_x_622) ;  /* 0xffffffe000e47947 */ /* 0x000fea000383ffff */
.L_x_529:
[----:B------:R-:W-:Y:S01]  /*19ee0*/  BSSY B0, `(.L_x_623) ;  /* 0x0000006000007945 */ /* 0x000fe20003800000 */
[----:B------:R-:W-:-:S07]  /*19ef0*/  IMAD.MOV.U32 R15, RZ, RZ, -0x1 ;  /* 0xffffffffff0f7424 */ /* 0x000fce00078e00ff */
[----:B01----:R-:W-:Y:S05]  /*19f00*/  WARPSYNC.COLLECTIVE R15, `(.L_x_624) ;  /* 0x000000000f0c7348 */ /* 0x003fea0003c00000 */
[----:B------:R-:W-:Y:S02]  /*19f10*/  ELECT P6, UR62, PT ;  /* 0x00000000003e782f */ /* 0x000fe400038c0000 */
[----:B------:R-:W-:Y:S01]  /*19f20*/  MOV R14, UR62 ;  /* 0x0000003e000e7c02 */ /* 0x000fe20008000f00 */
[----:B01----:R-:W-:Y:S10]  /*19f30*/  ENDCOLLECTIVE ;  /* 0x000000000000791b */ /* 0x003ff40003800000 */
.L_x_624:
[----:B------:R-:W-:Y:S05]  /*19f40*/  BSYNC B0 ;  /* 0x0000000000007941 */ /* 0x000fea0003800000 */
.L_x_623:
[----:B------:R-:W-:Y:S05]  /*19f50*/  BRA `(.L_x_625) ;  /* 0xffffffe000d87947 */ /* 0x000fea000383ffff */
.L_x_531:
[----:B0-----:R0:W1:Y:S02]  /*19f60*/  SYNCS.PHASECHK.TRANS64.TRYWAIT P1, [R7+URZ], R2 ;  /* 0x00000002070075a7 */ /* 0x001064000802017f */
[----:B-1----:R-:W-:Y:S05]  /*19f70*/  @!P1 NANOSLEEP.SYNCS 0x989680 ;  /* 0x009896800000995d */ /* 0x002fea0003900000 */
[----:B------:R-:W1:Y:S02]  /*19f80*/  @!P1 SYNCS.PHASECHK.TRANS64 P1, [R7+URZ], R2 ;  /* 0x00000002070095a7 */ /* 0x000e64000802007f */
[----:B-1----:R-:W-:Y:S05]  /*19f90*/  @!P1 BRA `(.L_x_531) ;  /* 0xfffffffc00f09947 */ /* 0x002fea000383ffff */
[----:B------:R-:W-:Y:S05]  /*19fa0*/  BRA `(.L_x_626) ;  /* 0xffffffe4000c7947 */ /* 0x000fea000383ffff */
.L_x_532:
[----:B-1----:R1:W2:Y:S02]  /*19fb0*/  SYNCS.PHASECHK.TRANS64.TRYWAIT P1, [R3+URZ], R0 ;  /* 0x00000000030075a7 */ /* 0x0022a4000802017f */
[----:B--2---:R-:W-:Y:S05]  /*19fc0*/  @!P1 NANOSLEEP.SYNCS 0x989680 ;  /* 0x009896800000995d */ /* 0x004fea0003900000 */
[----:B------:R-:W2:Y:S02]  /*19fd0*/  @!P1 SYNCS.PHASECHK.TRANS64 P1, [R3+URZ], R0 ;  /* 0x00000000030095a7 */ /* 0x000ea4000802007f */
[----:B--2---:R-:W-:Y:S05]  /*19fe0*/  @!P1 BRA `(.L_x_532) ;  /* 0xfffffffc00f09947 */ /* 0x004fea000383ffff */
[----:B------:R-:W-:Y:S05]  /*19ff0*/  BRA `(.L_x_627) ;  /* 0xffffffe400007947 */ /* 0x000fea000383ffff */
.L_x_534:
[----:B-1----:R1:W2:Y:S02]  /*1a000*/  SYNCS.PHASECHK.TRANS64.TRYWAIT P1, [R3+URZ+0x19c60], R2 ;  /* 0x019c6002030075a7 */ /* 0x0022a4000802017f */
[----:B--2---:R-:W-:Y:S05]  /*1a010*/  @!P1 NANOSLEEP.SYNCS 0x989680 ;  /* 0x009896800000995d */ /* 0x004fea0003900000 */
[----:B------:R-:W2:Y:S02]  /*1a020*/  @!P1 SYNCS.PHASECHK.TRANS64 P1, [R3+URZ+0x19c60], R2 ;  /* 0x019c6002030095a7 */ /* 0x000ea4000802007f */
[----:B--2---:R-:W-:Y:S05]  /*1a030*/  @!P1 BRA `(.L_x_534) ;  /* 0xfffffffc00f09947 */ /* 0x004fea000383ffff */
[----:B------:R-:W-:Y:S05]  /*1a040*/  BRA `(.L_x_628) ;  /* 0xffffffe400007947 */ /* 0x000fea000383ffff */
.L_x_536:
[----:B--2---:R2:W3:Y:S02]  /*1a050*/  SYNCS.PHASECHK.TRANS64.TRYWAIT P1, [R5+URZ+0x19c60], R0 ;  /* 0x019c6000050075a7 */ /* 0x0044e4000802017f */
[----:B---3--:R-:W-:Y:S05]  /*1a060*/  @!P1 NANOSLEEP.SYNCS 0x989680 ;  /* 0x009896800000995d */ /* 0x008fea0003900000 */
[----:B------:R-:W3:Y:S02]  /*1a070*/  @!P1 SYNCS.PHASECHK.TRANS64 P1, [R5+URZ+0x19c60], R0 ;  /* 0x019c6000050095a7 */ /* 0x000ee4000802007f */
[----:B---3--:R-:W-:Y:S05]  /*1a080*/  @!P1 BRA `(.L_x_536) ;  /* 0xfffffffc00f09947 */ /* 0x008fea000383ffff */
[----:B------:R-:W-:Y:S05]  /*1a090*/  BRA `(.L_x_629) ;  /* 0xffffffe400007947 */ /* 0x000fea000383ffff */
.L_x_538:
[----:B---3--:R3:W4:Y:S02]  /*1a0a0*/  SYNCS.PHASECHK.TRANS64.TRYWAIT P0, [R3+URZ+0x19c80], R2 ;  /* 0x019c8002030075a7 */ /* 0x008724000800017f */
[----:B----4-:R-:W-:Y:S05]  /*1a0b0*/  @!P0 NANOSLEEP.SYNCS 0x989680 ;  /* 0x009896800000895d */ /* 0x010fea0003900000 */
[----:B------:R-:W4:Y:S02]  /*1a0c0*/  @!P0 SYNCS.PHASECHK.TRANS64 P0, [R3+URZ+0x19c80], R2 ;  /* 0x019c8002030085a7 */ /* 0x000f24000800007f */
[----:B----4-:R-:W-:Y:S05]  /*1a0d0*/  @!P0 BRA `(.L_x_538) ;  /* 0xfffffffc00f08947 */ /* 0x010fea000383ffff */
[----:B------:R-:W-:Y:S05]  /*1a0e0*/  BRA `(.L_x_539) ;  /* 0xffffffe000fc7947 */ /* 0x000fea000383ffff */
.L_x_630:
        /* <DEDUP_REMOVED lines=9> */
.L_x_2222:


//--------------------- .text._ZN7cutlass13device_kernelIN5flash11enable_sm90INS1_16FlashAttnFwdSm90INS1_25CollectiveMainloopFwdSm90ILi2EN4cute5tupleIJNS5_1CILi1EEES8_S8_EEENS6_IJNS7_ILi192EEENS7_ILi128EEENS7_ILi96EEEEEELi96ENS_12float_e4m3_tEfNS_4arch4Sm90ELb0ELb1ELb1ELb0ELb0ELb0ELb0ELb1ELb1ELb0ELb0ELb0EEENS1_21CollectiveEpilogueFwdINS6_IJSA_SC_SB_EEES9_NS_10bfloat16_tESG_Li384ELb0ELb0ELb0ELb1EEENS1_30DynamicPersistentTileSchedulerILi384ELi128ELb0ELb0ELb1EEEEEEEEEvNT_6ParamsE --------------------------
	.section	.text._ZN7cutlass13device_kernelIN5flash11enable_sm90INS1_16FlashAttnFwdSm90INS1_25CollectiveMainloopFwdSm90ILi2EN4cute5tupleIJNS5_1CILi1EEES8_S8_EEENS6_IJNS7_ILi192EEENS7_ILi128EEENS7_ILi96EEEEEELi96ENS_12float_e4m3_tEfNS_4arch4Sm90ELb0ELb1ELb1ELb0ELb0ELb0ELb0ELb1ELb1ELb0ELb0ELb0EEENS1_21CollectiveEpilogueFwdINS6_IJSA_SC_SB_EEES9_NS_10bfloat16_tESG_Li384ELb0ELb0ELb0ELb1EEENS1_30DynamicPersistentTileSchedulerILi384ELi128ELb0ELb0ELb1EEEEEEEEEvNT_6ParamsE,"ax",@progbits
	.align	128
.text._ZN7cutlass13device_kernelIN5flash11enable_sm90INS1_16FlashAttnFwdSm90INS1_25CollectiveMainloopFwdSm90ILi2EN4cute5tupleIJNS5_1CILi1EEES8_S8_EEENS6_IJNS7_ILi192EEENS7_ILi128EEENS7_ILi96EEEEEELi96ENS_12float_e4m3_tEfNS_4arch4Sm90ELb0ELb1ELb1ELb0ELb0ELb0ELb0ELb1ELb1ELb0ELb0ELb0EEENS1_21CollectiveEpilogueFwdINS6_IJSA_SC_SB_EEES9_NS_10bfloat16_tESG_Li384ELb0ELb0ELb0ELb1EEENS1_30DynamicPersistentTileSchedulerILi384ELi128ELb0ELb0ELb1EEEEEEEEEvNT_6ParamsE:
        .type           _ZN7cutlass13device_kernelIN5flash11enable_sm90INS1_16FlashAttnFwdSm90INS1_25CollectiveMainloopFwdSm90ILi2EN4cute5tupleIJNS5_1CILi1EEES8_S8_EEENS6_IJNS7_ILi192EEENS7_ILi128EEENS7_ILi96EEEEEELi96ENS_12float_e4m3_tEfNS_4arch4Sm90ELb0ELb1ELb1ELb0ELb0ELb0ELb0ELb1ELb1ELb0ELb0ELb0EEENS1_21CollectiveEpilogueFwdINS6_IJSA_SC_SB_EEES9_NS_10bfloat16_tESG_Li384ELb0ELb0ELb0ELb1EEENS1_30DynamicPersistentTileSchedulerILi384ELi128ELb0ELb0ELb1EEEEEEEEEvNT_6ParamsE,@function
        .size           _ZN7cutlass13device_kernelIN5flash11enable_sm90INS1_16FlashAttnFwdSm90INS1_25CollectiveMainloopFwdSm90ILi2EN4cute5tupleIJNS5_1CILi1EEES8_S8_EEENS6_IJNS7_ILi192EEENS7_ILi128EEENS7_ILi96EEEEEELi96ENS_12float_e4m3_tEfNS_4arch4Sm90ELb0ELb1ELb1ELb0ELb0ELb0ELb0ELb1ELb1ELb0ELb0ELb0EEENS1_21CollectiveEpilogueFwdINS6_IJSA_SC_SB_EEES9_NS_10bfloat16_tESG_Li384ELb0ELb0ELb0ELb1EEENS1_30DynamicPersistentTileSchedulerILi384ELi128ELb0ELb0ELb1EEEEEEEEEvNT_6ParamsE,(.L_x_2223 - _ZN7cutlass13device_kernelIN5flash11enable_sm90INS1_16FlashAttnFwdSm90INS1_25CollectiveMainloopFwdSm90ILi2EN4cute5tupleIJNS5_1CILi1EEES8_S8_EEENS6_IJNS7_ILi192EEENS7_ILi128EEENS7_ILi96EEEEEELi96ENS_12float_e4m3_tEfNS_4arch4Sm90ELb0ELb1ELb1ELb0ELb0ELb0ELb0ELb1ELb1ELb0ELb0ELb0EEENS1_21CollectiveEpilogueFwdINS6_IJSA_SC_SB_EEES9_NS_10bfloat16_tESG_Li384ELb0ELb0ELb0ELb1EEENS1_30DynamicPersistentTileSchedulerILi384ELi128ELb0ELb0ELb1EEEEEEEEEvNT_6ParamsE)
        .other          _ZN7cutlass13device_kernelIN5flash11enable_sm90INS1_16FlashAttnFwdSm90INS1_25CollectiveMainloopFwdSm90ILi2EN4cute5tupleIJNS5_1CILi1EEES8_S8_EEENS6_IJNS7_ILi192EEENS7_ILi128EEENS7_ILi96EEEEEELi96ENS_12float_e4m3_tEfNS_4arch4Sm90ELb0ELb1ELb1ELb0ELb0ELb0ELb0ELb1ELb1ELb0ELb0ELb0EEENS1_21CollectiveEpilogueFwdINS6_IJSA_SC_SB_EEES9_NS_10bfloat16_tESG_Li384ELb0ELb0ELb0ELb1EEENS1_30DynamicPersistentTileSchedulerILi384ELi128ELb0ELb0ELb1EEEEEEEEEvNT_6ParamsE,@"STO_CUDA_ENTRY STV_DEFAULT"
_ZN7cutlass13device_kernelIN5flash11enable_sm90INS1_16FlashAttnFwdSm90INS1_25CollectiveMainloopFwdSm90ILi2EN4cute5tupleIJNS5_1CILi1EEES8_S8_EEENS6_IJNS7_ILi192EEENS7_ILi128EEENS7_ILi96EEEEEELi96ENS_12float_e4m3_tEfNS_4arch4Sm90ELb0ELb1ELb1ELb0ELb0ELb0ELb0ELb1ELb1ELb0ELb0ELb0EEENS1_21CollectiveEpilogueFwdINS6_IJSA_SC_SB_EEES9_NS_10bfloat16_tESG_Li384ELb0ELb0ELb0ELb1EEENS1_30DynamicPersistentTileSchedulerILi384ELi128ELb0ELb0ELb1EEEEEEEEEvNT_6ParamsE:
[----:B------:R-:W1:Y:S02]  /*0000*/  LDC R1, c[0x0][0x28] ;  /* 0x00000a00ff017b82 */ /* 0x000e640000000800 */
[----:B-1----:R-:W-:Y:S01]  /*0010*/  VIADD R1, R1, 0xfffffff8 ;  /* 0xfffffff801017836 */ /* 0x002fe20000000000 */
[----:B------:R-:W1:Y:S01]  /*0020*/  S2R R4, SR_TID.X ;  /* 0x0000000000047919 */ /* 0x000e620000002100 */
[----:B------:R-:W-:Y:S01]  /*0030*/  ELECT P0, URZ, PT ;  /* 0x00000000003f782f */ /* 0x000fe20003800000 */
[----:B------:R-:W-:Y:S01]  /*0040*/  BSSY B0, `(.L_x_631) ;  /* 0x0000014000007945 */ /* 0x000fe20003800000 */
[----:B-1----:R-:W-:-:S05]  /*0050*/  SHF.R.U32.HI R0, RZ, 0x5, R4 ;  /* 0x00000005ff007819 */ /* 0x002fca0000011604 */
[----:B------:R-:W1:Y:S02]  /*0060*/  SHFL.IDX PT, R2, R0, RZ, 0x1f ;  /* 0x00001fff00027589 */ /* 0x000e6400000e0000 */
[----:B-1----:R-:W-:Y:S02]  /*0070*/  ISETP.EQ.AND P0, PT, R2, RZ, P0 ;  /* 0x000000ff0200720c */ /* 0x002fe40000702270 */
[----:B------:R-:W-:-:S11]  /*0080*/  SHF.R.U32.HI R2, RZ, 0x7, R4 ;  /* 0x00000007ff027819 */ /* 0x000fd60000011604 */
[----:B------:R-:W-:Y:S05]  /*0090*/  @!P0 BRA `(.L_x_632) ;  /* 0x0000000000388947 */ /* 0x000fea0003800000 */
        /* <DEDUP_REMOVED lines=14> */
.L_x_632:
[----:B------:R-:W-:Y:S05]  /*0180*/  BSYNC B0 ;  /* 0x0000000000007941 */ /* 0x000fea0003800000 */
.L_x_631:
        /* <DEDUP_REMOVED lines=37> */
.L_x_633:
        /* <DEDUP_REMOVED lines=22> */
.L_x_634:
        /* <DEDUP_REMOVED lines=18> */
.L_x_635:
        /* <DEDUP_REMOVED lines=22> */
.L_x_636:
        /* <DEDUP_REMOVED lines=22> */
.L_x_637:
        /* <DEDUP_REMOVED lines=8> */
.L_x_639:
[----:B------:R-:W-:-:S08]  /*09a0*/  NOP ;  /* 0x0000000000007918 */ /* 0x000fd00000000000 */
[----:B------:R-:W1:Y:S02]  /*09b0*/  USETMAXREG.TRY_ALLOC.CTAPOOL UP0, 0xa0 ;  /* 0x000000a0000079c8 */ /* 0x000e640008000600 */
[----:B-1----:R-:W-:-:S13]  /*09c0*/  PLOP3.LUT P0, PT, PT, PT, UP0, 0x80, 0x0 ;  /* 0x000000000000781c */ /* 0x002fda0003f0f008 */
[----:B------:R-:W-:Y:S05]  /*09d0*/  @!P0 BRA `(.L_x_639) ;  /* 0xfffffffc00f08947 */ /* 0x000fea000383ffff */
[----:B------:R-:W1:Y:S08]  /*09e0*/  S2UR UR7, SR_CTAID.X ;  /* 0x00000000000779c3 */ /* 0x000e700000002500 */
[----:B------:R-:W-:Y:S08]  /*09f0*/  BAR.ARV 0x4, 0x200 ;  /* 0x0108000000007b1d */ /* 0x000ff00000002000 */
[----:B------:R-:W1:Y:S08]  /*0a00*/  LDC R0, c[0x0][0xda8] ;  /* 0x00036a00ff007b82 */ /* 0x000e700000000800 */
[----:B------:R-:W-:Y:S06]  /*0a10*/  BAR.ARV 0x8, 0x1a0 ;  /* 0x0206800000007b1d */ /* 0x000fec0000002000 */
[----:B-1----:R-:W-:-:S13]  /*0a20*/  ISETP.LE.AND P0, PT, R0, UR7, PT ;  /* 0x0000000700007c0c */ /* 0x002fda000bf03270 */
[----:B------:R-:W-:Y:S05]  /*0a30*/  @P0 EXIT ;  /* 0x000000000000094d */ /* 0x000fea0003800000 */
[----:B------:R-:W1:Y:S01]  /*0a40*/  S2R R2, SR_TID.X ;  /* 0x0000000000027919 */ /* 0x000e620000002100 */
[----:B------:R-:W2:Y:S01]  /*0a50*/  S2UR UR50, SR_CgaCtaId ;  /* 0x00000000003279c3 */ /* 0x000ea20000008800 */
[----:B------:R-:W-:Y:S01]  /*0a60*/  UMOV UR47, 0x400 ;  /* 0x00000400002f7882 */ /* 0x000fe20000000000 */
[----:B------:R-:W-:Y:S01]  /*0a70*/  ULOP3.LUT UR39, UR46, 0x1, URZ, 0xfc, !UPT ;  /* 0x000000012e277892 */ /* 0x000fe2000f8efc3f */
[----:B------:R-:W-:Y:S01]  /*0a80*/  ULDC.64 UR52, c[0x0][0x198] ;  /* 0x0000660000347ab9 */ /* 0x000fe20000000a00 */
[----:B------:R-:W-:Y:S01]  /*0a90*/  UMOV UR38, URZ ;  /* 0x0000003f00267c82 */ /* 0x000fe20008000000 */
[----:B------:R-:W-:Y:S01]  /*0aa0*/  UMOV UR37, URZ ;  /* 0x0000003f00257c82 */ /* 0x000fe20008000000 */
[----:B------:R-:W-:Y:S02]  /*0ab0*/  UMOV UR36, URZ ;  /* 0x0000003f00247c82 */ /* 0x000fe40008000000 */
[----:B------:R-:W3:Y:S01]  /*0ac0*/  S2UR UR6, SR_SWINHI ;  /* 0x00000000000679c3 */ /* 0x000ee20000002f00 */
[----:B--2---:R-:W-:Y:S01]  /*0ad0*/  ULEA UR47, UR50, UR47, 0x18 ;  /* 0x0000002f322f7291 */ /* 0x004fe2000f8ec03f */
[----:B-1----:R-:W-:-:S06]  /*0ae0*/  VIADD R8, R2, 0xffffff80 ;  /* 0xffffff8002087836 */ /* 0x002fcc0000000000 */
[----:B------:R-:W-:Y:S01]  /*0af0*/  UMOV UR4, UR47 ;  /* 0x0000002f00047c82 */ /* 0x000fe20008000000 */
[----:B---3--:R-:W-:Y:S01]  /*0b00*/  UMOV UR5, UR6 ;  /* 0x0000000600057c82 */ /* 0x008fe20008000000 */
[----:B------:R-:W-:Y:S01]  /*0b10*/  IMAD.U32 R22, RZ, RZ, UR4 ;  /* 0x00000004ff167e24 */ /* 0x000fe2000f8e00ff */
[----:B------:R-:W-:Y:S01]  /*0b20*/  UMOV UR4, UR7 ;  /* 0x0000000700047c82 */ /* 0x000fe20008000000 */
[----:B------:R-:W-:Y:S01]  /*0b30*/  SHF.R.S32.HI R0, RZ, 0x1f, R8 ;  /* 0x0000001fff007819 */ /* 0x000fe20000011408 */
[----:B------:R-:W-:-:S03]  /*0b40*/  IMAD.U32 R23, RZ, RZ, UR5 ;  /* 0x00000005ff177e24 */ /* 0x000fc6000f8e00ff */
[CC--:B------:R-:W-:Y:S02]  /*0b50*/  LEA.HI R3, R0.reuse, R8.reuse, RZ, 0x4 ;  /* 0x0000000800037211 */ /* 0x0c0fe400078f20ff */
[----:B------:R-:W-:Y:S02]  /*0b60*/  LEA.HI R2, R0, R8, RZ, 0x7 ;  /* 0x0000000800027211 */ /* 0x000fe400078f38ff */
[----:B------:R-:W-:Y:S02]  /*0b70*/  SHF.R.S32.HI R4, RZ, 0x4, R3 ;  /* 0x00000004ff047819 */ /* 0x000fe40000011403 */
[----:B------:R-:W-:Y:S02]  /*0b80*/  LOP3.LUT R157, R2, 0xffffff80, RZ, 0xc0, !PT ;  /* 0xffffff80029d7812 */ /* 0x000fe400078ec0ff */
[C---:B------:R-:W-:Y:S02]  /*0b90*/  LEA.HI R5, R3.reuse, R4, RZ, 0x1 ;  /* 0x0000000403057211 */ /* 0x040fe400078f08ff */
[----:B------:R-:W-:Y:S01]  /*0ba0*/  LOP3.LUT R3, R3, 0x7fffff0, RZ, 0xc0, !PT ;  /* 0x07fffff003037812 */ /* 0x000fe200078ec0ff */
[----:B------:R-:W-:Y:S01]  /*0bb0*/  IMAD.IADD R157, R8, 0x1, -R157 ;  /* 0x00000001089d7824 */ /* 0x000fe200078e0a9d */
[----:B------:R-:W-:-:S02]  /*0bc0*/  LOP3.LUT R5, R5, 0x1ffffffe, RZ, 0xc0, !PT ;  /* 0x1ffffffe05057812 */ /* 0x000fc400078ec0ff */
[----:B------:R-:W-:Y:S01]  /*0bd0*/  SHF.R.S32.HI R10, RZ, 0x7, R2 ;  /* 0x00000007ff0a7819 */ /* 0x000fe20000011402 */
[----:B------:R-:W-:Y:S01]  /*0be0*/  IMAD.IADD R3, R8, 0x1, -R3 ;  /* 0x0000000108037824 */ /* 0x000fe200078e0a03 */
[----:B------:R-:W-:Y:S01]  /*0bf0*/  SHF.R.S32.HI R6, RZ, 0x1f, R157 ;  /* 0x0000001fff067819 */ /* 0x000fe2000001149d */
[----:B------:R-:W-:Y:S01]  /*0c00*/  IMAD.IADD R5, R4, 0x1, -R5 ;  /* 0x0000000104057824 */ /* 0x000fe200078e0a05 */
[----:B------:R-:W-:Y:S02]  /*0c10*/  LEA.HI R4, R0, R8, RZ, 0x5 ;  /* 0x0000000800047211 */ /* 0x000fe400078f28ff */
[----:B------:R-:W-:Y:S02]  /*0c20*/  LEA.HI R7, R6, R157, RZ, 0x2 ;  /* 0x0000009d06077211 */ /* 0x000fe400078f10ff */
[----:B------:R-:W-:Y:S02]  /*0c30*/  SHF.R.S32.HI R11, RZ, 0x5, R4 ;  /* 0x00000005ff0b7819 */ /* 0x000fe40000011404 */
[----:B------:R-:W-:-:S02]  /*0c40*/  SHF.R.S32.HI R4, RZ, 0x2, R7 ;  /* 0x00000002ff047819 */ /* 0x000fc40000011407 */
[----:B------:R-:W-:Y:S01]  /*0c50*/  SHF.R.S32.HI R9, RZ, 0x1f, R7 ;  /* 0x0000001fff097819 */ /* 0x000fe20000011407 */
[----:B------:R-:W-:Y:S01]  /*0c60*/  IMAD R2, R11, 0x10, R3 ;  /* 0x000000100b027824 */ /* 0x000fe200078e0203 */
[----:B------:R-:W-:Y:S02]  /*0c70*/  LEA.HI R6, R6, R157, RZ, 0x5 ;  /* 0x0000009d06067211 */ /* 0x000fe400078f28ff */
[----:B------:R-:W-:Y:S01]  /*0c80*/  LEA.HI R9, R9, R4, RZ, 0x3 ;  /* 0x0000000409097211 */ /* 0x000fe200078f18ff */
[----:B------:R-:W-:Y:S01]  /*0c90*/  IMAD R3, R2, 0x4, R5 ;  /* 0x0000000402037824 */ /* 0x000fe200078e0205 */
[----:B------:R-:W-:Y:S01]  /*0ca0*/  SHF.R.S32.HI R6, RZ, 0x5, R6 ;  /* 0x00000005ff067819 */ /* 0x000fe20000011406 */
[----:B------:R-:W-:Y:S01]  /*0cb0*/  IMAD.HI R2, R10, 0x55555556, RZ ;  /* 0x555555560a027827 */ /* 0x000fe200078e02ff */
[----:B------:R-:W-:Y:S02]  /*0cc0*/  LOP3.LUT R9, R9, 0xfffffff8, RZ, 0xc0, !PT ;  /* 0xfffffff809097812 */ /* 0x000fe400078ec0ff */
[----:B------:R-:W-:Y:S01]  /*0cd0*/  LEA.HI R0, R0, R8, RZ, 0x2 ;  /* 0x0000000800007211 */ /* 0x000fe200078f10ff */
[----:B------:R-:W-:Y:S01]  /*0ce0*/  IMAD.SHL.U32 R3, R3, 0x8, RZ ;  /* 0x0000000803037824 */ /* 0x000fe200078e00ff */
[----:B------:R-:W-:Y:S01]  /*0cf0*/  LEA.HI R2, R2, R2, RZ, 0x1 ;  /* 0x0000000202027211 */ /* 0x000fe200078f08ff */
[----:B------:R-:W-:Y:S01]  /*0d00*/  IMAD.IADD R9, R4, 0x1, -R9 ;  /* 0x0000000104097824 */ /* 0x000fe200078e0a09 */
[----:B------:R-:W-:Y:S01]  /*0d10*/  LOP3.LUT R16, R7, 0x7ffffffc, RZ, 0xc0, !PT ;  /* 0x7ffffffc07107812 */ /* 0x000fe200078ec0ff */
[----:B------:R-:W-:Y:S01]  /*0d20*/  IMAD.WIDE R22, R3, 0x2, R22 ;  /* 0x0000000203167825 */ /* 0x000fe200078e0216 */
[----:B------:R-:W-:-:S03]  /*0d30*/  SHF.R.S32.HI R154, RZ, 0x2, R0 ;  /* 0x00000002ff9a7819 */ /* 0x000fc60000011400 */
[----:B------:R-:W-:Y:S01]  /*0d40*/  IMAD R4, R2, -0x3, R10 ;  /* 0xfffffffd02047824 */ /* 0x000fe200078e020a */
[----:B------:R-:W-:Y:S01]  /*0d50*/  LOP3.LUT R2, R0, 0x1ffffffc, RZ, 0xc0, !PT ;  /* 0x1ffffffc00027812 */ /* 0x000fe200078ec0ff */
[----:B------:R-:W-:Y:S02]  /*0d60*/  IMAD R9, R6, 0x10, R9 ;  /* 0x0000001006097824 */ /* 0x000fe400078e0209 */
[----:B------:R-:W-:Y:S02]  /*0d70*/  IMAD.IADD R16, R157, 0x1, -R16 ;  /* 0x000000019d107824 */ /* 0x000fe400078e0a10 */
[----:B------:R-:W-:Y:S02]  /*0d80*/  IMAD R3, R4, 0x40, R9 ;  /* 0x0000004004037824 */ /* 0x000fe400078e0209 */
[----:B------:R-:W-:-:S03]  /*0d90*/  IMAD.IADD R2, R8, 0x1, -R2 ;  /* 0x0000000108027824 */ /* 0x000fc600078e0a02 */
[----:B------:R1:W-:Y:S01]  /*0da0*/  STL [R1], R3 ;  /* 0x0000000301007387 */ /* 0x0003e20000100800 */
[----:B------:R-:W-:-:S07]  /*0db0*/  IMAD.SHL.U32 R152, R2, 0x8, RZ ;  /* 0x0000000802987824 */ /* 0x000fce00078e00ff */
.L_x_732:
[----:B------:R-:W-:Y:S01]  /*0dc0*/  ULDC UR5, c[0x0][0xdd0] ;  /* 0x0003740000057ab9 */ /* 0x000fe20000000800 */
[----:B--2---:R-:W2:Y:S01]  /*0dd0*/  LDC R0, c[0x0][0xde8] ;  /* 0x00037a00ff007b82 */ /* 0x004ea20000000800 */
[----:B------:R-:W-:Y:S01]  /*0de0*/  UISETP.NE.AND UP0, UPT, UR5, 0x1, UPT ;  /* 0x000000010500788c */ /* 0x000fe2000bf05270 */
[----:B------:R-:W-:-:S10]  /*0df0*/  UMOV UR8, UR4 ;  /* 0x0000000400087c82 */ /* 0x000fd40008000000 */
[----:B------:R-:W-:Y:S01]  /*0e00*/  @UP0 ULDC UR6, c[0x0][0xdd4] ;  /* 0x0003750000060ab9 */ /* 0x000fe20000000800 */
[----:B------:R-:W-:Y:S01]  /*0e10*/  @UP0 ULDC UR9, c[0x0][0xdd8] ;  /* 0x0003760000090ab9 */ /* 0x000fe20000000800 */
[----:B------:R-:W-:-:S04]  /*0e20*/  UIMAD.WIDE.U32 UR6, UR4, UR6, URZ ;  /* 0x00000006040672a5 */ /* 0x000fc8000f8e003f */
[----:B------:R-:W-:-:S04]  /*0e30*/  @UP0 USHF.R.U32.HI UR8, URZ, UR9, UR7 ;  /* 0x000000093f080299 */ /* 0x000fc80008011607 */
[----:B------:R-:W-:Y:S02]  /*0e40*/  UIADD3 UR6, -UR8, URZ, URZ ;  /* 0x0000003f08067290 */ /* 0x000fe4000fffe13f */
[----:B--2---:R-:W-:Y:S02]  /*0e50*/  ISETP.LE.AND P0, PT, R0, UR8, PT ;  /* 0x0000000800007c0c */ /* 0x004fe4000bf03270 */
[----:B------:R-:W-:-:S11]  /*0e60*/  UIMAD UR7, UR5, UR6, UR4 ;  /* 0x00000006050772a4 */ /* 0x000fd6000f8e0204 */
[----:B-1----:R-:W-:Y:S05]  /*0e70*/  @!P0 BRA `(.L_x_640) ;  /* 0x0000000000208947 */ /* 0x002fea0003800000 */
[----:B------:R-:W-:Y:S01]  /*0e80*/  ULDC UR6, c[0x0][0xddc] ;  /* 0x0003770000067ab9 */ /* 0x000fe20000000800 */
[----:B------:R-:W-:Y:S01]  /*0e90*/  UMOV UR45, UR7 ;  /* 0x00000007002d7c82 */ /* 0x000fe20008000000 */
[----:B------:R-:W-:-:S11]  /*0ea0*/  UISETP.NE.AND UP0, UPT, UR6, 0x1, UPT ;  /* 0x000000010600788c */ /* 0x000fd6000bf05270 */
[----:B------:R-:W-:Y:S02]  /*0eb0*/  @UP0 ULDC.64 UR10, c[0x0][0xde0] ;  /* 0x00037800000a0ab9 */ /* 0x000fe40000000a00 */
[----:B------:R-:W-:-:S04]  /*0ec0*/  UIMAD.WIDE.U32 UR4, UR7, UR10, URZ ;  /* 0x0000000a070472a5 */ /* 0x000fc8000f8e003f */
[----:B------:R-:W-:-:S04]  /*0ed0*/  @UP0 USHF.R.U32.HI UR45, URZ, UR11, UR5 ;  /* 0x0000000b3f2d0299 */ /* 0x000fc80008011605 */
[----:B------:R-:W-:Y:S01]  /*0ee0*/  UIMAD UR4, UR45, UR6, URZ ;  /* 0x000000062d0472a4 */ /* 0x000fe2000f8e023f */
[----:B------:R-:W-:Y:S11]  /*0ef0*/  BRA `(.L_x_641) ;  /* 0x00000000001c7947 */ /* 0x000ff60003800000 */
.L_x_640:
[----:B------:R-:W-:Y:S01]  /*0f00*/  ULDC UR6, c[0x0][0xdc4] ;  /* 0x0003710000067ab9 */ /* 0x000fe20000000800 */
[----:B------:R-:W-:Y:S01]  /*0f10*/  UMOV UR45, UR7 ;  /* 0x00000007002d7c82 */ /* 0x000fe20008000000 */
[----:B------:R-:W-:-:S11]  /*0f20*/  UISETP.NE.AND UP0, UPT, UR6, 0x1, UPT ;  /* 0x000000010600788c */ /* 0x000fd6000bf05270 */
[----:B------:R-:W-:Y:S02]  /*0f30*/  @UP0 ULDC.64 UR10, c[0x0][0xdc8] ;  /* 0x00037200000a0ab9 */ /* 0x000fe40000000a00 */
[----:B------:R-:W-:-:S04]  /*0f40*/  UIMAD.WIDE.U32 UR4, UR7, UR10, URZ ;  /* 0x0000000a070472a5 */ /* 0x000fc8000f8e003f */
[----:B------:R-:W-:-:S04]  /*0f50*/  @UP0 USHF.R.U32.HI UR45, URZ, UR11, UR5 ;  /* 0x0000000b3f2d0299 */ /* 0x000fc80008011605 */
[----:B------:R-:W-:-:S12]  /*0f60*/  UIMAD UR4, UR45, UR6, URZ ;  /* 0x000000062d0472a4 */ /* 0x000fd8000f8e023f */
.L_x_641:
[----:B------:R-:W2:Y:S01]  /*0f70*/  LDC.64 R8, c[0x0][0x9e0] ;  /* 0x00027800ff087b82 */ /* 0x000ea20000000a00 */
[----:B------:R-:W-:Y:S01]  /*0f80*/  ULDC UR43, c[0x0][0xdb8] ;  /* 0x00036e00002b7ab9 */ /* 0x000fe20000000800 */
[----:B------:R-:W-:Y:S02]  /*0f90*/  UIADD3 UR4, UR7, -UR4, URZ ;  /* 0x8000000407047290 */ /* 0x000fe4000fffe03f */
[----:B------:R-:W-:Y:S01]  /*0fa0*/  UISETP.NE.AND UP0, UPT, UR43, 0x1, UPT ;  /* 0x000000012b00788c */ /* 0x000fe2000bf05270 */
[----:B------:R-:W-:Y:S01]  /*0fb0*/  ULDC UR5, c[0x0][0xdc4] ;  /* 0x0003710000057ab9 */ /* 0x000fe20000000800 */
[----:B------:R-:W-:Y:S02]  /*0fc0*/  ULDC UR6, c[0x0][0x428] ;  /* 0x00010a0000067ab9 */ /* 0x000fe40000000800 */
[----:B------:R-:W3:Y:S01]  /*0fd0*/  LDC R156, c[0x0][0x288] ;  /* 0x0000a200ff9c7b82 */ /* 0x000ee20000000800 */
[----:B------:R-:W-:Y:S01]  /*0fe0*/  UIMAD UR8, UR8, UR5, UR4 ;  /* 0x00000005080872a4 */ /* 0x000fe2000f8e0204 */
[----:B------:R-:W-:Y:S01]  /*0ff0*/  ULDC.64 UR10, c[0x0][0x3f8] ;  /* 0x0000fe00000a7ab9 */ /* 0x000fe20000000a00 */
[----:B------:R-:W-:Y:S01]  /*1000*/  UISETP.NE.AND UP1, UPT, UR6, 0x1, UPT ;  /* 0x000000010600788c */ /* 0x000fe2000bf25270 */
[----:B------:R-:W-:Y:S01]  /*1010*/  ISETP.NE.U32.AND P0, PT, RZ, UR10, PT ;  /* 0x0000000aff007c0c */ /* 0x000fe2000bf05070 */
[----:B------:R-:W-:-:S02]  /*1020*/  ULDC UR42, c[0x0][0xdac] ;  /* 0x00036b00002a7ab9 */ /* 0x000fc40000000800 */
[----:B------:R-:W-:Y:S01]  /*1030*/  @UP0 ULDC UR4, c[0x0][0xdbc] ;  /* 0x00036f0000040ab9 */ /* 0x000fe20000000800 */
[----:B------:R-:W4:Y:S01]  /*1040*/  LDC R17, c[0x0][0x404] ;  /* 0x00010100ff117b82 */ /* 0x000f220000000800 */
[----:B------:R-:W-:Y:S01]  /*1050*/  UIMAD.WIDE.U32 UR4, UR8, UR4, URZ ;  /* 0x00000004080472a5 */ /* 0x000fe2000f8e003f */
[----:B------:R-:W-:Y:S01]  /*1060*/  ISETP.NE.AND.EX P0, PT, RZ, UR11, PT, P0 ;  /* 0x0000000bff007c0c */ /* 0x000fe2000bf05300 */
[----:B------:R-:W-:Y:S01]  /*1070*/  @UP0 ULDC UR6, c[0x0][0xdc0] ;  /* 0x0003700000060ab9 */ /* 0x000fe20000000800 */
[----:B------:R-:W-:Y:S01]  /*1080*/  UMOV UR44, UR8 ;  /* 0x00000008002c7c82 */ /* 0x000fe20008000000 */
[----:B------:R-:W-:Y:S02]  /*1090*/  @UP0 USHF.R.U32.HI UR44, URZ, UR6, UR5 ;  /* 0x000000063f2c0299 */ /* 0x000fe40008011605 */
[----:B------:R-:W-:Y:S01]  /*10a0*/  ULOP3.LUT UR4, URZ, UR45, URZ, 0x33, !UPT ;  /* 0x0000002d3f047292 */ /* 0x000fe2000f8e333f */
[----:B------:R-:W5:Y:S01]  /*10b0*/  LDC R6, c[0x0][0x2e0] ;  /* 0x0000b800ff067b82 */ /* 0x000f620000000800 */
[----:B------:R-:W-:Y:S01]  /*10c0*/  UIADD3 UR5, -UR44, URZ, URZ ;  /* 0x0000003f2c057290 */ /* 0x000fe2000fffe13f */
[----:B--2---:R-:W-:Y:S01]  /*10d0*/  ISETP.GE.AND P1, PT, R9, 0x1, PT ;  /* 0x000000010900780c */ /* 0x004fe20003f26270 */
[----:B------:R-:W-:-:S02]  /*10e0*/  UIADD3 UR42, UR4, UR42, URZ ;  /* 0x0000002a042a7290 */ /* 0x000fc4000fffe03f */
[----:B------:R-:W-:Y:S02]  /*10f0*/  UIMAD UR43, UR43, UR5, UR8 ;  /* 0x000000052b2b72a4 */ /* 0x000fe4000f8e0208 */
[----:B------:R-:W-:Y:S01]  /*1100*/  UIMAD UR42, UR42, 0xc0, URZ ;  /* 0x000000c02a2a78a4 */ /* 0x000fe2000f8e023f */
[----:B---3--:R-:W-:Y:S01]  /*1110*/  IADD3 R0, -R156, 0xc0, RZ ;  /* 0x000000c09c007810 */ /* 0x008fe20007ffe1ff */
[----:B------:R-:W-:Y:S01]  /*1120*/  @UP1 ULDC UR4, c[0x0][0x42c] ;  /* 0x00010b0000041ab9 */ /* 0x000fe20000000800 */
[----:B------:R-:W-:Y:S01]  /*1130*/  @UP1 ULDC UR6, c[0x0][0x430] ;  /* 0x00010c0000061ab9 */ /* 0x000fe20000000800 */
[----:B------:R-:W-:Y:S02]  /*1140*/  UIMAD.WIDE.U32 UR4, UR43, UR4, URZ ;  /* 0x000000042b0472a5 */ /* 0x000fe4000f8e003f */
[----:B------:R-:W-:Y:S02]  /*1150*/  UMOV UR41, UR43 ;  /* 0x0000002b00297c82 */ /* 0x000fe40008000000 */
[----:B------:R-:W-:Y:S01]  /*1160*/  @UP1 USHF.R.U32.HI UR41, URZ, UR6, UR5 ;  /* 0x000000063f291299 */ /* 0x000fe20008011605 */
[----:B----4-:R-:W-:-:S05]  /*1170*/  SEL R17, R17, 0x1, P0 ;  /* 0x0000000111117807 */ /* 0x010fca0000000000 */
[----:B-----5:R-:W-:-:S04]  /*1180*/  IMAD R0, R17, R6, R0 ;  /* 0x0000000611007224 */ /* 0x020fc800078e0200 */
[----:B------:R-:W-:-:S04]  /*1190*/  VIADD R19, R0, UR42 ;  /* 0x0000002a00137c36 */ /* 0x000fc80008000000 */
[----:B------:R-:W-:Y:S01]  /*11a0*/  IMAD.IADD R0, R19, 0x1, R8 ;  /* 0x0000000113007824 */ /* 0x000fe200078e0208 */
[----:B------:R-:W-:Y:S06]  /*11b0*/  @!P1 BRA `(.L_x_642) ;  /* 0x0000000000409947 */ /* 0x000fec0003800000 */
[C---:B------:R-:W-:Y:S01]  /*11c0*/  ISETP.GT.AND P0, PT, R19.reuse, RZ, PT ;  /* 0x000000ff1300720c */ /* 0x040fe20003f04270 */
[----:B------:R-:W-:-:S12]  /*11d0*/  VIADD R2, R19, 0xffffffff ;  /* 0xffffffff13027836 */ /* 0x000fd80000000000 */
[----:B------:R-:W-:Y:S05]  /*11e0*/  @P0 BRA `(.L_x_643) ;  /* 0x00000000001c0947 */ /* 0x000fea0003800000 */
[----:B------:R-:W-:Y:S01]  /*11f0*/  ISETP.NE.AND P0, PT, R9, 0x1, PT ;  /* 0x000000010900780c */ /* 0x000fe20003f05270 */
[----:B-1----:R-:W-:-:S12]  /*1200*/  IMAD.MOV R3, RZ, RZ, -R19 ;  /* 0x000000ffff037224 */ /* 0x002fd800078e0a13 */
[----:B------:R-:W1:Y:S02]  /*1210*/  @P0 LDC.64 R4, c[0x0][0x9e8] ;  /* 0x00027a00ff040b82 */ /* 0x000e640000000a00 */
[----:B-1----:R-:W-:-:S05]  /*1220*/  @P0 IMAD.HI.U32 R2, R3, R4, RZ ;  /* 0x0000000403020227 */ /* 0x002fca00078e00ff */
[----:B------:R-:W-:-:S04]  /*1230*/  @P0 SHF.R.U32.HI R3, RZ, R5, R2 ;  /* 0x00000005ff030219 */ /* 0x000fc80000011602 */
[----:B------:R-:W-:Y:S01]  /*1240*/  LOP3.LUT R2, RZ, R3, RZ, 0x33, !PT ;  /* 0x00000003ff027212 */ /* 0x000fe200078e33ff */
[----:B------:R-:W-:Y:S06]  /*1250*/  BRA `(.L_x_644) ;  /* 0x0000000000107947 */ /* 0x000fec0003800000 */
.L_x_643:
[----:B------:R-:W-:-:S13]  /*1260*/  ISETP.NE.AND P0, PT, R9, 0x1, PT ;  /* 0x000000010900780c */ /* 0x000fda0003f05270 */
[----:B------:R-:W2:Y:S02]  /*1270*/  @P0 LDC.64 R4, c[0x0][0x9e8] ;  /* 0x00027a00ff040b82 */ /* 0x000ea40000000a00 */
[----:B--2---:R-:W-:-:S05]  /*1280*/  @P0 IMAD.HI.U32 R4, R2, R4, RZ ;  /* 0x0000000402040227 */ /* 0x004fca00078e00ff */
[----:B------:R-:W-:-:S07]  /*1290*/  @P0 SHF.R.U32.HI R2, RZ, R5, R4 ;  /* 0x00000005ff020219 */ /* 0x000fce0000011604 */
.L_x_644:
[----:B-1----:R-:W-:-:S05]  /*12a0*/  IMAD R3, R2, R9, R9 ;  /* 0x0000000902037224 */ /* 0x002fca00078e0209 */
[----:B------:R-:W-:-:S07]  /*12b0*/  VIMNMX R0, R0, R3, PT ;  /* 0x0000000300007248 */ /* 0x000fce0003fe0100 */
.L_x_642:
[----:B------:R-:W-:Y:S01]  /*12c0*/  VIADD R2, R0, 0x7f ;  /* 0x0000007f00027836 */ /* 0x000fe20000000000 */
[----:B------:R-:W-:Y:S01]  /*12d0*/  ULDC UR4, c[0x0][0x9dc] ;  /* 0x0002770000047ab9 */ /* 0x000fe20000000800 */
[CC--:B------:R-:W-:Y:S02]  /*12e0*/  IMAD R0, R17.reuse, R6.reuse, 0x7f ;  /* 0x0000007f11007424 */ /* 0x0c0fe400078e0206 */
[----:B------:R-:W-:Y:S01]  /*12f0*/  IMAD R156, R17, R6, -R156 ;  /* 0x00000006119c7224 */ /* 0x000fe200078e0a9c */
[----:B------:R-:W-:Y:S02]  /*1300*/  SHF.R.S32.HI R5, RZ, 0x1f, R2 ;  /* 0x0000001fff057819 */ /* 0x000fe40000011402 */
[----:B-1----:R-:W-:Y:S01]  /*1310*/  SHF.R.S32.HI R3, RZ, 0x1f, R0 ;  /* 0x0000001fff037819 */ /* 0x002fe20000011400 */
[----:B------:R-:W-:Y:S01]  /*1320*/  VIADD R89, R156, UR42 ;  /* 0x0000002a9c597c36 */ /* 0x000fe20008000000 */
[----:B------:R-:W-:Y:S02]  /*1330*/  LEA.HI R5, R5, R2, RZ, 0x7 ;  /* 0x0000000205057211 */ /* 0x000fe400078f38ff */
[----:B------:R-:W-:Y:S01]  /*1340*/  LEA.HI R3, R3, R0, RZ, 0x7 ;  /* 0x0000000003037211 */ /* 0x000fe200078f38ff */
[----:B------:R-:W-:Y:S01]  /*1350*/  VIADD R4, R89, -UR4 ;  /* 0x8000000459047c36 */ /* 0x000fe20008000000 */
[----:B------:R-:W-:-:S02]  /*1360*/  SHF.R.S32.HI R88, RZ, 0x7, R5 ;  /* 0x00000007ff587819 */ /* 0x000fc40000011405 */
[----:B------:R-:W-:Y:S02]  /*1370*/  SHF.R.S32.HI R3, RZ, 0x7, R3 ;  /* 0x00000007ff037819 */ /* 0x000fe40000011403 */
[----:B------:R-:W-:Y:S02]  /*1380*/  R2UR UR4, R4 ;  /* 0x00000000040472ca */ /* 0x000fe400000e0000 */
[----:B------:R-:W-:Y:S01]  /*1390*/  VIMNMX R88, R3, R88, PT ;  /* 0x0000005803587248 */ /* 0x000fe20003fe0100 */
[----:B------:R-:W-:-:S12]  /*13a0*/  @!P1 BRA `(.L_x_645) ;  /* 0x0000000000489947 */ /* 0x000fd80003800000 */
[----:B------:R-:W-:-:S13]  /*13b0*/  ISETP.GT.AND P0, PT, R89, -0x1, PT ;  /* 0xffffffff5900780c */ /* 0x000fda0003f04270 */
[----:B------:R-:W-:Y:S05]  /*13c0*/  @P0 BRA `(.L_x_646) ;  /* 0x00000000001c0947 */ /* 0x000fea0003800000 */
[----:B------:R-:W-:Y:S02]  /*13d0*/  ISETP.NE.AND P0, PT, R9, 0x1, PT ;  /* 0x000000010900780c */ /* 0x000fe40003f05270 */
[----:B------:R-:W-:-:S11]  /*13e0*/  LOP3.LUT R3, RZ, R89, RZ, 0x33, !PT ;  /* 0x00000059ff037212 */ /* 0x000fd600078e33ff */
[----:B------:R-:W1:Y:S02]  /*13f0*/  @P0 LDC.64 R4, c[0x0][0x9e8] ;  /* 0x00027a00ff040b82 */ /* 0x000e640000000a00 */
[----:B-1----:R-:W-:-:S05]  /*1400*/  @P0 IMAD.HI.U32 R0, R3, R4, RZ ;  /* 0x0000000403000227 */ /* 0x002fca00078e00ff */
[----:B------:R-:W-:-:S04]  /*1410*/  @P0 SHF.R.U32.HI R3, RZ, R5, R0 ;  /* 0x00000005ff030219 */ /* 0x000fc80000011600 */
[----:B------:R-:W-:Y:S01]  /*1420*/  LOP3.LUT R0, RZ, R3, RZ, 0x33, !PT ;  /* 0x00000003ff007212 */ /* 0x000fe200078e33ff */
[----:B------:R-:W-:Y:S06]  /*1430*/  BRA `(.L_x_647) ;  /* 0x0000000000147947 */ /* 0x000fec0003800000 */
.L_x_646:
[----:B------:R-:W-:Y:S01]  /*1440*/  ISETP.NE.AND P0, PT, R9, 0x1, PT ;  /* 0x000000010900780c */ /* 0x000fe20003f05270 */
[----:B------:R-:W-:-:S12]  /*1450*/  IMAD.MOV.U32 R0, RZ, RZ, R89 ;  /* 0x000000ffff007224 */ /* 0x000fd800078e0059 */
[----:B------:R-:W1:Y:S02]  /*1460*/  @P0 LDC.64 R2, c[0x0][0x9e8] ;  /* 0x00027a00ff020b82 */ /* 0x000e640000000a00 */
[----:B-1----:R-:W-:-:S05]  /*1470*/  @P0 IMAD.HI.U32 R2, R89, R2, RZ ;  /* 0x0000000259020227 */ /* 0x002fca00078e00ff */
[----:B------:R-:W-:-:S07]  /*1480*/  @P0 SHF.R.U32.HI R0, RZ, R3, R2 ;  /* 0x00000003ff000219 */ /* 0x000fce0000011602 */
.L_x_647:
[----:B------:R-:W-:-:S05]  /*1490*/  IMAD R0, R0, R9, RZ ;  /* 0x0000000900007224 */ /* 0x000fca00078e02ff */
[----:B------:R-:W-:-:S13]  /*14a0*/  R2UR UR5, R0 ;  /* 0x00000000000572ca */ /* 0x000fda00000e0000 */
[----:B------:R-:W-:-:S04]  /*14b0*/  UISETP.LT.AND UP0, UPT, UR4, UR5, UPT ;  /* 0x000000050400728c */ /* 0x000fc8000bf01270 */
[----:B------:R-:W-:-:S12]  /*14c0*/  USEL UR4, UR4, UR5, !UP0 ;  /* 0x0000000504047287 */ /* 0x000fd8000c000000 */
.L_x_645:
[----:B------:R-:W-:Y:S01]  /*14d0*/  USHF.R.S32.HI UR5, URZ, 0x1f, UR4 ;  /* 0x0000001f3f057899 */ /* 0x000fe20008011404 */
[----:B------:R-:W-:Y:S01]  /*14e0*/  PLOP3.LUT P0, PT, PT, PT, PT, 0x80, 0x0 ;  /* 0x000000000000781c */ /* 0x000fe20003f0f070 */
[----:B------:R-:W-:Y:S01]  /*14f0*/  IMAD.MOV.U32 R0, RZ, RZ, RZ ;  /* 0x000000ffff007224 */ /* 0x000fe200078e00ff */
[----:B------:R-:W-:Y:S01]  /*1500*/  CS2R R134, SRZ ;  /* 0x0000000000867805 */ /* 0x000fe2000001ff00 */
[----:B------:R-:W-:Y:S01]  /*1510*/  ULEA.HI UR5, UR5, UR4, URZ, 0x7 ;  /* 0x0000000405057291 */ /* 0x000fe2000f8f383f */
[----:B------:R-:W-:Y:S01]  /*1520*/  IMAD.MOV.U32 R2, RZ, RZ, RZ ;  /* 0x000000ffff027224 */ /* 0x000fe200078e00ff */
[----:B------:R-:W-:Y:S02]  /*1530*/  CS2R R6, SRZ ;  /* 0x0000000000067805 */ /* 0x000fe4000001ff00 */
[----:B------:R-:W-:Y:S01]  /*1540*/  CS2R R132, SRZ ;  /* 0x0000000000847805 */ /* 0x000fe2000001ff00 */
[----:B------:R-:W-:Y:S01]  /*1550*/  USHF.R.S32.HI UR5, URZ, 0x7, UR5 ;  /* 0x000000073f057899 */ /* 0x000fe20008011405 */
[----:B------:R-:W-:-:S02]  /*1560*/  CS2R R8, SRZ ;  /* 0x0000000000087805 */ /* 0x000fc4000001ff00 */
[----:B------:R-:W-:Y:S02]  /*1570*/  CS2R R126, SRZ ;  /* 0x00000000007e7805 */ /* 0x000fe4000001ff00 */
[----:B------:R-:W-:Y:S01]  /*1580*/  CS2R R10, SRZ ;  /* 0x00000000000a7805 */ /* 0x000fe2000001ff00 */
[----:B------:R-:W-:Y:S01]  /*1590*/  UISETP.LT.AND UP0, UPT, URZ, UR5, UPT ;  /* 0x000000053f00728c */ /* 0x000fe2000bf01270 */
[----:B------:R-:W-:Y:S02]  /*15a0*/  CS2R R124, SRZ ;  /* 0x00000000007c7805 */ /* 0x000fe4000001ff00 */
[----:B------:R-:W-:Y:S02]  /*15b0*/  CS2R R12, SRZ ;  /* 0x00000000000c7805 */ /* 0x000fe4000001ff00 */
[----:B------:R-:W-:Y:S01]  /*15c0*/  CS2R R118, SRZ ;  /* 0x0000000000767805 */ /* 0x000fe2000001ff00 */
[----:B------:R-:W-:Y:S01]  /*15d0*/  USEL UR40, URZ, UR5, !UP0 ;  /* 0x000000053f287287 */ /* 0x000fe2000c000000 */
[----:B------:R-:W-:-:S02]  /*15e0*/  CS2R R14, SRZ ;  /* 0x00000000000e7805 */ /* 0x000fc4000001ff00 */
[----:B------:R-:W-:Y:S02]  /*15f0*/  CS2R R116, SRZ ;  /* 0x0000000000747805 */ /* 0x000fe4000001ff00 */
[----:B------:R-:W-:Y:S02]  /*1600*/  CS2R R20, SRZ ;  /* 0x0000000000147805 */ /* 0x000fe4000001ff00 */
[----:B------:R-:W-:Y:S02]  /*1610*/  CS2R R110, SRZ ;  /* 0x00000000006e7805 */ /* 0x000fe4000001ff00 */
[----:B------:R-:W-:Y:S02]  /*1620*/  CS2R R24, SRZ ;  /* 0x0000000000187805 */ /* 0x000fe4000001ff00 */
[----:B------:R-:W-:Y:S02]  /*1630*/  ISETP.GT.AND P1, PT, R88, UR40, PT ;  /* 0x0000002858007c0c */ /* 0x000fe4000bf24270 */
        /* <DEDUP_REMOVED lines=10> */
[----:B------:R-:W-:Y:S06]  /*16e0*/  @!P1 BRA `(.L_x_648) ;  /* 0x000000d400809947 */ /* 0x000fec0003800000 */
[----:B------:R-:W1:Y:S02]  /*16f0*/  S2R R3, SR_TID.X ;  /* 0x0000000000037919 */ /* 0x000e640000002100 */
[----:B-1----:R-:W-:-:S05]  /*1700*/  VIADD R4, R3, 0xffffff80 ;  /* 0xffffff8003047836 */ /* 0x002fca0000000000 */
[----:B------:R-:W-:-:S04]  /*1710*/  SHF.R.S32.HI R3, RZ, 0x1f, R4 ;  /* 0x0000001fff037819 */ /* 0x000fc80000011404 */
[----:B------:R-:W-:-:S04]  /*1720*/  LEA.HI R3, R3, R4, RZ, 0x7 ;  /* 0x0000000403037211 */ /* 0x000fc800078f38ff */
[----:B------:R-:W-:-:S05]  /*1730*/  SHF.R.S32.HI R3, RZ, 0x7, R3 ;  /* 0x00000007ff037819 */ /* 0x000fca0000011403 */
[----:B------:R-:W1:Y:S02]  /*1740*/  SHFL.IDX PT, R0, R3, RZ, 0x1f ;  /* 0x00001fff03007589 */ /* 0x000e6400000e0000 */
[----:B-1----:R-:W-:-:S13]  /*1750*/  R2UR UR6, R0 ;  /* 0x00000000000672ca */ /* 0x002fda00000e0000 */
        /* <DEDUP_REMOVED lines=14> */
[----:B------:R1:W2:Y:S01]  /*1840*/  LDC.64 R2, c[0x4][R0] ;  /* 0x0100000000027b82 */ /* 0x0002a20000000a00 */
        /* <DEDUP_REMOVED lines=11> */
.L_x_649:
        /* <DEDUP_REMOVED lines=44> */
[----:B------:R-:W-:Y:S01]  /*1bc0*/  ULEA.HI UR4, UR38, UR38, URZ, 0x1 ;  /* 0x0000002626047291 */ /* 0x000fe2000f8f083f */
[----:B------:R-:W-:-:S03]  /*1bd0*/  IMAD.U32 R8, RZ, RZ, UR39 ;  /* 0x00000027ff087e24 */ /* 0x000fc6000f8e00ff */
[----:B------:R-:W-:Y:S02]  /*1be0*/  ULOP3.LUT UR4, UR4, 0xfffffffe, URZ, 0xc0, !UPT ;  /* 0xfffffffe04047892 */ /* 0x000fe4000f8ec03f */
[----:B------:R-:W-:Y:S02]  /*1bf0*/  ISETP.NE.AND P0, PT, R8, 0x3, PT ;  /* 0x000000030800780c */ /* 0x000fe40003f05270 */
[----:B------:R-:W-:-:S06]  /*1c00*/  UIADD3 UR4, UR38, -UR4, URZ ;  /* 0x8000000426047290 */ /* 0x000fcc000fffe03f */
[----:B------:R-:W-:Y:S01]  /*1c10*/  IMAD.U32 R6, RZ, RZ, UR4 ;  /* 0x00000004ff067e24 */ /* 0x000fe2000f8e00ff */
[----:B------:R-:W-:-:S04]  /*1c20*/  ULDC UR4, c[0x0][0x9d8] ;  /* 0x0002760000047ab9 */ /* 0x000fc80000000800 */
[----:B------:R-:W-:-:S04]  /*1c30*/  SHF.L.U32 R6, R6, 0x1f, RZ ;  /* 0x0000001f06067819 */ /* 0x000fc800000006ff */
[----:B------:R-:W1:Y:S01]  /*1c40*/  SYNCS.PHASECHK.TRANS64.TRYWAIT P1, [UR47+0x19c00], R6 ;  /* 0x019c0006ff0075a7 */ /* 0x000e62000802016f */
[----:B--2---:R-:W-:-:S04]  /*1c50*/  FMUL.FTZ R0, R7, R0 ;  /* 0x0000000007007220 */ /* 0x004fc80000410000 */
[----:B------:R-:W-:Y:S01]  /*1c60*/  FMUL.FTZ R0, R0, UR4 ;  /* 0x0000000400007c20 */ /* 0x000fe20008410000 */
[----:B-1----:R-:W-:Y:S06]  /*1c70*/  @!P1 BRA `(.L_x_650) ;  /* 0x0000011800a09947 */ /* 0x002fec0003800000 */
.L_x_812:
[----:B------:R-:W-:Y:S05]  /*1c80*/  @!P0 BRA `(.L_x_651) ;  /* 0x0000000000048947 */ /* 0x000fea0003800000 */
[----:B------:R-:W-:Y:S01]  /*1c90*/  BPT.TRAP 0x1 ;  /* 0x000000040000795c */ /* 0x000fe20000300000 */
.L_x_651:
[----:B-1----:R-:W-:Y:S02]  /*1ca0*/  IMAD.U32 R3, RZ, RZ, UR36 ;  /* 0x00000024ff037e24 */ /* 0x002fe4000f8e00ff */
[----:B------:R-:W-:-:S03]  /*1cb0*/  IMAD.U32 R2, RZ, RZ, UR37 ;  /* 0x00000025ff027e24 */ /* 0x000fc6000f8e00ff */
[----:B------:R-:W-:Y:S02]  /*1cc0*/  LEA R3, R3, UR47, 0x3 ;  /* 0x0000002f03037c11 */ /* 0x000fe4000f8e18ff */
[----:B------:R-:W-:-:S04]  /*1cd0*/  SHF.L.U32 R2, R2, 0x1f, RZ ;  /* 0x0000001f02027819 */ /* 0x000fc800000006ff */
[----:B------:R1:W2:Y:S01]  /*1ce0*/  SYNCS.PHASECHK.TRANS64.TRYWAIT P2, [R3+URZ+0x19c30], R2 ;  /* 0x019c3002030075a7 */ /* 0x0002a2000804017f */
[----:B------:R-:W-:Y:S05]  /*1cf0*/  @!P0 BRA `(.L_x_652) ;  /* 0x0000000000048947 */ /* 0x000fea0003800000 */
[----:B------:R-:W-:Y:S01]  /*1d00*/  BPT.TRAP 0x1 ;  /* 0x000000040000795c */ /* 0x000fe20000300000 */
.L_x_652:
[----:B------:R-:W3:Y:S02]  /*1d10*/  S2R R4, SR_TID.X ;  /* 0x0000000000047919 */ /* 0x000ee40000002100 */
[----:B---3--:R-:W-:Y:S01]  /*1d20*/  LOP3.LUT P1, RZ, R4, 0x7f, RZ, 0xc0, !PT ;  /* 0x0000007f04ff7812 */ /* 0x008fe2000782c0ff */
[----:B--2---:R-:W-:-:S12]  /*1d30*/  @P2 BRA `(.L_x_653) ;  /* 0x0000000000082947 */ /* 0x004fd80003800000 */
[----:B------:R-:W2:Y:S02]  /*1d40*/  SYNCS.PHASECHK.TRANS64.TRYWAIT P2, [R3+URZ+0x19c30], R2 ;  /* 0x019c3002030075a7 */ /* 0x000ea4000804017f */
[----:B--2---:R-:W-:Y:S05]  /*1d50*/  @!P2 BRA `(.L_x_654) ;  /* 0x000001180080a947 */ /* 0x004fea0003800000 */
.L_x_653:
[----:B------:R-:W-:Y:S05]  /*1d60*/  WARPSYNC.ALL ;  /* 0x0000000000007948 */ /* 0x000fea0003800000 */
[----:B------:R-:W-:Y:S01]  /*1d70*/  UIADD3 UR4, UR47, 0x13800, URZ ;  /* 0x000138002f047890 */ /* 0x000fe2000fffe03f */
[----:B------:R-:W3:Y:S01]  /*1d80*/  LDL R99, [R1] ;  /* 0x0000000001637983 */ /* 0x000ee20000100800 */
[----:B------:R-:W-:Y:S01]  /*1d90*/  ULOP3.LUT UR12, UR51, 0x10000, URZ, 0xfc, !UPT ;  /* 0x00010000330c7892 */ /* 0x000fe2000f8efc3f */
[----:B------:R-:W-:Y:S01]  /*1da0*/  WARPGROUP.ARRIVE ;  /* 0x00000000000079c5 */ /* 0x000fe20000000000 */
[----:B------:R-:W-:Y:S01]  /*1db0*/  USHF.R.U32.HI UR4, URZ, 0x4, UR4 ;  /* 0x000000043f047899 */ /* 0x000fe20008011604 */
[----:B------:R-:W4:Y:S01]  /*1dc0*/  LDC R98, c[0x0][0x288] ;  /* 0x0000a200ff627b82 */ /* 0x000f220000000800 */
[----:B------:R-:W-:Y:S01]  /*1dd0*/  UMOV UR13, 0xc0000010 ;  /* 0xc0000010000d7882 */ /* 0x000fe20000000000 */
[----:B------:R-:W-:Y:S01]  /*1de0*/  UMOV UR15, 0xc0000010 ;  /* 0xc0000010000f7882 */ /* 0x000fe20000000000 */
[----:B------:R-:W-:Y:S01]  /*1df0*/  ULOP3.LUT UR4, UR4, 0x3fff, URZ, 0xc0, !UPT ;  /* 0x00003fff04047892 */ /* 0x000fe2000f8ec03f */
[----:B-12---:R-:W-:Y:S01]  /*1e00*/  @!P1 VIADD R3, R3, 0x19c40 ;  /* 0x00019c4003039836 */ /* 0x006fe20000000000 */
[----:B------:R-:W-:Y:S01]  /*1e10*/  UMOV UR5, 0xc0000010 ;  /* 0xc000001000057882 */ /* 0x000fe20000000000 */
[----:B------:R-:W-:Y:S01]  /*1e20*/  UMOV UR7, 0xc0000010 ;  /* 0xc000001000077882 */ /* 0x000fe20000000000 */
[----:B------:R-:W-:-:S02]  /*1e30*/  ULOP3.LUT UR16, UR4, 0x10000, URZ, 0xfc, !UPT ;  /* 0x0001000004107892 */ /* 0x000fc4000f8efc3f */
[----:B------:R-:W-:Y:S01]  /*1e40*/  UIADD3 UR4, UR12, 0x180, URZ ;  /* 0x000001800c047890 */ /* 0x000fe2000fffe03f */
[----:B------:R-:W-:Y:S01]  /*1e50*/  @!P1 PRMT R3, RZ, 0x654, R3 ;  /* 0x00000654ff039816 */ /* 0x000fe20000000003 */
[----:B------:R-:W-:Y:S02]  /*1e60*/  UIMAD UR14, UR36, 0x300, UR16 ;  /* 0x00000300240e78a4 */ /* 0x000fe4000f8e0210 */
[----:B------:R-:W-:Y:S02]  /*1e70*/  UIADD3 UR8, UR12, 0x300, URZ ;  /* 0x000003000c087890 */ /* 0x000fe4000fffe03f */
[----:B------:R-:W-:Y:S02]  /*1e80*/  UIADD3 UR6, UR14, 0x100, URZ ;  /* 0x000001000e067890 */ /* 0x000fe4000fffe03f */
[----:B------:R-:W-:Y:S01]  /*1e90*/  UIADD3 UR10, UR14, 0x200, URZ ;  /* 0x000002000e0a7890 */ /* 0x000fe2000fffe03f */
[----:B------:R-:W-:Y:S02]  /*1ea0*/  UMOV UR9, 0xc0000010 ;  /* 0xc000001000097882 */ /* 0x000fe40000000000 */
[----:B------:R-:W-:Y:S01]  /*1eb0*/  QGMMA.64x128x32.F32.E4M3.E4M3 R24, gdesc[UR12], RZ, !UPT, gsb0 ;  /* 0x01e000000c1879f3 */ /* 0x000fe2000c0008ff */
[----:B------:R-:W-:Y:S01]  /*1ec0*/  UMOV UR11, 0xc0000010 ;  /* 0xc0000010000b7882 */ /* 0x000fe20000000000 */
[----:B------:R-:W-:-:S02]  /*1ed0*/  ULDC UR17, c[0x0][0x9dc] ;  /* 0x0002770000117ab9 */ /* 0x000fc40000000800 */
[----:B------:R-:W-:Y:S01]  /*1ee0*/  ULOP3.LUT UR17, URZ, UR17, URZ, 0x33, !UPT ;  /* 0x000000113f117292 */ /* 0x000fe2000f8e333f */
[----:B------:R-:W-:Y:S02]  /*1ef0*/  WARPGROUP.DEPBAR.LE gsb0, 0x0 ;  /* 0x00008000000079c5 */ /* 0x000fe40000010000 */
[----:B------:R-:W-:-:S06]  /*1f00*/  WARPGROUP.ARRIVE ;  /* 0x00000000000079c5 */ /* 0x000fcc0000000000 */
[----:B------:R-:W-:Y:S01]  /*1f10*/  QGMMA.64x128x32.F32.E4M3.E4M3 R24, gdesc[UR4], R24, gsb0 ;  /* 0x01e00000041879f3 */ /* 0x000fe20008000818 */
[----:B------:R-:W-:Y:S02]  /*1f20*/  ULDC.64 UR6, c[0x0][0x9e0] ;  /* 0x0002780000067ab9 */ /* 0x000fe40000000a00 */
[----:B------:R-:W-:-:S06]  /*1f30*/  UISETP.GE.AND UP0, UPT, UR7, 0x1, UPT ;  /* 0x000000010700788c */ /* 0x000fcc000bf06270 */
[----:B------:R-:W-:Y:S01]  /*1f40*/  PLOP3.LUT P2, PT, PT, PT, UP0, 0x40, 0x0 ;  /* 0x000000000000781c */ /* 0x000fe20003f4e808 */
[----:B------:R-:W-:Y:S02]  /*1f50*/  WARPGROUP.DEPBAR.LE gsb0, 0x0 ;  /* 0x00008000000079c5 */ /* 0x000fe40000010000 */
[----:B------:R-:W-:-:S06]  /*1f60*/  WARPGROUP.ARRIVE ;  /* 0x00000000000079c5 */ /* 0x000fcc0000000000 */
[----:B------:R-:W-:Y:S01]  /*1f70*/  QGMMA.64x128x32.F32.E4M3.E4M3 R24, gdesc[UR8], R24, gsb0 ;  /* 0x01e00000081879f3 */ /* 0x000fe20008000818 */
[----:B------:R-:W-:Y:S02]  /*1f80*/  ULDC UR10, c[0x0][0x2e0] ;  /* 0x0000b800000a7ab9 */ /* 0x000fe40000000800 */
[----:B------:R-:W-:Y:S02]  /*1f90*/  WARPGROUP.DEPBAR.LE gsb0, 0x0 ;  /* 0x00008000000079c5 */ /* 0x000fe40000010000 */
[C---:B------:R-:W-:Y:S01]  /*1fa0*/  FMUL.FTZ R90, R0.reuse, R25 ;  /* 0x00000019005a7220 */ /* 0x040fe20000410000 */
[----:B------:R-:W-:Y:S02]  /*1fb0*/  IMAD.MOV.U32 R25, RZ, RZ, -0x80 ;  /* 0xffffff80ff197424 */ /* 0x000fe400078e00ff */
[C---:B------:R-:W-:Y:S01]  /*1fc0*/  FMUL.FTZ R5, R0.reuse, R27 ;  /* 0x0000001b00057220 */ /* 0x040fe20000410000 */
[C---:B------:R-:W-:Y:S01]  /*1fd0*/  FMUL.FTZ R8, R0.reuse, R35 ;  /* 0x0000002300087220 */ /* 0x040fe20000410000 */
[C---:B------:R-:W-:Y:S01]  /*1fe0*/  FMUL.FTZ R35, R0.reuse, R36 ;  /* 0x0000002400237220 */ /* 0x040fe20000410000 */
[C---:B------:R-:W-:Y:S01]  /*1ff0*/  FMUL.FTZ R27, R0.reuse, R51 ;  /* 0x00000033001b7220 */ /* 0x040fe20000410000 */
[C---:B------:R-:W-:Y:S01]  /*2000*/  FMUL.FTZ R36, R0.reuse, R37 ;  /* 0x0000002500247220 */ /* 0x040fe20000410000 */
[C---:B------:R-:W-:Y:S01]  /*2010*/  FMUL.FTZ R51, R0.reuse, R78 ;  /* 0x0000004e00337220 */ /* 0x040fe20000410000 */
[C---:B------:R-:W-:Y:S01]  /*2020*/  FMUL.FTZ R91, R0.reuse, R28 ;  /* 0x0000001c005b7220 */ /* 0x040fe20000410000 */
[----:B------:R-:W-:Y:S01]  /*2030*/  FMUL.FTZ R37, R0, R40 ;  /* 0x0000002800257220 */ /* 0x000fe20000410000 */
[----:B------:R-:W-:-:S02]  /*2040*/  IMAD R78, R88, R25, 0x80 ;  /* 0x00000080584e7424 */ /* 0x000fc400078e0219 */
        /* <DEDUP_REMOVED lines=28> */
[----:B------:R-:W-:-:S02]  /*2210*/  IMAD R57, R17, UR10, R78 ;  /* 0x0000000a11397c24 */ /* 0x000fc4000f8e024e */
        /* <DEDUP_REMOVED lines=27> */
[----:B------:R4:W-:Y:S01]  /*23d0*/  @!P1 SYNCS.ARRIVE.TRANS64.RED.A1T0 RZ, [R3+URZ], RZ ;  /* 0x000000ff03ff99a7 */ /* 0x0009e2000810043f */
[----:B------:R-:W1:Y:S01]  /*23e0*/  MUFU.TANH R4, R4 ;  /* 0x0000000400047308 */ /* 0x000e620000002400 */
[----:B------:R-:W-:Y:S01]  /*23f0*/  IMAD R79, R16, -0x2, R57 ;  /* 0xfffffffe104f7824 */ /* 0x000fe200078e0239 */
[----:B------:R-:W-:-:S02]  /*2400*/  LEA R75, R88, 0xffffff80, 0x7 ;  /* 0xffffff80584b7811 */ /* 0x000fc400078e38ff */
[----:B----4-:R-:W-:-:S04]  /*2410*/  IADD3 R3, R57, 0x1, -R98 ;  /* 0x0000000139037810 */ /* 0x010fc80007ffe862 */
[----:B------:R-:W2:Y:S01]  /*2420*/  MUFU.TANH R90, R90 ;  /* 0x0000005a005a7308 */ /* 0x000ea20000002400 */
[----:B------:R-:W-:Y:S02]  /*2430*/  IMAD R58, R16, -0x2, R3 ;  /* 0xfffffffe103a7824 */ /* 0x000fe400078e0203 */
[----:B---3--:R-:W-:-:S05]  /*2440*/  VIADD R3, R99, UR42 ;  /* 0x0000002a63037c36 */ /* 0x008fca0008000000 */
[----:B------:R-:W3:Y:S01]  /*2450*/  MUFU.TANH R2, R2 ;  /* 0x0000000200027308 */ /* 0x000ee20000002400 */
[C---:B------:R-:W-:Y:S02]  /*2460*/  VIADD R82, R58.reuse, UR6 ;  /* 0x000000063a527c36 */ /* 0x040fe40008000000 */
[----:B------:R-:W-:-:S03]  /*2470*/  VIADD R83, R58, UR17 ;  /* 0x000000113a537c36 */ /* 0x000fc60008000000 */
[----:B------:R-:W-:Y:S01]  /*2480*/  VIADDMNMX R73, R3, R82, R79, PT ;  /* 0x0000005203497246 */ /* 0x000fe2000380014f */
[----:B------:R-:W-:Y:S01]  /*2490*/  IMAD.IADD R74, R83, 0x1, R3 ;  /* 0x00000001534a7824 */ /* 0x000fe200078e0203 */
[----:B------:R-:W4:Y:S08]  /*24a0*/  MUFU.TANH R5, R5 ;  /* 0x0000000500057308 */ /* 0x000f300000002400 */
[----:B------:R-:W1:Y:S08]  /*24b0*/  MUFU.TANH R91, R91 ;  /* 0x0000005b005b7308 */ /* 0x000e700000002400 */
        /* <DEDUP_REMOVED lines=58> */
[----:B------:R-:W1:Y:S01]  /*2860*/  MUFU.TANH R26, R26 ;  /* 0x0000001a001a7308 */ /* 0x000e620000002400 */
[----:B--234-:R-:W-:Y:S05]  /*2870*/  @P2 BRA `(.L_x_655) ;  /* 0x00000000005c2947 */ /* 0x01cfea0003800000 */
[----:B------:R-:W-:Y:S01]  /*2880*/  IMAD R57, R17, UR10, R3 ;  /* 0x0000000a11397c24 */ /* 0x000fe2000f8e0203 */
[----:B------:R-:W-:Y:S03]  /*2890*/  BSSY B0, `(.L_x_656) ;  /* 0x0000011000007945 */ /* 0x000fe60003800000 */
[----:B------:R-:W-:-:S05]  /*28a0*/  IMAD.IADD R57, R57, 0x1, -R98 ;  /* 0x0000000139397824 */ /* 0x000fca00078e0a62 */
[----:B------:R-:W-:-:S13]  /*28b0*/  ISETP.GT.AND P2, PT, R57, -0x1, PT ;  /* 0xffffffff3900780c */ /* 0x000fda0003f44270 */
[----:B------:R-:W-:Y:S05]  /*28c0*/  @P2 BRA `(.L_x_657) ;  /* 0x0000000000202947 */ /* 0x000fea0003800000 */
[----:B------:R-:W-:Y:S01]  /*28d0*/  UISETP.NE.AND UP1, UPT, UR7, 0x1, UPT ;  /* 0x000000010700788c */ /* 0x000fe2000bf25270 */
[----:B------:R-:W-:-:S05]  /*28e0*/  LOP3.LUT R57, RZ, R57, RZ, 0x33, !PT ;  /* 0x00000039ff397212 */ /* 0x000fca00078e33ff */
[----:B------:R-:W-:-:S05]  /*28f0*/  PLOP3.LUT P2, PT, PT, PT, UP1, 0x80, 0x0 ;  /* 0x000000000000781c */ /* 0x000fca0003f4f018 */
[----:B------:R-:W-:-:S08]  /*2900*/  @UP1 ULDC.64 UR14, c[0x0][0x9e8] ;  /* 0x00027a00000e1ab9 */ /* 0x000fd00000000a00 */
[----:B------:R-:W-:-:S05]  /*2910*/  @P2 IMAD.HI.U32 R58, R57, UR14, RZ ;  /* 0x0000000e393a2c27 */ /* 0x000fca000f8e00ff */
[----:B------:R-:W-:-:S04]  /*2920*/  @P2 SHF.R.U32.HI R57, RZ, UR15, R58 ;  /* 0x0000000fff392c19 */ /* 0x000fc8000801163a */
[----:B------:R-:W-:Y:S01]  /*2930*/  LOP3.LUT R57, RZ, R57, RZ, 0x33, !PT ;  /* 0x00000039ff397212 */ /* 0x000fe200078e33ff */
[----:B------:R-:W-:Y:S06]  /*2940*/  BRA `(.L_x_658) ;  /* 0x0000000000147947 */ /* 0x000fec0003800000 */
.L_x_657:
[----:B------:R-:W-:-:S06]  /*2950*/  UISETP.NE.AND UP1, UPT, UR7, 0x1, UPT ;  /* 0x000000010700788c */ /* 0x000fcc000bf25270 */
[----:B------:R-:W-:-:S05]  /*2960*/  PLOP3.LUT P2, PT, PT, PT, UP1, 0x80, 0x0 ;  /* 0x000000000000781c */ /* 0x000fca0003f4f018 */
[----:B------:R-:W-:-:S08]  /*2970*/  @UP1 ULDC.64 UR14, c[0x0][0x9e8] ;  /* 0x00027a00000e1ab9 */ /* 0x000fd00000000a00 */
[----:B------:R-:W-:-:S05]  /*2980*/  @P2 IMAD.HI.U32 R58, R57, UR14, RZ ;  /* 0x0000000e393a2c27 */ /* 0x000fca000f8e00ff */
[----:B------:R-:W-:-:S07]  /*2990*/  @P2 SHF.R.U32.HI R57, RZ, UR15, R58 ;  /* 0x0000000fff392c19 */ /* 0x000fce000801163a */
.L_x_658:
[----:B------:R-:W-:Y:S05]  /*29a0*/  BSYNC B0 ;  /* 0x0000000000007941 */ /* 0x000fea0003800000 */
.L_x_656:
[----:B------:R-:W-:-:S04]  /*29b0*/  IMAD R57, R57, UR7, -R75 ;  /* 0x0000000739397c24 */ /* 0x000fc8000f8e0a4b */
[----:B------:R-:W-:-:S05]  /*29c0*/  IMAD R57, R16, -0x2, R57 ;  /* 0xfffffffe10397824 */ /* 0x000fca00078e0239 */
[----:B------:R-:W-:Y:S02]  /*29d0*/  VIMNMX R74, R74, R57, !PT ;  /* 0x000000394a4a7248 */ /* 0x000fe40007fe0100 */
[----:B------:R-:W-:-:S07]  /*29e0*/  VIADDMNMX R73, R57, UR7, R73, PT ;  /* 0x0000000739497c46 */ /* 0x000fce000b800149 */
.L_x_655:
[C---:B------:R-:W-:Y:S02]  /*29f0*/  ISETP.GE.AND P4, PT, R78.reuse, 0x9, PT ;  /* 0x000000094e00780c */ /* 0x040fe40003f86270 */
[C---:B------:R-:W-:Y:S02]  /*2a00*/  ISETP.GE.AND P2, PT, R78.reuse, 0x2, PT ;  /* 0x000000024e00780c */ /* 0x040fe40003f46270 */
[----:B------:R-:W-:Y:S02]  /*2a10*/  ISETP.GE.AND P5, PT, R78, 0xa, PT ;  /* 0x0000000a4e00780c */ /* 0x000fe40003fa6270 */
[----:B------:R-:W-:Y:S02]  /*2a20*/  LOP3.LUT R18, R18, 0xfffffffd, RZ, 0xc0, !PT ;  /* 0xfffffffd12127812 */ /* 0x000fe400078ec0ff */
[----:B------:R-:W-:-:S04]  /*2a30*/  ISETP.GT.AND P3, PT, R74, 0x1, !P2 ;  /* 0x000000014a00780c */ /* 0x000fc80005764270 */
[----:B------:R-:W-:Y:S02]  /*2a40*/  ISETP.LT.OR P3, PT, R73, 0x2, P3 ;  /* 0x000000024900780c */ /* 0x000fe40001f61670 */
[----:B------:R-:W-:Y:S02]  /*2a50*/  @P4 LOP3.LUT R18, R18, 0x2, RZ, 0xfc, !PT ;  /* 0x0000000212124812 */ /* 0x000fe400078efcff */
[----:B------:R-:W-:Y:S02]  /*2a60*/  FSEL R90, R90, -INF , !P3 ;  /* 0xff8000005a5a7808 */ /* 0x000fe40005800000 */
[----:B------:R-:W-:Y:S02]  /*2a70*/  LOP3.LUT R18, R18, 0xfffffffb, RZ, 0xc0, !PT ;  /* 0xfffffffb12127812 */ /* 0x000fe400078ec0ff */
[----:B------:R-:W-:Y:S02]  /*2a80*/  ISETP.GT.AND P4, PT, R74, 0x8, !P4 ;  /* 0x000000084a00780c */ /* 0x000fe40006784270 */
[----:B------:R-:W-:-:S02]  /*2a90*/  @P5 LOP3.LUT R18, R18, 0x4, RZ, 0xfc, !PT ;  /* 0x0000000412125812 */ /* 0x000fc400078efcff */
[----:B------:R-:W-:Y:S02]  /*2aa0*/  ISETP.GT.AND P3, PT, R74, 0x9, !P5 ;  /* 0x000000094a00780c */ /* 0x000fe40006f64270 */
[C---:B------:R-:W-:Y:S02]  /*2ab0*/  ISETP.GE.AND P5, PT, R78.reuse, 0x11, PT ;  /* 0x000000114e00780c */ /* 0x040fe40003fa6270 */
[C---:B------:R-:W-:Y:S02]  /*2ac0*/  ISETP.LT.OR P4, PT, R73.reuse, 0x9, P4 ;  /* 0x000000094900780c */ /* 0x040fe40002781670 */
[----:B------:R-:W-:Y:S02]  /*2ad0*/  ISETP.LT.OR P3, PT, R73, 0xa, P3 ;  /* 0x0000000a4900780c */ /* 0x000fe40001f61670 */
[----:B-1----:R-:W-:Y:S02]  /*2ae0*/  FSEL R91, R91, -INF , !P4 ;  /* 0xff8000005b5b7808 */ /* 0x002fe40006000000 */
[----:B------:R-:W-:-:S02]  /*2af0*/  ISETP.GE.AND P4, PT, R78, 0x12, PT ;  /* 0x000000124e00780c */ /* 0x000fc40003f86270 */
[----:B------:R-:W-:Y:S02]  /*2b00*/  LOP3.LUT R18, R18, 0xfffffff7, RZ, 0xc0, !PT ;  /* 0xfffffff712127812 */ /* 0x000fe400078ec0ff */
[----:B------:R-:W-:Y:S02]  /*2b10*/  FSEL R92, R92, -INF , !P3 ;  /* 0xff8000005c5c7808 */ /* 0x000fe40005800000 */
[----:B------:R-:W-:Y:S02]  /*2b20*/  ISETP.GT.AND P3, PT, R74, 0x10, !P5 ;  /* 0x000000104a00780c */ /* 0x000fe40006f64270 */
[----:B------:R-:W-:Y:S02]  /*2b30*/  @P5 LOP3.LUT R18, R18, 0x8, RZ, 0xfc, !PT ;  /* 0x0000000812125812 */ /* 0x000fe400078efcff */
[----:B------:R-:W-:Y:S02]  /*2b40*/  ISETP.LT.OR P3, PT, R73, 0x11, P3 ;  /* 0x000000114900780c */ /* 0x000fe40001f61670 */
[----:B------:R-:W-:-:S02]  /*2b50*/  LOP3.LUT R18, R18, 0xfdffffff, RZ, 0xc0, !PT ;  /* 0xfdffffff12127812 */ /* 0x000fc400078ec0ff */
[----:B------:R-:W-:Y:S02]  /*2b60*/  FSEL R93, R93, -INF , !P3 ;  /* 0xff8000005d5d7808 */ /* 0x000fe40005800000 */
[----:B------:R-:W-:Y:S02]  /*2b70*/  @P4 LOP3.LUT R18, R18, 0x2000000, RZ, 0xfc, !PT ;  /* 0x0200000012124812 */ /* 0x000fe400078efcff */
[----:B------:R-:W-:Y:S02]  /*2b80*/  ISETP.GT.AND P3, PT, R74, 0x11, !P4 ;  /* 0x000000114a00780c */ /* 0x000fe40006764270 */
[----:B------:R-:W-:Y:S02]  /*2b90*/  ISETP.GE.AND P4, PT, R78, 0x19, PT ;  /* 0x000000194e00780c */ /* 0x000fe40003f86270 */
[----:B------:R-:W-:Y:S02]  /*2ba0*/  ISETP.LT.OR P3, PT, R73, 0x12, P3 ;  /* 0x000000124900780c */ /* 0x000fe40001f61670 */
[----:B------:R-:W-:-:S02]  /*2bb0*/  LOP3.LUT R18, R18, 0xfeffffff, RZ, 0xc0, !PT ;  /* 0xfeffffff12127812 */ /* 0x000fc400078ec0ff */
[----:B------:R-:W-:Y:S02]  /*2bc0*/  FSEL R94, R94, -INF , !P3 ;  /* 0xff8000005e5e7808 */ /* 0x000fe40005800000 */
[----:B------:R-:W-:-:S04]  /*2bd0*/  ISETP.GT.AND P3, PT, R74, 0x18, !P4 ;  /* 0x000000184a00780c */ /* 0x000fc80006764270 */
[----:B------:R-:W-:Y:S02]  /*2be0*/  ISETP.LT.OR P3, PT, R73, 0x19, P3 ;  /* 0x000000194900780c */ /* 0x000fe40001f61670 */
[----:B------:R-:W-:Y:S02]  /*2bf0*/  @P4 LOP3.LUT R18, R18, 0x1000000, RZ, 0xfc, !PT ;  /* 0x0100000012124812 */ /* 0x000fe400078efcff */
[----:B------:R-:W-:Y:S02]  /*2c00*/  ISETP.GE.AND P4, PT, R78, 0x1a, PT ;  /* 0x0000001a4e00780c */ /* 0x000fe40003f86270 */
[----:B------:R-:W-:Y:S02]  /*2c10*/  LOP3.LUT R18, R18, 0xff7fffff, RZ, 0xc0, !PT ;  /* 0xff7fffff12127812 */ /* 0x000fe400078ec0ff */
[----:B------:R-:W-:Y:S02]  /*2c20*/  FSEL R60, R35, -INF , !P3 ;  /* 0xff800000233c7808 */ /* 0x000fe40005800000 */
[----:B------:R-:W-:-:S04]  /*2c30*/  ISETP.GT.AND P3, PT, R74, 0x19, !P4 ;  /* 0x000000194a00780c */ /* 0x000fc80006764270 */
[----:B------:R-:W-:-:S03]  /*2c40*/  ISETP.LT.OR P3, PT, R73, 0x1a, P3 ;  /* 0x0000001a4900780c */ /* 0x000fc60001f61670 */
        /* <DEDUP_REMOVED lines=110> */
[----:B------:R-:W-:Y:S02]  /*3330*/  FSEL R52, R71, -INF , !P3 ;  /* 0xff80000047347808 */ /* 0x000fe40005800000 */
[----:B------:R-:W-:Y:S02]  /*3340*/  LOP3.LUT R18, R18, 0xffffffef, RZ, 0xc0, !PT ;  /* 0xffffffef12127812 */ /* 0x000fe400078ec0ff */
[----:B------:R-:W-:-:S04]  /*3350*/  ISETP.GT.AND P3, PT, R74, 0x68, !P4 ;  /* 0x000000684a00780c */ /* 0x000fc80006764270 */
[----:B------:R-:W-:-:S03]  /*3360*/  ISETP.LT.OR P3, PT, R73, 0x69, P3 ;  /* 0x000000694900780c */ /* 0x000fc60001f61670 */
[----:B------:R-:W-:Y:S02]  /*3370*/  @P4 LOP3.LUT R18, R18, 0x10, RZ, 0xfc, !PT ;  /* 0x0000001012124812 */ /* 0x000fe400078efcff */
[----:B------:R-:W-:Y:S02]  /*3380*/  ISETP.GE.AND P4, PT, R78, 0x6a, PT ;  /* 0x0000006a4e00780c */ /* 0x000fe40003f86270 */
[----:B------:R-:W-:Y:S02]  /*3390*/  FSEL R46, R76, -INF , !P3 ;  /* 0xff8000004c2e7808 */ /* 0x000fe40005800000 */
[----:B------:R-:W-:Y:S02]  /*33a0*/  ISETP.GT.AND P3, PT, R74, 0x69, !P4 ;  /* 0x000000694a00780c */ /* 0x000fe40006764270 */
[----:B------:R-:W-:Y:S02]  /*33b0*/  LOP3.LUT R18, R18, 0xfbffffff, RZ, 0xc0, !PT ;  /* 0xfbffffff12127812 */ /* 0x000fe400078ec0ff */
[----:B------:R-:W-:-:S04]  /*33c0*/  ISETP.LT.OR P3, PT, R73, 0x6a, P3 ;  /* 0x0000006a4900780c */ /* 0x000fc80001f61670 */
[----:B------:R-:W-:Y:S02]  /*33d0*/  FSEL R40, R77, -INF , !P3 ;  /* 0xff8000004d287808 */ /* 0x000fe40005800000 */
[----:B------:R-:W-:Y:S02]  /*33e0*/  ISETP.GE.AND P3, PT, R78, 0x71, PT ;  /* 0x000000714e00780c */ /* 0x000fe40003f66270 */
[----:B------:R-:W-:Y:S02]  /*33f0*/  @P4 LOP3.LUT R18, R18, 0x4000000, RZ, 0xfc, !PT ;  /* 0x0400000012124812 */ /* 0x000fe400078efcff */
[----:B------:R-:W-:Y:S02]  /*3400*/  ISETP.GT.AND P4, PT, R74, 0x70, !P3 ;  /* 0x000000704a00780c */ /* 0x000fe40005f84270 */
[----:B------:R-:W-:Y:S02]  /*3410*/  LOP3.LUT R18, R18, 0xfffffffe, RZ, 0xc0, !PT ;  /* 0xfffffffe12127812 */ /* 0x000fe400078ec0ff */
[----:B------:R-:W-:-:S04]  /*3420*/  ISETP.LT.OR P4, PT, R73, 0x71, P4 ;  /* 0x000000714900780c */ /* 0x000fc80002781670 */
[----:B------:R-:W-:Y:S02]  /*3430*/  FSEL R38, R80, -INF , !P4 ;  /* 0xff80000050267808 */ /* 0x000fe40006000000 */
[----:B------:R-:W-:-:S04]  /*3440*/  ISETP.GE.AND P4, PT, R78, 0x72, PT ;  /* 0x000000724e00780c */ /* 0x000fc80003f86270 */
[----:B------:R-:W-:-:S04]  /*3450*/  ISETP.GT.AND P5, PT, R74, 0x71, !P4 ;  /* 0x000000714a00780c */ /* 0x000fc800067a4270 */
[----:B------:R-:W-:-:S04]  /*3460*/  ISETP.LT.OR P5, PT, R73, 0x72, P5 ;  /* 0x000000724900780c */ /* 0x000fc80002fa1670 */
[----:B------:R-:W-:Y:S02]  /*3470*/  FSEL R36, R81, -INF , !P5 ;  /* 0xff80000051247808 */ /* 0x000fe40006800000 */
[----:B------:R-:W-:-:S04]  /*3480*/  ISETP.GE.AND P5, PT, R78, 0x79, PT ;  /* 0x000000794e00780c */ /* 0x000fc80003fa6270 */
[----:B------:R-:W-:-:S04]  /*3490*/  ISETP.GT.AND P6, PT, R74, 0x78, !P5 ;  /* 0x000000784a00780c */ /* 0x000fc80006fc4270 */
[----:B------:R-:W-:-:S04]  /*34a0*/  ISETP.LT.OR P6, PT, R73, 0x79, P6 ;  /* 0x000000794900780c */ /* 0x000fc800037c1670 */
[----:B------:R-:W-:Y:S02]  /*34b0*/  FSEL R35, R84, -INF , !P6 ;  /* 0xff80000054237808 */ /* 0x000fe40007000000 */
[----:B------:R-:W-:-:S13]  /*34c0*/  ISETP.GE.AND P6, PT, R78, 0x1, PT ;  /* 0x000000014e00780c */ /* 0x000fda0003fc6270 */
[----:B------:R-:W-:Y:S02]  /*34d0*/  @P6 LOP3.LUT R18, R18, 0x1, RZ, 0xfc, !PT ;  /* 0x0000000112126812 */ /* 0x000fe400078efcff */
[----:B------:R-:W-:Y:S02]  /*34e0*/  ISETP.GT.AND P6, PT, R74, RZ, !P6 ;  /* 0x000000ff4a00720c */ /* 0x000fe400077c4270 */
[----:B------:R-:W-:Y:S02]  /*34f0*/  LOP3.LUT R18, R18, 0xf7ffffff, RZ, 0xc0, !PT ;  /* 0xf7ffffff12127812 */ /* 0x000fe400078ec0ff */
[----:B------:R-:W-:-:S04]  /*3500*/  ISETP.LT.OR P6, PT, R73, 0x1, P6 ;  /* 0x000000014900780c */ /* 0x000fc800037c1670 */
[----:B------:R-:W-:Y:S01]  /*3510*/  FSEL R72, R4, -INF , !P6 ;  /* 0xff80000004487808 */ /* 0x000fe20007000000 */
[----:B------:R-:W-:Y:S01]  /*3520*/  VIADD R4, R3, 0x8 ;  /* 0x0000000803047836 */ /* 0x000fe20000000000 */
[----:B------:R-:W-:-:S04]  /*3530*/  ISETP.GE.AND P6, PT, R78, 0x7a, PT ;  /* 0x0000007a4e00780c */ /* 0x000fc80003fc6270 */
[----:B------:R-:W-:-:S09]  /*3540*/  VIADDMNMX R70, R4, R82, R79, PT ;  /* 0x0000005204467246 */ /* 0x000fd2000380014f */
[----:B------:R-:W-:Y:S02]  /*3550*/  @P6 LOP3.LUT R18, R18, 0x8000000, RZ, 0xfc, !PT ;  /* 0x0800000012126812 */ /* 0x000fe400078efcff */
[----:B------:R-:W-:-:S04]  /*3560*/  ISETP.GT.AND P6, PT, R74, 0x79, !P6 ;  /* 0x000000794a00780c */ /* 0x000fc800077c4270 */
[----:B------:R-:W-:Y:S01]  /*3570*/  ISETP.LT.OR P6, PT, R73, 0x7a, P6 ;  /* 0x0000007a4900780c */ /* 0x000fe200037c1670 */
[----:B------:R-:W-:-:S03]  /*3580*/  IMAD.IADD R73, R83, 0x1, R4 ;  /* 0x0000000153497824 */ /* 0x000fc600078e0204 */
[----:B------:R-:W-:Y:S02]  /*3590*/  FSEL R37, R85, -INF , !P6 ;  /* 0xff80000055257808 */ /* 0x000fe40007000000 */
[----:B------:R-:W-:-:S13]  /*35a0*/  PLOP3.LUT P6, PT, PT, PT, UP0, 0x40, 0x0 ;  /* 0x000000000000781c */ /* 0x000fda0003fce808 */
[----:B------:R-:W-:Y:S05]  /*35b0*/  @P6 BRA `(.L_x_659) ;  /* 0x0000000000646947 */ /* 0x000fea0003800000 */
        /* <DEDUP_REMOVED lines=9> */
[----:B------:R-:W-:Y:S01]  /*3650*/  @P6 IMAD.HI.U32 R44, R42, UR10, RZ ;  /* 0x0000000a2a2c6c27 */ /* 0x000fe2000f8e00ff */
[----:B------:R-:W-:-:S13]  /*3660*/  PLOP3.LUT P6, PT, PT, PT, UP1, 0x80, 0x0 ;  /* 0x000000000000781c */ /* 0x000fda0003fcf018 */
[----:B------:R-:W-:-:S04]  /*3670*/  @P6 SHF.R.U32.HI R42, RZ, UR11, R44 ;  /* 0x0000000bff2a6c19 */ /* 0x000fc8000801162c */
[----:B------:R-:W-:Y:S01]  /*3680*/  LOP3.LUT R42, RZ, R42, RZ, 0x33, !PT ;  /* 0x0000002aff2a7212 */ /* 0x000fe200078e33ff */
[----:B------:R-:W-:Y:S06]  /*3690*/  BRA `(.L_x_662) ;  /* 0x0000000000187947 */ /* 0x000fec0003800000 */
.L_x_661:
[----:B------:R-:W-:-:S06]  /*36a0*/  UISETP.NE.AND UP1, UPT, UR7, 0x1, UPT ;  /* 0x000000010700788c */ /* 0x000fcc000bf25270 */
[----:B------:R-:W-:-:S05]  /*36b0*/  PLOP3.LUT P6, PT, PT, PT, UP1, 0x80, 0x0 ;  /* 0x000000000000781c */ /* 0x000fca0003fcf018 */
[----:B------:R-:W-:-:S08]  /*36c0*/  @UP1 ULDC.64 UR10, c[0x0][0x9e8] ;  /* 0x00027a00000a1ab9 */ /* 0x000fd00000000a00 */
[----:B------:R-:W-:Y:S01]  /*36d0*/  @P6 IMAD.HI.U32 R44, R42, UR10, RZ ;  /* 0x0000000a2a2c6c27 */ /* 0x000fe2000f8e00ff */
[----:B------:R-:W-:-:S13]  /*36e0*/  PLOP3.LUT P6, PT, PT, PT, UP1, 0x80, 0x0 ;  /* 0x000000000000781c */ /* 0x000fda0003fcf018 */
[----:B------:R-:W-:-:S07]  /*36f0*/  @P6 SHF.R.U32.HI R42, RZ, UR11, R44 ;  /* 0x0000000bff2a6c19 */ /* 0x000fce000801162c */
.L_x_662:
[----:B------:R-:W-:Y:S05]  /*3700*/  BSYNC B0 ;  /* 0x0000000000007941 */ /* 0x000fea0003800000 */
.L_x_660:
[----:B------:R-:W-:-:S04]  /*3710*/  IMAD R71, R42, UR7, -R75 ;  /* 0x000000072a477c24 */ /* 0x000fc8000f8e0a4b */
[----:B------:R-:W-:-:S05]  /*3720*/  IMAD R71, R16, -0x2, R71 ;  /* 0xfffffffe10477824 */ /* 0x000fca00078e0247 */
[----:B------:R-:W-:Y:S02]  /*3730*/  VIMNMX R73, R73, R71, !PT ;  /* 0x0000004749497248 */ /* 0x000fe40007fe0100 */
[----:B------:R-:W-:-:S07]  /*3740*/  VIADDMNMX R70, R71, UR7, R70, PT ;  /* 0x0000000747467c46 */ /* 0x000fce000b800146 */
.L_x_659:
[C---:B------:R-:W-:Y:S01]  /*3750*/  ISETP.GT.AND P2, PT, R73.reuse, 0x1, !P2 ;  /* 0x000000014900780c */ /* 0x040fe20005744270 */
[----:B------:R-:W-:Y:S01]  /*3760*/  ULDC UR10, c[0x0][0x988] ;  /* 0x00026200000a7ab9 */ /* 0x000fe20000000800 */
[----:B------:R-:W-:Y:S01]  /*3770*/  LOP3.LUT P6, RZ, R18, 0x8, RZ, 0xc0, !PT ;  /* 0x0000000812ff7812 */ /* 0x000fe200078cc0ff */
[----:B------:R-:W-:Y:S01]  /*3780*/  IMAD.U32 R81, RZ, RZ, UR10 ;  /* 0x0000000aff517e24 */ /* 0x000fe2000f8e00ff */
[----:B------:R-:W-:Y:S02]  /*3790*/  ISETP.LT.OR P2, PT, R70, 0x2, P2 ;  /* 0x000000024600780c */ /* 0x000fe40001741670 */
[----:B------:R-:W-:Y:S02]  /*37a0*/  ISETP.GT.AND P3, PT, R73, 0x70, !P3 ;  /* 0x000000704900780c */ /* 0x000fe40005f64270 */
[----:B------:R-:W-:Y:S02]  /*37b0*/  FSEL R44, R5, -INF , !P2 ;  /* 0xff800000052c7808 */ /* 0x000fe40005000000 */
[----:B------:R-:W-:-:S02]  /*37c0*/  LOP3.LUT P2, RZ, R18, 0x2, RZ, 0xc0, !PT ;  /* 0x0000000212ff7812 */ /* 0x000fc4000784c0ff */
[C---:B------:R-:W-:Y:S02]  /*37d0*/  ISETP.GT.AND P4, PT, R73.reuse, 0x71, !P4 ;  /* 0x000000714900780c */ /* 0x040fe40006784270 */
[C---:B------:R-:W-:Y:S02]  /*37e0*/  ISETP.GT.AND P2, PT, R73.reuse, 0x8, !P2 ;  /* 0x000000084900780c */ /* 0x040fe40005744270 */
[C---:B------:R-:W-:Y:S02]  /*37f0*/  ISETP.LT.OR P3, PT, R70.reuse, 0x71, P3 ;  /* 0x000000714600780c */ /* 0x040fe40001f61670 */
[----:B------:R-:W-:Y:S02]  /*3800*/  ISETP.LT.OR P2, PT, R70, 0x9, P2 ;  /* 0x000000094600780c */ /* 0x000fe40001741670 */
[----:B------:R-:W-:Y:S02]  /*3810*/  ISETP.GT.AND P5, PT, R73, 0x78, !P5 ;  /* 0x000000784900780c */ /* 0x000fe40006fa4270 */
[----:B------:R-:W-:-:S02]  /*3820*/  FSEL R42, R7, -INF , !P2 ;  /* 0xff800000072a7808 */ /* 0x000fc40005000000 */
[----:B------:R-:W-:Y:S02]  /*3830*/  LOP3.LUT P2, RZ, R18, 0x4, RZ, 0xc0, !PT ;  /* 0x0000000412ff7812 */ /* 0x000fe4000784c0ff */
[C---:B------:R-:W-:Y:S02]  /*3840*/  ISETP.LT.OR P4, PT, R70.reuse, 0x72, P4 ;  /* 0x000000724600780c */ /* 0x040fe40002781670 */
[----:B------:R-:W-:Y:S02]  /*3850*/  ISETP.GT.AND P2, PT, R73, 0x9, !P2 ;  /* 0x000000094900780c */ /* 0x000fe40005744270 */
[----:B------:R-:W-:Y:S02]  /*3860*/  FSEL R21, R21, -INF , !P3 ;  /* 0xff80000015157808 */ /* 0x000fe40005800000 */
[C---:B------:R-:W-:Y:S02]  /*3870*/  ISETP.LT.OR P2, PT, R70.reuse, 0xa, P2 ;  /* 0x0000000a4600780c */ /* 0x040fe40001741670 */
[----:B------:R-:W-:-:S02]  /*3880*/  ISETP.LT.OR P5, PT, R70, 0x79, P5 ;  /* 0x000000794600780c */ /* 0x000fc40002fa1670 */
[----:B------:R-:W-:Y:S02]  /*3890*/  FSEL R6, R6, -INF , !P2 ;  /* 0xff80000006067808 */ /* 0x000fe40005000000 */
[----:B------:R-:W-:Y:S02]  /*38a0*/  ISETP.GT.AND P2, PT, R73, 0x10, !P6 ;  /* 0x000000104900780c */ /* 0x000fe40007744270 */
[----:B------:R-:W-:Y:S02]  /*38b0*/  LOP3.LUT P6, RZ, R18, 0x8000, RZ, 0xc0, !PT ;  /* 0x0000800012ff7812 */ /* 0x000fe400078cc0ff */
[----:B------:R-:W-:Y:S02]  /*38c0*/  ISETP.LT.OR P2, PT, R70, 0x11, P2 ;  /* 0x000000114600780c */ /* 0x000fe40001741670 */
[----:B------:R-:W-:Y:S02]  /*38d0*/  FSEL R24, R24, -INF , !P4 ;  /* 0xff80000018187808 */ /* 0x000fe40006000000 */
[----:B------:R-:W-:-:S02]  /*38e0*/  FSEL R9, R9, -INF , !P2 ;  /* 0xff80000009097808 */ /* 0x000fc40005000000 */
[----:B------:R-:W-:Y:S02]  /*38f0*/  LOP3.LUT P2, RZ, R18, 0x2000000, RZ, 0xc0, !PT ;  /* 0x0200000012ff7812 */ /* 0x000fe4000784c0ff */
[----:B------:R-:W-:Y:S02]  /*3900*/  FSEL R25, R25, -INF , !P5 ;  /* 0xff80000019197808 */ /* 0x000fe40006800000 */
[----:B------:R-:W-:Y:S02]  /*3910*/  ISETP.GT.AND P2, PT, R73, 0x11, !P2 ;  /* 0x000000114900780c */ /* 0x000fe40005744270 */
[----:B------:R-:W-:Y:S02]  /*3920*/  R2UR UR14, R89 ;  /* 0x00000000590e72ca */ /* 0x000fe400000e0000 */
[----:B------:R-:W-:-:S04]  /*3930*/  ISETP.LT.OR P2, PT, R70, 0x12, P2 ;  /* 0x000000124600780c */ /* 0x000fc80001741670 */
[----:B------:R-:W-:Y:S02]  /*3940*/  FSEL R5, R8, -INF , !P2 ;  /* 0xff80000008057808 */ /* 0x000fe40005000000 */
[----:B------:R-:W-:Y:S02]  /*3950*/  LOP3.LUT P2, RZ, R18, 0x1000000, RZ, 0xc0, !PT ;  /* 0x0100000012ff7812 */ /* 0x000fe4000784c0ff */
[----:B------:R-:W-:Y:S02]  /*3960*/  FMNMX.FTZ R8, R72, R90, !PT ;  /* 0x0000005a48087209 */ /* 0x000fe40007810000 */
[----:B------:R-:W-:Y:S01]  /*3970*/  ISETP.GT.AND P2, PT, R73, 0x18, !P2 ;  /* 0x000000184900780c */ /* 0x000fe20005744270 */
[----:B------:R-:W-:Y:S01]  /*3980*/  UIADD3 UR6, UR14, UR6, URZ ;  /* 0x000000060e067290 */ /* 0x000fe2000fffe03f */
[----:B------:R-:W-:Y:S02]  /*3990*/  FMNMX.FTZ R7, R91, R8, !PT ;  /* 0x000000085b077209 */ /* 0x000fe40007810000 */
[----:B------:R-:W-:-:S02]  /*39a0*/  ISETP.LT.OR P2, PT, R70, 0x19, P2 ;  /* 0x000000194600780c */ /* 0x000fc40001741670 */
[----:B------:R-:W-:Y:S02]  /*39b0*/  FMNMX.FTZ R8, R92, R7, !PT ;  /* 0x000000075c087209 */ /* 0x000fe40007810000 */
[----:B------:R-:W-:Y:S02]  /*39c0*/  FSEL R11, R11, -INF , !P2 ;  /* 0xff8000000b0b7808 */ /* 0x000fe40005000000 */
[----:B------:R-:W-:Y:S02]  /*39d0*/  LOP3.LUT P2, RZ, R18, 0x800000, RZ, 0xc0, !PT ;  /* 0x0080000012ff7812 */ /* 0x000fe4000784c0ff */
[----:B------:R-:W-:Y:S02]  /*39e0*/  FMNMX.FTZ R7, R93, R8, !PT ;  /* 0x000000085d077209 */ /* 0x000fe40007810000 */
[----:B------:R-:W-:Y:S02]  /*39f0*/  ISETP.GT.AND P2, PT, R73, 0x19, !P2 ;  /* 0x000000194900780c */ /* 0x000fe40005744270 */
[----:B------:R-:W-:-:S02]  /*3a00*/  FMNMX.FTZ R7, R94, R7, !PT ;  /* 0x000000075e077209 */ /* 0x000fc40007810000 */
[----:B------:R-:W-:Y:S02]  /*3a10*/  ISETP.LT.OR P2, PT, R70, 0x1a, P2 ;  /* 0x0000001a4600780c */ /* 0x000fe40001741670 */
[----:B------:R-:W-:Y:S02]  /*3a20*/  FMNMX.FTZ R8, R60, R7, !PT ;  /* 0x000000073c087209 */ /* 0x000fe40007810000 */
[----:B------:R-:W-:Y:S02]  /*3a30*/  FSEL R10, R10, -INF , !P2 ;  /* 0xff8000000a0a7808 */ /* 0x000fe40005000000 */
[----:B------:R-:W-:Y:S02]  /*3a40*/  LOP3.LUT P2, RZ, R18, 0x400000, RZ, 0xc0, !PT ;  /* 0x0040000012ff7812 */ /* 0x000fe4000784c0ff */
[----:B------:R-:W-:Y:S02]  /*3a50*/  FMNMX.FTZ R8, R63, R8, !PT ;  /* 0x000000083f087209 */ /* 0x000fe40007810000 */
[----:B------:R-:W-:-:S02]  /*3a60*/  ISETP.GT.AND P2, PT, R73, 0x20, !P2 ;  /* 0x000000204900780c */ /* 0x000fc40005744270 */
[----:B------:R-:W-:Y:S02]  /*3a70*/  FMNMX.FTZ R7, R67, R8, !PT ;  /* 0x0000000843077209 */ /* 0x000fe40007810000 */
[----:B------:R-:W-:Y:S02]  /*3a80*/  ISETP.LT.OR P2, PT, R70, 0x21, P2 ;  /* 0x000000214600780c */ /* 0x000fe40001741670 */
[----:B------:R-:W-:Y:S02]  /*3a90*/  FMNMX.FTZ R8, R66, R7, !PT ;  /* 0x0000000742087209 */ /* 0x000fe40007810000 */
[----:B------:R-:W-:Y:S02]  /*3aa0*/  FSEL R13, R13, -INF , !P2 ;  /* 0xff8000000d0d7808 */ /* 0x000fe40005000000 */
[----:B------:R-:W-:Y:S02]  /*3ab0*/  LOP3.LUT P2, RZ, R18, 0x200000, RZ, 0xc0, !PT ;  /* 0x0020000012ff7812 */ /* 0x000fe4000784c0ff */
[----:B------:R-:W-:-:S02]  /*3ac0*/  FMNMX.FTZ R7, R61, R8, !PT ;  /* 0x000000083d077209 */ /* 0x000fc40007810000 */
[----:B------:R-:W-:Y:S02]  /*3ad0*/  ISETP.GT.AND P2, PT, R73, 0x21, !P2 ;  /* 0x000000214900780c */ /* 0x000fe40005744270 */
[----:B------:R-:W-:Y:S02]  /*3ae0*/  FMNMX.FTZ R8, R68, R7, !PT ;  /* 0x0000000744087209 */ /* 0x000fe40007810000 */
[----:B------:R-:W-:Y:S02]  /*3af0*/  ISETP.LT.OR P2, PT, R70, 0x22, P2 ;  /* 0x000000224600780c */ /* 0x000fe40001741670 */
[----:B------:R-:W-:Y:S02]  /*3b00*/  FMNMX.FTZ R7, R65, R8, !PT ;  /* 0x0000000841077209 */ /* 0x000fe40007810000 */
[----:B------:R-:W-:Y:S02]  /*3b10*/  FSEL R12, R12, -INF , !P2 ;  /* 0xff8000000c0c7808 */ /* 0x000fe40005000000 */
[----:B------:R-:W-:-:S02]  /*3b20*/  LOP3.LUT P2, RZ, R18, 0x100000, RZ, 0xc0, !PT ;  /* 0x0010000012ff7812 */ /* 0x000fc4000784c0ff */
[----:B------:R-:W-:Y:S02]  /*3b30*/  FMNMX.FTZ R7, R64, R7, !PT ;  /* 0x0000000740077209 */ /* 0x000fe40007810000 */
[----:B------:R-:W-:Y:S02]  /*3b40*/  ISETP.GT.AND P2, PT, R73, 0x28, !P2 ;  /* 0x000000284900780c */ /* 0x000fe40005744270 */
[----:B------:R-:W-:Y:S02]  /*3b50*/  FMNMX.FTZ R8, R62, R7, !PT ;  /* 0x000000073e087209 */ /* 0x000fe40007810000 */
[----:B------:R-:W-:Y:S02]  /*3b60*/  ISETP.LT.OR P2, PT, R70, 0x29, P2 ;  /* 0x000000294600780c */ /* 0x000fe40001741670 */
[----:B------:R-:W-:Y:S02]  /*3b70*/  FMNMX.FTZ R8, R69, R8, !PT ;  /* 0x0000000845087209 */ /* 0x000fe40007810000 */
[----:B------:R-:W-:-:S02]  /*3b80*/  FSEL R15, R15, -INF , !P2 ;  /* 0xff8000000f0f7808 */ /* 0x000fc40005000000 */
[----:B------:R-:W-:Y:S02]  /*3b90*/  LOP3.LUT P2, RZ, R18, 0x80000, RZ, 0xc0, !PT ;  /* 0x0008000012ff7812 */ /* 0x000fe4000784c0ff */
[----:B------:R-:W-:Y:S02]  /*3ba0*/  FMNMX.FTZ R7, R59, R8, !PT ;  /* 0x000000083b077209 */ /* 0x000fe40007810000 */
[----:B------:R-:W-:Y:S02]  /*3bb0*/  ISETP.GT.AND P2, PT, R73, 0x29, !P2 ;  /* 0x000000294900780c */ /* 0x000fe40005744270 */
[----:B------:R-:W-:Y:S02]  /*3bc0*/  FMNMX.FTZ R7, R58, R7, !PT ;  /* 0x000000073a077209 */ /* 0x000fe40007810000 */
[----:B------:R-:W-:Y:S02]  /*3bd0*/  ISETP.LT.OR P2, PT, R70, 0x2a, P2 ;  /* 0x0000002a4600780c */ /* 0x000fe40001741670 */
[----:B------:R-:W-:-:S02]  /*3be0*/  FMNMX.FTZ R8, R54, R7, !PT ;  /* 0x0000000736087209 */ /* 0x000fc40007810000 */
[----:B------:R-:W-:Y:S02]  /*3bf0*/  FSEL R14, R14, -INF , !P2 ;  /* 0xff8000000e0e7808 */ /* 0x000fe40005000000 */
[----:B------:R-:W-:Y:S02]  /*3c00*/  LOP3.LUT P2, RZ, R18, 0x40000, RZ, 0xc0, !PT ;  /* 0x0004000012ff7812 */ /* 0x000fe4000784c0ff */
[----:B------:R-:W-:Y:S02]  /*3c10*/  FMNMX.FTZ R7, R57, R8, !PT ;  /* 0x0000000839077209 */ /* 0x000fe40007810000 */
[----:B------:R-:W-:Y:S02]  /*3c20*/  ISETP.GT.AND P2, PT, R73, 0x30, !P2 ;  /* 0x000000304900780c */ /* 0x000fe40005744270 */
        /* <DEDUP_REMOVED lines=28> */
[----:B------:R-:W-:Y:S01]  /*3df0*/  LOP3.LUT P6, RZ, R18, 0x10, RZ, 0xc0, !PT ;  /* 0x0000001012ff7812 */ /* 0x000fe200078cc0ff */
[----:B------:R-:W1:Y:S01]  /*3e00*/  SHFL.BFLY PT, R8, R7, 0x2, 0x1f ;  /* 0x0c401f0007087f89 */ /* 0x000e6200000e0000 */
[----:B------:R-:W-:Y:S02]  /*3e10*/  FSEL R32, R32, -INF , !P2 ;  /* 0xff80000020207808 */ /* 0x000fe40005000000 */
[----:B------:R-:W-:-:S04]  /*3e20*/  LOP3.LUT P2, RZ, R18, 0x2000, RZ, 0xc0, !PT ;  /* 0x0000200012ff7812 */ /* 0x000fc8000784c0ff */
[----:B------:R-:W-:-:S04]  /*3e30*/  ISETP.GT.AND P2, PT, R73, 0x41, !P2 ;  /* 0x000000414900780c */ /* 0x000fc80005744270 */
[----:B------:R-:W-:-:S04]  /*3e40*/  ISETP.LT.OR P2, PT, R70, 0x42, P2 ;  /* 0x000000424600780c */ /* 0x000fc80001741670 */
[----:B------:R-:W-:Y:S02]  /*3e50*/  FSEL R31, R31, -INF , !P2 ;  /* 0xff8000001f1f7808 */ /* 0x000fe40005000000 */
[----:B------:R-:W-:-:S04]  /*3e60*/  LOP3.LUT P2, RZ, R18, 0x1000, RZ, 0xc0, !PT ;  /* 0x0000100012ff7812 */ /* 0x000fc8000784c0ff */
[----:B------:R-:W-:Y:S02]  /*3e70*/  ISETP.GT.AND P2, PT, R73, 0x48, !P2 ;  /* 0x000000484900780c */ /* 0x000fe40005744270 */
[----:B-1----:R-:W-:Y:S02]  /*3e80*/  FMNMX.FTZ R71, R7, R8, !PT ;  /* 0x0000000807477209 */ /* 0x002fe40007810000 */
[----:B------:R-:W-:-:S03]  /*3e90*/  ISETP.LT.OR P2, PT, R70, 0x49, P2 ;  /* 0x000000494600780c */ /* 0x000fc60001741670 */
        /* <DEDUP_REMOVED lines=10> */
[----:B------:R-:W-:Y:S01]  /*3f40*/  FFMA.FTZ R81, R8, R81, -8 ;  /* 0xc100000008517423 */ /* 0x000fe20000010051 */
[----:B------:R-:W-:Y:S02]  /*3f50*/  FSEL R39, R39, -INF , !P2 ;  /* 0xff80000027277808 */ /* 0x000fe40005000000 */
[----:B------:R-:W-:-:S04]  /*3f60*/  LOP3.LUT P2, RZ, R18, 0x200, RZ, 0xc0, !PT ;  /* 0x0000020012ff7812 */ /* 0x000fc8000784c0ff */
[----:B------:R-:W-:-:S04]  /*3f70*/  ISETP.GT.AND P2, PT, R73, 0x51, !P2 ;  /* 0x000000514900780c */ /* 0x000fc80005744270 */
[----:B------:R-:W-:-:S04]  /*3f80*/  ISETP.LT.OR P2, PT, R70, 0x52, P2 ;  /* 0x000000524600780c */ /* 0x000fc80001741670 */
        /* <DEDUP_REMOVED lines=17> */
[----:B------:R-:W-:Y:S02]  /*40a0*/  ISETP.GT.AND P2, PT, R73, 0x68, !P6 ;  /* 0x000000684900780c */ /* 0x000fe40007744270 */
[----:B------:R-:W-:Y:S02]  /*40b0*/  LOP3.LUT P6, RZ, R18, 0x1, RZ, 0xc0, !PT ;  /* 0x0000000112ff7812 */ /* 0x000fe400078cc0ff */
[----:B------:R-:W-:-:S04]  /*40c0*/  ISETP.LT.OR P2, PT, R70, 0x69, P2 ;  /* 0x000000694600780c */ /* 0x000fc80001741670 */
[----:B------:R-:W-:Y:S02]  /*40d0*/  FSEL R51, R51, -INF , !P2 ;  /* 0xff80000033337808 */ /* 0x000fe40005000000 */
[----:B------:R-:W-:-:S04]  /*40e0*/  FSETP.NEU.FTZ.AND P2, PT, R8, -INF , PT ;  /* 0xff8000000800780b */ /* 0x000fc80003f5d000 */
[----:B------:R-:W-:Y:S02]  /*40f0*/  FSEL R81, R81, RZ, P2 ;  /* 0x000000ff51517208 */ /* 0x000fe40001000000 */
[----:B------:R-:W-:Y:S02]  /*4100*/  ISETP.GT.AND P2, PT, R73, RZ, !P6 ;  /* 0x000000ff4900720c */ /* 0x000fe40007744270 */
[----:B------:R-:W-:Y:S01]  /*4110*/  LOP3.LUT P6, RZ, R18, 0x8000000, RZ, 0xc0, !PT ;  /* 0x0800000012ff7812 */ /* 0x000fe200078cc0ff */
[----:B------:R-:W-:-:S01]  /*4120*/  FFMA.FTZ R83, R40, UR10, -R81 ;  /* 0x0000000a28537c23 */ /* 0x000fc20008010851 */
[----:B------:R-:W-:Y:S01]  /*4130*/  ISETP.LT.OR P2, PT, R70, 0x1, P2 ;  /* 0x000000014600780c */ /* 0x000fe20001741670 */
[----:B------:R-:W-:Y:S01]  /*4140*/  IMAD.U32 R40, RZ, RZ, UR10 ;  /* 0x0000000aff287e24 */ /* 0x000fe2000f8e00ff */
[----:B------:R-:W-:Y:S01]  /*4150*/  ISETP.GT.AND P6, PT, R73, 0x79, !P6 ;  /* 0x000000794900780c */ /* 0x000fe200077c4270 */
[----:B------:R-:W-:-:S01]  /*4160*/  FFMA.FTZ R71, R90, UR10, -R81 ;  /* 0x0000000a5a477c23 */ /* 0x000fc20008010851 */
[----:B------:R-:W-:Y:S01]  /*4170*/  FSEL R79, R2, -INF , !P2 ;  /* 0xff800000024f7808 */ /* 0x000fe20005000000 */
[----:B------:R-:W-:-:S01]  /*4180*/  FFMA.FTZ R2, R72, UR10, -R81 ;  /* 0x0000000a48027c23 */ /* 0x000fc20008010851 */
[----:B------:R-:W-:Y:S01]  /*4190*/  LOP3.LUT P2, RZ, R18, 0x4000000, RZ, 0xc0, !PT ;  /* 0x0400000012ff7812 */ /* 0x000fe2000784c0ff */
[----:B------:R-:W-:-:S01]  /*41a0*/  FFMA.FTZ R72, R91, UR10, -R81 ;  /* 0x0000000a5b487c23 */ /* 0x000fc20008010851 */
[----:B------:R-:W-:Y:S01]  /*41b0*/  FMNMX.FTZ R7, R79, R44, !PT ;  /* 0x0000002c4f077209 */ /* 0x000fe20007810000 */
[----:B------:R-:W-:Y:S01]  /*41c0*/  MUFU.EX2 R71, R71 ;  /* 0x0000004700477308 */ /* 0x000fe20000000800 */
[----:B------:R-:W-:Y:S01]  /*41d0*/  ISETP.GT.AND P2, PT, R73, 0x69, !P2 ;  /* 0x000000694900780c */ /* 0x000fe20005744270 */
[--C-:B------:R-:W-:Y:S01]  /*41e0*/  FFMA.FTZ R75, R92, UR10, -R81.reuse ;  /* 0x0000000a5c4b7c23 */ /* 0x100fe20008010851 */
[----:B------:R-:W-:Y:S01]  /*41f0*/  FMNMX.FTZ R7, R42, R7, !PT ;  /* 0x000000072a077209 */ /* 0x000fe20007810000 */
[--C-:B------:R-:W-:Y:S01]  /*4200*/  FFMA.FTZ R85, R36, UR10, -R81.reuse ;  /* 0x0000000a24557c23 */ /* 0x100fe20008010851 */
[----:B------:R-:W-:Y:S01]  /*4210*/  ISETP.LT.OR P2, PT, R70, 0x6a, P2 ;  /* 0x0000006a4600780c */ /* 0x000fe20001741670 */
[--C-:B------:R-:W-:Y:S01]  /*4220*/  FFMA.FTZ R74, R93, UR10, -R81.reuse ;  /* 0x0000000a5d4a7c23 */ /* 0x100fe20008010851 */
[----:B------:R-:W-:Y:S01]  /*4230*/  FMNMX.FTZ R76, R6, R7, !PT ;  /* 0x00000007064c7209 */ /* 0x000fe20007810000 */
[----:B------:R-:W1:Y:S01]  /*4240*/  MUFU.EX2 R2, R2 ;  /* 0x0000000200027308 */ /* 0x000e620000000800 */
[----:B------:R-:W-:Y:S01]  /*4250*/  FSEL R20, R20, -INF , !P2 ;  /* 0xff80000014147808 */ /* 0x000fe20005000000 */
[--C-:B------:R-:W-:Y:S01]  /*4260*/  FFMA.FTZ R36, R37, UR10, -R81.reuse ;  /* 0x0000000a25247c23 */ /* 0x100fe20008010851 */
[----:B------:R-:W-:Y:S01]  /*4270*/  FMNMX.FTZ R76, R9, R76, !PT ;  /* 0x0000004c094c7209 */ /* 0x000fe20007810000 */
[--C-:B------:R-:W-:Y:S01]  /*4280*/  FFMA.FTZ R77, R94, UR10, -R81.reuse ;  /* 0x0000000a5e4d7c23 */ /* 0x100fe20008010851 */
[----:B------:R-:W-:Y:S01]  /*4290*/  ISETP.LT.OR P6, PT, R70, 0x7a, P6 ;  /* 0x0000007a4600780c */ /* 0x000fe200037c1670 */
[--C-:B------:R-:W-:Y:S01]  /*42a0*/  FFMA.FTZ R60, R60, UR10, -R81.reuse ;  /* 0x0000000a3c3c7c23 */ /* 0x100fe20008010851 */
[----:B------:R-:W-:Y:S01]  /*42b0*/  FMNMX.FTZ R76, R5, R76, !PT ;  /* 0x0000004c054c7209 */ /* 0x000fe20007810000 */
[----:B------:R-:W-:Y:S01]  /*42c0*/  MUFU.EX2 R72, R72 ;  /* 0x0000004800487308 */ /* 0x000fe20000000800 */
[----:B------:R-:W-:Y:S01]  /*42d0*/  FSEL R26, R26, -INF , !P6 ;  /* 0xff8000001a1a7808 */ /* 0x000fe20007000000 */
[--C-:B------:R-:W-:Y:S01]  /*42e0*/  FFMA.FTZ R73, R56, UR10, -R81.reuse ;  /* 0x0000000a38497c23 */ /* 0x100fe20008010851 */
[----:B------:R-:W-:Y:S01]  /*42f0*/  FMNMX.FTZ R7, R11, R76, !PT ;  /* 0x0000004c0b077209 */ /* 0x000fe20007810000 */
[--C-:B------:R-:W-:Y:S01]  /*4300*/  FFMA.FTZ R56, R53, UR10, -R81.reuse ;  /* 0x0000000a35387c23 */ /* 0x100fe20008010851 */
[----:B------:R-:W-:-:S01]  /*4310*/  FFMA.FTZ R63, R63, UR10, -R81 ;  /* 0x0000000a3f3f7c23 */ /* 0x000fc20008010851 */
[--C-:B------:R-:W-:Y:S01]  /*4320*/  FFMA.FTZ R67, R67, UR10, -R81.reuse ;  /* 0x0000000a43437c23 */ /* 0x100fe20008010851 */
[----:B------:R-:W-:Y:S01]  /*4330*/  FMNMX.FTZ R76, R10, R7, !PT ;  /* 0x000000070a4c7209 */ /* 0x000fe20007810000 */
[----:B------:R-:W2:Y:S01]  /*4340*/  MUFU.EX2 R75, R75 ;  /* 0x0000004b004b7308 */ /* 0x000ea20000000800 */
        /* <DEDUP_REMOVED lines=25> */
[----:B------:R-:W-:Y:S01]  /*44e0*/  FFMA.FTZ R35, R35, UR10, -R81 ;  /* 0x0000000a23237c23 */ /* 0x000fe20008010851 */
[----:B------:R-:W-:Y:S01]  /*44f0*/  FMNMX.FTZ R76, R30, R7, !PT ;  /* 0x000000071e4c7209 */ /* 0x000fe20007810000 */
[----:B-1----:R-:W-:Y:S01]  /*4500*/  FADD.FTZ R81, R2, R71 ;  /* 0x0000004702517221 */ /* 0x002fe20000010000 */
[----:B------:R-:W-:Y:S01]  /*4510*/  MUFU.EX2 R60, R60 ;  /* 0x0000003c003c7308 */ /* 0x000fe20000000800 */
[----:B--2---:R-:W-:-:S02]  /*4520*/  F2FP.SATFINITE.E4M3.F32.PACK_AB_MERGE_C R148, R75, R72, RZ ;  /* 0x000000484b94723e */ /* 0x004fc400048070ff */
[----:B------:R-:W-:Y:S02]  /*4530*/  FMNMX.FTZ R7, R29, R76, !PT ;  /* 0x0000004c1d077209 */ /* 0x000fe40007810000 */
[----:B------:R-:W-:Y:S02]  /*4540*/  F2FP.SATFINITE.E4M3.F32.PACK_AB_MERGE_C R148, R71, R2, R148 ;  /* 0x000000024794723e */ /* 0x000fe40004807094 */
[----:B------:R-:W-:Y:S01]  /*4550*/  FMNMX.FTZ R76, R32, R7, !PT ;  /* 0x00000007204c7209 */ /* 0x000fe20007810000 */
[----:B------:R-:W1:Y:S03]  /*4560*/  MUFU.EX2 R63, R63 ;  /* 0x0000003f003f7308 */ /* 0x000e660000000800 */
[----:B------:R-:W-:-:S04]  /*4570*/  FMNMX.FTZ R76, R31, R76, !PT ;  /* 0x0000004c1f4c7209 */ /* 0x000fc80007810000 */
[----:B------:R-:W-:Y:S01]  /*4580*/  FMNMX.FTZ R7, R33, R76, !PT ;  /* 0x0000004c21077209 */ /* 0x000fe20007810000 */
[----:B------:R-:W-:Y:S03]  /*4590*/  MUFU.EX2 R67, R67 ;  /* 0x0000004300437308 */ /* 0x000fe60000000800 */
[----:B------:R-:W-:-:S04]  /*45a0*/  FMNMX.FTZ R76, R34, R7, !PT ;  /* 0x00000007224c7209 */ /* 0x000fc80007810000 */
[----:B------:R-:W-:Y:S01]  /*45b0*/  FMNMX.FTZ R76, R39, R76, !PT ;  /* 0x0000004c274c7209 */ /* 0x000fe20007810000 */
[----:B------:R-:W-:Y:S01]  /*45c0*/  MUFU.EX2 R66, R66 ;  /* 0x0000004200427308 */ /* 0x000fe20000000800 */
[----:B-1----:R-:W-:Y:S02]  /*45d0*/  F2FP.SATFINITE.E4M3.F32.PACK_AB_MERGE_C R150, R63, R60, RZ ;  /* 0x0000003c3f96723e */ /* 0x002fe400048070ff */
[----:B------:R-:W-:Y:S02]  /*45e0*/  FMNMX.FTZ R76, R41, R76, !PT ;  /* 0x0000004c294c7209 */ /* 0x000fe40007810000 */
[----:B------:R-:W-:Y:S02]  /*45f0*/  F2FP.SATFINITE.E4M3.F32.PACK_AB_MERGE_C R150, R77, R74, R150 ;  /* 0x0000004a4d96723e */ /* 0x000fe40004807096 */
[----:B------:R-:W-:Y:S01]  /*4600*/  FMNMX.FTZ R76, R43, R76, !PT ;  /* 0x0000004c2b4c7209 */ /* 0x000fe20007810000 */
[----:B------:R-:W-:Y:S03]  /*4610*/  MUFU.EX2 R61, R61 ;  /* 0x0000003d003d7308 */ /* 0x000fe60000000800 */
[----:B------:R-:W-:-:S04]  /*4620*/  FMNMX.FTZ R76, R45, R76, !PT ;  /* 0x0000004c2d4c7209 */ /* 0x000fc80007810000 */
        /* <DEDUP_REMOVED lines=11> */
[----:B------:R-:W-:-:S05]  /*46e0*/  FMNMX.FTZ R7, R26, R7, !PT ;  /* 0x000000071a077209 */ /* 0x000fca0007810000 */
[----:B------:R-:W1:Y:S01]  /*46f0*/  SHFL.BFLY PT, R70, R7, 0x2, 0x1f ;  /* 0x0c401f0007467f89 */ /* 0x000e6200000e0000 */
[----:B------:R-:W2:Y:S08]  /*4700*/  MUFU.EX2 R69, R69 ;  /* 0x0000004500457308 */ /* 0x000eb00000000800 */
[----:B------:R-:W-:Y:S08]  /*4710*/  MUFU.EX2 R59, R59 ;  /* 0x0000003b003b7308 */ /* 0x000ff00000000800 */
[----:B------:R-:W-:Y:S01]  /*4720*/  MUFU.EX2 R58, R58 ;  /* 0x0000003a003a7308 */ /* 0x000fe20000000800 */
[----:B-1----:R-:W-:-:S07]  /*4730*/  FMNMX.FTZ R70, R7, R70, !PT ;  /* 0x0000004607467209 */ /* 0x002fce0007810000 */
[----:B------:R-:W-:Y:S01]  /*4740*/  MUFU.EX2 R54, R54 ;  /* 0x0000003600367308 */ /* 0x000fe20000000800 */
[----:B------:R-:W1:Y:S07]  /*4750*/  SHFL.BFLY PT, R7, R70, 0x1, 0x1f ;  /* 0x0c201f0046077f89 */ /* 0x000e6e00000e0000 */
[----:B------:R-:W-:Y:S08]  /*4760*/  MUFU.EX2 R57, R57 ;  /* 0x0000003900397308 */ /* 0x000ff00000000800 */
[----:B------:R-:W-:Y:S08]  /*4770*/  MUFU.EX2 R55, R55 ;  /* 0x0000003700377308 */ /* 0x000ff00000000800 */
[----:B------:R-:W-:Y:S01]  /*4780*/  MUFU.EX2 R56, R56 ;  /* 0x0000003800387308 */ /* 0x000fe20000000800 */
[----:B-1----:R-:W-:-:S04]  /*4790*/  FMNMX.FTZ R7, R70, R7, !PT ;  /* 0x0000000746077209 */ /* 0x002fc80007810000 */
        /* <DEDUP_REMOVED lines=23> */
[----:B------:R-:W-:Y:S01]  /*4910*/  FADD.FTZ R32, R72, R81 ;  /* 0x0000005148207221 */ /* 0x000fe20000010000 */
[----:B------:R-:W-:-:S01]  /*4920*/  FFMA.FTZ R30, R29, UR10, -R40 ;  /* 0x0000000a1d1e7c23 */ /* 0x000fc20008010828 */
[--C-:B------:R-:W-:Y:S01]  /*4930*/  FFMA.FTZ R5, R5, UR10, -R40.reuse ;  /* 0x0000000a05057c23 */ /* 0x100fe20008010828 */
[----:B------:R-:W-:-:S01]  /*4940*/  FFMA.FTZ R29, R31, UR10, -R40 ;  /* 0x0000000a1f1d7c23 */ /* 0x000fc20008010828 */
[----:B------:R-:W-:Y:S01]  /*4950*/  FFMA.FTZ R31, R33, UR10, -R40 ;  /* 0x0000000a211f7c23 */ /* 0x000fe20008010828 */
[----:B------:R-:W-:-:S01]  /*4960*/  FADD.FTZ R33, R75, R32 ;  /* 0x000000204b217221 */ /* 0x000fc20000010000 */
[----:B------:R-:W3:Y:S01]  /*4970*/  MUFU.EX2 R42, R42 ;  /* 0x0000002a002a7308 */ /* 0x000ee20000000800 */
[----:B------:R-:W-:-:S01]  /*4980*/  FFMA.FTZ R32, R34, UR10, -R40 ;  /* 0x0000000a22207c23 */ /* 0x000fc20008010828 */
[----:B------:R-:W-:Y:S01]  /*4990*/  FFMA.FTZ R2, R47, UR10, -R40 ;  /* 0x0000000a2f027c23 */ /* 0x000fe20008010828 */
[----:B------:R-:W-:-:S01]  /*49a0*/  FADD.FTZ R34, R74, R33 ;  /* 0x000000214a227221 */ /* 0x000fc20000010000 */
[----:B--2---:R-:W-:Y:S01]  /*49b0*/  F2FP.SATFINITE.E4M3.F32.PACK_AB_MERGE_C R47, R69, R62, RZ ;  /* 0x0000003e452f723e */ /* 0x004fe200048070ff */
[----:B------:R-:W-:-:S01]  /*49c0*/  FFMA.FTZ R45, R45, UR10, -R40 ;  /* 0x0000000a2d2d7c23 */ /* 0x000fc20008010828 */
[----:B------:R-:W-:Y:S01]  /*49d0*/  FFMA.FTZ R43, R43, UR10, -R40 ;  /* 0x0000000a2b2b7c23 */ /* 0x000fe20008010828 */
[----:B------:R-:W-:-:S01]  /*49e0*/  FADD.FTZ R81, R77, R34 ;  /* 0x000000224d517221 */ /* 0x000fc20000010000 */
[----:B------:R-:W2:Y:S01]  /*49f0*/  MUFU.EX2 R79, R79 ;  /* 0x0000004f004f7308 */ /* 0x000ea20000000800 */
[----:B-1----:R-:W-:-:S01]  /*4a00*/  FADD.FTZ R33, R37, R44 ;  /* 0x0000002c25217221 */ /* 0x002fc20000010000 */
[----:B------:R-:W-:Y:S01]  /*4a10*/  FFMA.FTZ R49, R49, UR10, -R40 ;  /* 0x0000000a31317c23 */ /* 0x000fe20008010828 */
[----:B------:R-:W-:-:S01]  /*4a20*/  FADD.FTZ R70, R60, R81 ;  /* 0x000000513c467221 */ /* 0x000fc20000010000 */
[--C-:B------:R-:W-:Y:S01]  /*4a30*/  FFMA.FTZ R51, R51, UR10, -R40.reuse ;  /* 0x0000000a33337c23 */ /* 0x100fe20008010828 */
[----:B------:R-:W-:-:S01]  /*4a40*/  FFMA.FTZ R20, R20, UR10, -R40 ;  /* 0x0000000a14147c23 */ /* 0x000fc20008010828 */
[----:B------:R-:W-:Y:S01]  /*4a50*/  FFMA.FTZ R21, R21, UR10, -R40 ;  /* 0x0000000a15157c23 */ /* 0x000fe20008010828 */
[----:B------:R-:W-:-:S01]  /*4a60*/  FADD.FTZ R76, R63, R70 ;  /* 0x000000463f4c7221 */ /* 0x000fc20000010000 */
[----:B------:R-:W1:Y:S01]  /*4a70*/  MUFU.EX2 R6, R6 ;  /* 0x0000000600067308 */ /* 0x000e620000000800 */
[----:B---3--:R-:W-:-:S01]  /*4a80*/  FADD.FTZ R34, R42, R33 ;  /* 0x000000212a227221 */ /* 0x008fc20000010000 */
[--C-:B------:R-:W-:Y:S01]  /*4a90*/  FFMA.FTZ R33, R39, UR10, -R40.reuse ;  /* 0x0000000a27217c23 */ /* 0x100fe20008010828 */
[----:B------:R-:W-:-:S01]  /*4aa0*/  FFMA.FTZ R24, R24, UR10, -R40 ;  /* 0x0000000a18187c23 */ /* 0x000fc20008010828 */
[--C-:B------:R-:W-:Y:S01]  /*4ab0*/  FFMA.FTZ R25, R25, UR10, -R40.reuse ;  /* 0x0000000a19197c23 */ /* 0x100fe20008010828 */
[----:B------:R-:W-:-:S01]  /*4ac0*/  FFMA.FTZ R26, R26, UR10, -R40 ;  /* 0x0000000a1a1a7c23 */ /* 0x000fc20008010828 */
[----:B------:R-:W-:-:S02]  /*4ad0*/  F2FP.SATFINITE.E4M3.F32.PACK_AB_MERGE_C R146, R64, R65, R47 ;  /* 0x000000414092723e */ /* 0x000fc4000480702f */
[----:B------:R-:W3:Y:S01]  /*4ae0*/  MUFU.EX2 R5, R5 ;  /* 0x0000000500057308 */ /* 0x000ee20000000800 */
[----:B--2---:R-:W-:-:S01]  /*4af0*/  FADD.FTZ R39, R79, R34 ;  /* 0x000000224f277221 */ /* 0x004fc20000010000 */
[----:B------:R-:W-:Y:S01]  /*4b00*/  FFMA.FTZ R34, R41, UR10, -R40 ;  /* 0x0000000a29227c23 */ /* 0x000fe20008010828 */
[----:B------:R-:W-:-:S04]  /*4b10*/  F2FP.SATFINITE.E4M3.F32.PACK_AB_MERGE_C R42, R79, R42, RZ ;  /* 0x0000002a4f2a723e */ /* 0x000fc800048070ff */
[----:B------:R-:W-:Y:S01]  /*4b20*/  F2FP.SATFINITE.E4M3.F32.PACK_AB_MERGE_C R149, R44, R37, R42 ;  /* 0x000000252c95723e */ /* 0x000fe2000480702a */
[----:B------:R-:W2:Y:S01]  /*4b30*/  MUFU.EX2 R9, R9 ;  /* 0x0000000900097308 */ /* 0x000ea20000000800 */
[----:B-1----:R-:W-:-:S01]  /*4b40*/  FADD.FTZ R70, R6, R39 ;  /* 0x0000002706467221 */ /* 0x002fc20000010000 */
[----:B------:R-:W-:-:S04]  /*4b50*/  FADD.FTZ R39, R67, R76 ;  /* 0x0000004c43277221 */ /* 0x000fc80000010000 */
[----:B------:R-:W-:Y:S02]  /*4b60*/  FADD.FTZ R76, R66, R39 ;  /* 0x00000027424c7221 */ /* 0x000fe40000010000 */
[----:B------:R-:W1:Y:S01]  /*4b70*/  MUFU.EX2 R52, R52 ;  /* 0x0000003400347308 */ /* 0x000e620000000800 */
[----:B---3--:R-:W-:-:S01]  /*4b80*/  FADD.FTZ R70, R5, R70 ;  /* 0x0000004605467221 */ /* 0x008fc20000010000 */
[----:B------:R-:W-:Y:S01]  /*4b90*/  FADD.FTZ R41, R61, R76 ;  /* 0x0000004c3d297221 */ /* 0x000fe20000010000 */
[----:B------:R-:W-:-:S04]  /*4ba0*/  F2FP.SATFINITE.E4M3.F32.PACK_AB_MERGE_C R61, R68, R61, RZ ;  /* 0x0000003d443d723e */ /* 0x000fc800048070ff */
[----:B------:R-:W-:Y:S01]  /*4bb0*/  F2FP.SATFINITE.E4M3.F32.PACK_AB_MERGE_C R144, R66, R67, R61 ;  /* 0x000000434290723e */ /* 0x000fe2000480703d */
[----:B------:R-:W3:Y:S01]  /*4bc0*/  MUFU.EX2 R10, R10 ;  /* 0x0000000a000a7308 */ /* 0x000ee20000000800 */
[----:B--2---:R-:W-:-:S01]  /*4bd0*/  FADD.FTZ R39, R9, R70 ;  /* 0x0000004609277221 */ /* 0x004fc20000010000 */
[----:B------:R-:W-:-:S04]  /*4be0*/  FADD.FTZ R70, R68, R41 ;  /* 0x0000002944467221 */ /* 0x000fc80000010000 */
[----:B------:R-:W-:Y:S02]  /*4bf0*/  FADD.FTZ R41, R65, R70 ;  /* 0x0000004641297221 */ /* 0x000fe40000010000 */
[----:B------:R-:W2:Y:S01]  /*4c00*/  MUFU.EX2 R11, R11 ;  /* 0x0000000b000b7308 */ /* 0x000ea20000000800 */
[----:B-1----:R-:W-:-:S01]  /*4c10*/  FADD.FTZ R39, R52, R39 ;  /* 0x0000002734277221 */ /* 0x002fc20000010000 */
[----:B------:R-:W-:Y:S01]  /*4c20*/  FADD.FTZ R41, R64, R41 ;  /* 0x0000002940297221 */ /* 0x000fe20000010000 */
[----:B------:R-:W-:-:S03]  /*4c30*/  F2FP.SATFINITE.E4M3.F32.PACK_AB_MERGE_C R52, R52, R9, RZ ;  /* 0x000000093434723e */ /* 0x000fc600048070ff */
[----:B------:R-:W-:Y:S01]  /*4c40*/  FADD.FTZ R70, R62, R41 ;  /* 0x000000293e467221 */ /* 0x000fe20000010000 */
[----:B------:R-:W-:Y:S01]  /*4c50*/  F2FP.SATFINITE.E4M3.F32.PACK_AB_MERGE_C R151, R5, R6, R52 ;  /* 0x000000060597723e */ /* 0x000fe20004807034 */
[----:B------:R-:W1:Y:S01]  /*4c60*/  MUFU.EX2 R12, R12 ;  /* 0x0000000c000c7308 */ /* 0x000e620000000800 */
[----:B---3--:R-:W-:-:S01]  /*4c70*/  FADD.FTZ R60, R10, R39 ;  /* 0x000000270a3c7221 */ /* 0x008fc20000010000 */
[----:B------:R-:W-:-:S04]  /*4c80*/  FADD.FTZ R70, R69, R70 ;  /* 0x0000004645467221 */ /* 0x000fc80000010000 */
[----:B------:R-:W-:Y:S02]  /*4c90*/  FADD.FTZ R41, R59, R70 ;  /* 0x000000463b297221 */ /* 0x000fe40000010000 */
[----:B------:R-:W3:Y:S01]  /*4ca0*/  MUFU.EX2 R15, R15 ;  /* 0x0000000f000f7308 */ /* 0x000ee20000000800 */
[----:B--2---:R-:W-:-:S01]  /*4cb0*/  FADD.FTZ R39, R11, R60 ;  /* 0x0000003c0b277221 */ /* 0x004fc20000010000 */
[----:B------:R-:W-:-:S06]  /*4cc0*/  FADD.FTZ R41, R58, R41 ;  /* 0x000000293a297221 */ /* 0x000fcc0000010000 */
[----:B------:R-:W2:Y:S01]  /*4cd0*/  MUFU.EX2 R13, R13 ;  /* 0x0000000d000d7308 */ /* 0x000ea20000000800 */
[----:B-1----:R-:W-:-:S07]  /*4ce0*/  FADD.FTZ R68, R12, R39 ;  /* 0x000000270c447221 */ /* 0x002fce0000010000 */
[----:B------:R-:W1:Y:S01]  /*4cf0*/  MUFU.EX2 R14, R14 ;  /* 0x0000000e000e7308 */ /* 0x000e620000000800 */
[----:B---3--:R-:W-:-:S01]  /*4d00*/  FADD.FTZ R68, R15, R68 ;  /* 0x000000440f447221 */ /* 0x008fc20000010000 */
[----:B------:R-:W-:-:S04]  /*4d10*/  F2FP.SATFINITE.E4M3.F32.PACK_AB_MERGE_C R15, R15, R12, RZ ;  /* 0x0000000c0f0f723e */ /* 0x000fc800048070ff */
[----:B------:R-:W-:Y:S02]  /*4d20*/  F2FP.SATFINITE.E4M3.F32.PACK_AB_MERGE_C R145, R11, R10, R15 ;  /* 0x0000000a0b91723e */ /* 0x000fe4000480700f */
        /* <DEDUP_REMOVED lines=8> */
[----:B------:R-:W-:-:S04]  /*4db0*/  F2FP.SATFINITE.E4M3.F32.PACK_AB_MERGE_C R27, R30, R27, RZ ;  /* 0x0000001b1e1b723e */ /* 0x000fc800048070ff */
[----:B------:R-:W-:Y:S02]  /*4dc0*/  F2FP.SATFINITE.E4M3.F32.PACK_AB_MERGE_C R147, R14, R13, R27 ;  /* 0x0000000d0e93723e */ /* 0x000fe4000480701b */
[----:B------:R-:W2:Y:S08]  /*4dd0*/  MUFU.EX2 R31, R31 ;  /* 0x0000001f001f7308 */ /* 0x000eb00000000800 */
[----:B------:R4:W-:Y:S08]  /*4de0*/  MUFU.EX2 R60, R45 ;  /* 0x0000002d003c7308 */ /* 0x0009f00000000800 */
[----:B------:R-:W5:Y:S01]  /*4df0*/  MUFU.EX2 R32, R32 ;  /* 0x0000002000207308 */ /* 0x000f620000000800 */
[----:B----4-:R-:W-:Y:S01]  /*4e00*/  F2FP.SATFINITE.E4M3.F32.PACK_AB_MERGE_C R45, R57, R54, RZ ;  /* 0x00000036392d723e */ /* 0x010fe200048070ff */
[----:B------:R-:W-:Y:S01]  /*4e10*/  FADD.FTZ R54, R54, R41 ;  /* 0x0000002936367221 */ /* 0x000fe20000010000 */
[----:B------:R-:W-:-:S02]  /*4e20*/  F2FP.SATFINITE.E4M3.F32.PACK_AB_MERGE_C R41, R56, R55, RZ ;  /* 0x000000373829723e */ /* 0x000fc400048070ff */
[----:B------:R-:W-:Y:S01]  /*4e30*/  F2FP.SATFINITE.E4M3.F32.PACK_AB_MERGE_C R140, R58, R59, R45 ;  /* 0x0000003b3a8c723e */ /* 0x000fe2000480702d */
[----:B------:R-:W-:-:S01]  /*4e40*/  FADD.FTZ R57, R57, R54 ;  /* 0x0000003639397221 */ /* 0x000fc20000010000 */
[----:B-1----:R-:W-:Y:S01]  /*4e50*/  FADD.FTZ R54, R28, R39 ;  /* 0x000000271c367221 */ /* 0x002fe20000010000 */
[----:B------:R-:W1:Y:S01]  /*4e60*/  MUFU.EX2 R33, R33 ;  /* 0x0000002100217308 */ /* 0x000e620000000800 */
[----:B------:R-:W-:Y:S01]  /*4e70*/  F2FP.SATFINITE.E4M3.F32.PACK_AB_MERGE_C R142, R73, R50, R41 ;  /* 0x00000032498e723e */ /* 0x000fe20004807029 */
[----:B------:R-:W-:Y:S01]  /*4e80*/  FADD.FTZ R50, R50, R57 ;  /* 0x0000003932327221 */ /* 0x000fe20000010000 */
[----:B---3--:R-:W-:-:S03]  /*4e90*/  FADD.FTZ R54, R29, R54 ;  /* 0x000000361d367221 */ /* 0x008fc60000010000 */
[----:B------:R-:W-:Y:S01]  /*4ea0*/  FADD.FTZ R50, R73, R50 ;  /* 0x0000003249327221 */ /* 0x000fe20000010000 */
[----:B--2---:R-:W-:-:S01]  /*4eb0*/  FADD.FTZ R39, R31, R54 ;  /* 0x000000361f277221 */ /* 0x004fc20000010000 */
[----:B------:R-:W2:Y:S01]  /*4ec0*/  MUFU.EX2 R34, R34 ;  /* 0x0000002200227308 */ /* 0x000ea20000000800 */
[C---:B-----5:R-:W-:Y:S01]  /*4ed0*/  F2FP.SATFINITE.E4M3.F32.PACK_AB_MERGE_C R31, R32.reuse, R31, RZ ;  /* 0x0000001f201f723e */ /* 0x060fe200048070ff */
[----:B------:R-:W-:Y:S01]  /*4ee0*/  FADD.FTZ R55, R55, R50 ;  /* 0x0000003237377221 */ /* 0x000fe20000010000 */
[----:B------:R-:W-:-:S02]  /*4ef0*/  FADD.FTZ R40, R32, R39 ;  /* 0x0000002720287221 */ /* 0x000fc40000010000 */
[----:B------:R-:W-:Y:S01]  /*4f00*/  F2FP.SATFINITE.E4M3.F32.PACK_AB_MERGE_C R141, R29, R28, R31 ;  /* 0x0000001c1d8d723e */ /* 0x000fe2000480701f */
[----:B------:R-:W-:-:S02]  /*4f10*/  FADD.FTZ R55, R56, R55 ;  /* 0x0000003738377221 */ /* 0x000fc40000010000 */
[----:B------:R-:W3:Y:S01]  /*4f20*/  MUFU.EX2 R43, R43 ;  /* 0x0000002b002b7308 */ /* 0x000ee20000000800 */
[----:B-1----:R-:W-:-:S07]  /*4f30*/  FADD.FTZ R39, R33, R40 ;  /* 0x0000002821277221 */ /* 0x002fce0000010000 */
[----:B------:R-:W-:Y:S01]  /*4f40*/  MUFU.EX2 R46, R46 ;  /* 0x0000002e002e7308 */ /* 0x000fe20000000800 */
[----:B--2---:R-:W-:-:S07]  /*4f50*/  FADD.FTZ R12, R34, R39 ;  /* 0x00000027220c7221 */ /* 0x004fce0000010000 */
[----:B------:R-:W1:Y:S01]  /*4f60*/  MUFU.EX2 R83, R83 ;  /* 0x0000005300537308 */ /* 0x000e620000000800 */
[----:B---3--:R-:W-:-:S01]  /*4f70*/  FADD.FTZ R9, R43, R12 ;  /* 0x0000000c2b097221 */ /* 0x008fc20000010000 */
[----:B------:R-:W-:-:S03]  /*4f80*/  F2FP.SATFINITE.E4M3.F32.PACK_AB_MERGE_C R43, R60, R43, RZ ;  /* 0x0000002b3c2b723e */ /* 0x000fc600048070ff */
[----:B------:R-:W-:Y:S01]  /*4f90*/  FADD.FTZ R9, R60, R9 ;  /* 0x000000093c097221 */ /* 0x000fe20000010000 */
[----:B------:R-:W-:Y:S02]  /*4fa0*/  F2FP.SATFINITE.E4M3.F32.PACK_AB_MERGE_C R143, R34, R33, R43 ;  /* 0x00000021228f723e */ /* 0x000fe4000480702b */
[----:B------:R-:W-:Y:S08]  /*4fb0*/  MUFU.EX2 R48, R48 ;  /* 0x0000003000307308 */ /* 0x000ff00000000800 */
[----:B------:R-:W2:Y:S01]  /*4fc0*/  MUFU.EX2 R53, R53 ;  /* 0x0000003500357308 */ /* 0x000ea20000000800 */
[----:B-1----:R-:W-:-:S07]  /*4fd0*/  F2FP.SATFINITE.E4M3.F32.PACK_AB_MERGE_C R39, R83, R46, RZ ;  /* 0x0000002e5327723e */ /* 0x002fce00048070ff */
[----:B------:R-:W1:Y:S08]  /*4fe0*/  MUFU.EX2 R2, R2 ;  /* 0x0000000200027308 */ /* 0x000e700000000800 */
[----:B------:R-:W3:Y:S01]  /*4ff0*/  MUFU.EX2 R49, R49 ;  /* 0x0000003100317308 */ /* 0x000ee20000000800 */
[----:B--2---:R-:W-:Y:S01]  /*5000*/  F2FP.SATFINITE.E4M3.F32.PACK_AB_MERGE_C R136, R53, R48, R39 ;  /* 0x000000303588723e */ /* 0x004fe20004807027 */
[----:B------:R-:W-:-:S04]  /*5010*/  FADD.FTZ R48, R48, R55 ;  /* 0x0000003730307221 */ /* 0x000fc80000010000 */
[----:B------:R-:W-:Y:S02]  /*5020*/  FADD.FTZ R53, R53, R48 ;  /* 0x0000003035357221 */ /* 0x000fe40000010000 */
[----:B------:R-:W2:Y:S01]  /*5030*/  MUFU.EX2 R51, R51 ;  /* 0x0000003300337308 */ /* 0x000ea20000000800 */
[----:B-1----:R-:W-:-:S01]  /*5040*/  FADD.FTZ R12, R2, R9 ;  /* 0x00000009020c7221 */ /* 0x002fc20000010000 */
[----:B------:R-:W-:-:S04]  /*5050*/  FADD.FTZ R46, R46, R53 ;  /* 0x000000352e2e7221 */ /* 0x000fc80000010000 */
[----:B------:R-:W-:Y:S02]  /*5060*/  FADD.FTZ R83, R83, R46 ;  /* 0x0000002e53537221 */ /* 0x000fe40000010000 */
[----:B------:R-:W-:Y:S01]  /*5070*/  MUFU.EX2 R35, R35 ;  /* 0x0000002300237308 */ /* 0x000fe20000000800 */
[----:B---3--:R-:W-:-:S07]  /*5080*/  FADD.FTZ R12, R49, R12 ;  /* 0x0000000c310c7221 */ /* 0x008fce0000010000 */
[----:B------:R-:W1:Y:S01]  /*5090*/  MUFU.EX2 R36, R36 ;  /* 0x0000002400247308 */ /* 0x000e620000000800 */
[----:B--2---:R-:W-:-:S07]  /*50a0*/  FADD.FTZ R5, R51, R12 ;  /* 0x0000000c33057221 */ /* 0x004fce0000010000 */
[----:B------:R-:W2:Y:S08]  /*50b0*/  MUFU.EX2 R20, R20 ;  /* 0x0000001400147308 */ /* 0x000eb00000000800 */
[----:B------:R-:W-:Y:S01]  /*50c0*/  MUFU.EX2 R38, R38 ;  /* 0x0000002600267308 */ /* 0x000fe20000000800 */
[----:B-1----:R-:W-:-:S07]  /*50d0*/  F2FP.SATFINITE.E4M3.F32.PACK_AB_MERGE_C R6, R36, R35, RZ ;  /* 0x000000232406723e */ /* 0x002fce00048070ff */
[----:B------:R-:W1:Y:S01]  /*50e0*/  MUFU.EX2 R85, R85 ;  /* 0x0000005500557308 */ /* 0x000e620000000800 */
[C---:B--2---:R-:W-:Y:S01]  /*50f0*/  F2FP.SATFINITE.E4M3.F32.PACK_AB_MERGE_C R51, R20.reuse, R51, RZ ;  /* 0x000000331433723e */ /* 0x044fe200048070ff */
[----:B------:R-:W-:-:S03]  /*5100*/  FADD.FTZ R20, R20, R5 ;  /* 0x0000000514147221 */ /* 0x000fc60000010000 */
[----:B------:R-:W-:Y:S01]  /*5110*/  F2FP.SATFINITE.E4M3.F32.PACK_AB_MERGE_C R137, R49, R2, R51 ;  /* 0x000000023189723e */ /* 0x000fe20004807033 */
[----:B------:R-:W-:Y:S02]  /*5120*/  VIADD R2, R88, 0xfffffffe ;  /* 0xfffffffe58027836 */ /* 0x000fe40000000000 */
[----:B------:R-:W2:Y:S08]  /*5130*/  MUFU.EX2 R21, R21 ;  /* 0x0000001500157308 */ /* 0x000eb00000000800 */
[----:B------:R-:W3:Y:S01]  /*5140*/  MUFU.EX2 R24, R24 ;  /* 0x0000001800187308 */ /* 0x000ee20000000800 */
[----:B-1----:R-:W-:Y:S01]  /*5150*/  F2FP.SATFINITE.E4M3.F32.PACK_AB_MERGE_C R138, R85, R38, R6 ;  /* 0x00000026558a723e */ /* 0x002fe20004807006 */
[----:B------:R-:W-:-:S04]  /*5160*/  FADD.FTZ R38, R38, R83 ;  /* 0x0000005326267221 */ /* 0x000fc80000010000 */
[----:B------:R-:W-:Y:S02]  /*5170*/  FADD.FTZ R38, R85, R38 ;  /* 0x0000002655267221 */ /* 0x000fe40000010000 */
[----:B------:R-:W1:Y:S01]  /*5180*/  MUFU.EX2 R25, R25 ;  /* 0x0000001900197308 */ /* 0x000e620000000800 */
[----:B--2---:R-:W-:-:S01]  /*5190*/  FADD.FTZ R5, R21, R20 ;  /* 0x0000001415057221 */ /* 0x004fc20000010000 */
[----:B------:R-:W-:-:S06]  /*51a0*/  FADD.FTZ R35, R35, R38 ;  /* 0x0000002623237221 */ /* 0x000fcc0000010000 */
[----:B------:R-:W2:Y:S01]  /*51b0*/  MUFU.EX2 R26, R26 ;  /* 0x0000001a001a7308 */ /* 0x000ea20000000800 */
[----:B---3--:R-:W-:-:S04]  /*51c0*/  FADD.FTZ R6, R24, R5 ;  /* 0x0000000518067221 */ /* 0x008fc80000010000 */
[----:B-1----:R-:W-:Y:S01]  /*51d0*/  FADD.FTZ R5, R25, R6 ;  /* 0x0000000619057221 */ /* 0x002fe20000010000 */
[----:B------:R-:W-:-:S01]  /*51e0*/  FADD.FTZ R6, R36, R35 ;  /* 0x0000002324067221 */ /* 0x000fc20000010000 */
[C---:B--2---:R-:W-:Y:S02]  /*51f0*/  F2FP.SATFINITE.E4M3.F32.PACK_AB_MERGE_C R9, R26.reuse, R25, RZ ;  /* 0x000000191a09723e */ /* 0x044fe400048070ff */
[----:B------:R-:W-:-:S02]  /*5200*/  FADD.FTZ R5, R26, R5 ;  /* 0x000000051a057221 */ /* 0x000fc40000010000 */
[----:B------:R-:W-:Y:S01]  /*5210*/  F2FP.SATFINITE.E4M3.F32.PACK_AB_MERGE_C R139, R24, R21, R9 ;  /* 0x00000015188b723e */ /* 0x000fe20004807009 */
[----:B------:R-:W-:Y:S06]  /*5220*/  @P2 BRA `(.L_x_663) ;  /* 0x0000000000482947 */ /* 0x000fec0003800000 */
[C---:B------:R-:W-:Y:S01]  /*5230*/  ISETP.GT.AND P2, PT, R89.reuse, RZ, PT ;  /* 0x000000ff5900720c */ /* 0x040fe20003f44270 */
[----:B------:R-:W-:-:S05]  /*5240*/  VIADD R9, R89, 0xffffffff ;  /* 0xffffffff59097836 */ /* 0x000fca0000000000 */
[----:B------:R-:W-:-:S07]  /*5250*/  R2UR UR11, R9 ;  /* 0x00000000090b72ca */ /* 0x000fce00000e0000 */
[----:B------:R-:W-:Y:S08]  /*5260*/  @P2 BRA `(.L_x_664) ;  /* 0x00000000001c2947 */ /* 0x000ff00003800000 */
[----:B------:R-:W-:Y:S02]  /*5270*/  UISETP.NE.AND UP1, UPT, UR7, 0x1, UPT ;  /* 0x000000010700788c */ /* 0x000fe4000bf25270 */
[----:B------:R-:W-:-:S09]  /*5280*/  UIADD3 UR11, -UR14, URZ, URZ ;  /* 0x0000003f0e0b7290 */ /* 0x000fd2000fffe13f */
[----:B------:R-:W-:Y:S02]  /*5290*/  @UP1 ULDC.64 UR18, c[0x0][0x9e8] ;  /* 0x00027a0000121ab9 */ /* 0x000fe40000000a00 */
[----:B------:R-:W-:-:S04]  /*52a0*/  UIMAD.WIDE.U32 UR14, UR11, UR18, URZ ;  /* 0x000000120b0e72a5 */ /* 0x000fc8000f8e003f */
[----:B------:R-:W-:-:S04]  /*52b0*/  @UP1 USHF.R.U32.HI UR11, URZ, UR19, UR15 ;  /* 0x000000133f0b1299 */ /* 0x000fc8000801160f */
[----:B------:R-:W-:Y:S01]  /*52c0*/  ULOP3.LUT UR11, URZ, UR11, URZ, 0x33, !UPT ;  /* 0x0000000b3f0b7292 */ /* 0x000fe2000f8e333f */
[----:B------:R-:W-:Y:S11]  /*52d0*/  BRA `(.L_x_665) ;  /* 0x0000000000107947 */ /* 0x000ff60003800000 */
.L_x_664:
[----:B------:R-:W-:-:S11]  /*52e0*/  UISETP.NE.AND UP1, UPT, UR7, 0x1, UPT ;  /* 0x000000010700788c */ /* 0x000fd6000bf25270 */
[----:B------:R-:W-:Y:S02]  /*52f0*/  @UP1 ULDC.64 UR18, c[0x0][0x9e8] ;  /* 0x00027a0000121ab9 */ /* 0x000fe40000000a00 */
[----:B------:R-:W-:-:S04]  /*5300*/  UIMAD.WIDE.U32 UR14, UR11, UR18, URZ ;  /* 0x000000120b0e72a5 */ /* 0x000fc8000f8e003f */
[----:B------:R-:W-:-:S12]  /*5310*/  @UP1 USHF.R.U32.HI UR11, URZ, UR19, UR15 ;  /* 0x000000133f0b1299 */ /* 0x000fd8000801160f */
.L_x_665:
[----:B------:R-:W-:-:S04]  /*5320*/  UIMAD UR7, UR11, UR7, UR7 ;  /* 0x000000070b0772a4 */ /* 0x000fc8000f8e0207 */
[----:B------:R-:W-:-:S04]  /*5330*/  UISETP.LT.AND UP1, UPT, UR6, UR7, UPT ;  /* 0x000000070600728c */ /* 0x000fc8000bf21270 */
[----:B------:R-:W-:-:S12]  /*5340*/  USEL UR6, UR6, UR7, UP1 ;  /* 0x0000000706067287 */ /* 0x000fd80008800000 */
.L_x_663:
[----:B------:R-:W-:Y:S01]  /*5350*/  USHF.R.S32.HI UR7, URZ, 0x1f, UR6 ;  /* 0x0000001f3f077899 */ /* 0x000fe20008011406 */
[----:B------:R-:W-:Y:S02]  /*5360*/  CS2R R134, SRZ ;  /* 0x0000000000867805 */ /* 0x000fe4000001ff00 */
[----:B------:R-:W-:Y:S02]  /*5370*/  CS2R R132, SRZ ;  /* 0x0000000000847805 */ /* 0x000fe4000001ff00 */
[----:B------:R-:W-:Y:S01]  /*5380*/  CS2R R130, SRZ ;  /* 0x0000000000827805 */ /* 0x000fe2000001ff00 */
[----:B------:R-:W-:Y:S01]  /*5390*/  ULEA.HI UR7, UR7, UR6, URZ, 0x7 ;  /* 0x0000000607077291 */ /* 0x000fe2000f8f383f */
[----:B------:R-:W-:Y:S02]  /*53a0*/  CS2R R128, SRZ ;  /* 0x0000000000807805 */ /* 0x000fe4000001ff00 */
[----:B------:R-:W-:Y:S02]  /*53b0*/  CS2R R126, SRZ ;  /* 0x00000000007e7805 */ /* 0x000fe4000001ff00 */
[----:B------:R-:W-:Y:S01]  /*53c0*/  CS2R R124, SRZ ;  /* 0x00000000007c7805 */ /* 0x000fe2000001ff00 */
[----:B------:R-:W-:Y:S01]  /*53d0*/  USHF.R.S32.HI UR7, URZ, 0x7, UR7 ;  /* 0x000000073f077899 */ /* 0x000fe20008011407 */
[----:B------:R-:W-:-:S02]  /*53e0*/  CS2R R122, SRZ ;  /* 0x00000000007a7805 */ /* 0x000fc4000001ff00 */
[----:B------:R-:W-:Y:S02]  /*53f0*/  CS2R R120, SRZ ;  /* 0x0000000000787805 */ /* 0x000fe4000001ff00 */
[----:B------:R-:W-:Y:S01]  /*5400*/  CS2R R118, SRZ ;  /* 0x0000000000767805 */ /* 0x000fe2000001ff00 */
[----:B------:R-:W-:Y:S01]  /*5410*/  UISETP.LT.AND UP1, UPT, UR40, UR7, UPT ;  /* 0x000000072800728c */ /* 0x000fe2000bf21270 */
[----:B------:R-:W-:Y:S02]  /*5420*/  CS2R R116, SRZ ;  /* 0x0000000000747805 */ /* 0x000fe4000001ff00 */
[----:B------:R-:W-:Y:S02]  /*5430*/  CS2R R114, SRZ ;  /* 0x0000000000727805 */ /* 0x000fe4000001ff00 */
[----:B------:R-:W-:Y:S01]  /*5440*/  CS2R R112, SRZ ;  /* 0x0000000000707805 */ /* 0x000fe2000001ff00 */
[----:B------:R-:W-:Y:S01]  /*5450*/  USEL UR18, UR40, UR7, !UP1 ;  /* 0x0000000728127287 */ /* 0x000fe2000c800000 */
[----:B------:R-:W-:-:S02]  /*5460*/  CS2R R110, SRZ ;  /* 0x00000000006e7805 */ /* 0x000fc4000001ff00 */
[----:B------:R-:W-:Y:S02]  /*5470*/  CS2R R108, SRZ ;  /* 0x00000000006c7805 */ /* 0x000fe4000001ff00 */
[----:B------:R-:W-:Y:S02]  /*5480*/  CS2R R106, SRZ ;  /* 0x00000000006a7805 */ /* 0x000fe4000001ff00 */
[----:B------:R-:W-:Y:S02]  /*5490*/  CS2R R104, SRZ ;  /* 0x0000000000687805 */ /* 0x000fe4000001ff00 */
[----:B------:R-:W-:Y:S02]  /*54a0*/  CS2R R102, SRZ ;  /* 0x0000000000667805 */ /* 0x000fe4000001ff00 */
[----:B------:R-:W-:Y:S02]  /*54b0*/  ISETP.GE.AND P2, PT, R2, UR18, PT ;  /* 0x0000001202007c0c */ /* 0x000fe4000bf46270 */
[----:B------:R-:W-:-:S02]  /*54c0*/  CS2R R100, SRZ ;  /* 0x0000000000647805 */ /* 0x000fc4000001ff00 */
[----:B------:R-:W-:Y:S02]  /*54d0*/  CS2R R98, SRZ ;  /* 0x0000000000627805 */ /* 0x000fe4000001ff00 */
[----:B------:R-:W-:Y:S02]  /*54e0*/  CS2R R96, SRZ ;  /* 0x0000000000607805 */ /* 0x000fe4000001ff00 */
[----:B------:R-:W-:Y:S02]  /*54f0*/  CS2R R94, SRZ ;  /* 0x00000000005e7805 */ /* 0x000fe4000001ff00 */
[----:B------:R-:W-:Y:S02]  /*5500*/  CS2R R92, SRZ ;  /* 0x00000000005c7805 */ /* 0x000fe4000001ff00 */
[----:B------:R-:W-:Y:S02]  /*5510*/  CS2R R90, SRZ ;  /* 0x00000000005a7805 */ /* 0x000fe4000001ff00 */
[----:B------:R-:W-:Y:S01]  /*5520*/  CS2R R88, SRZ ;  /* 0x0000000000587805 */ /* 0x000fe2000001ff00 */
[----:B------:R-:W-:Y:S06]  /*5530*/  @!P2 BRA `(.L_x_666) ;  /* 0x000000340010a947 */ /* 0x000fec0003800000 */
[----:B------:R-:W-:Y:S01]  /*5540*/  IMAD.IADD R9, R156, 0x1, R3 ;  /* 0x000000019c097824 */ /* 0x000fe200078e0203 */
[----:B------:R-:W-:Y:S01]  /*5550*/  ULDC UR22, c[0x0][0x9e4] ;  /* 0x0002790000167ab9 */ /* 0x000fe20000000800 */
[----:B------:R-:W-:Y:S01]  /*5560*/  IMAD.MOV.U32 R135, RZ, RZ, RZ ;  /* 0x000000ffff877224 */ /* 0x000fe200078e00ff */
[----:B------:R-:W-:Y:S01]  /*5570*/  ULDC UR23, c[0x0][0x2e0] ;  /* 0x0000b80000177ab9 */ /* 0x000fe20000000800 */
[----:B------:R-:W-:Y:S01]  /*5580*/  ULDC UR24, c[0x0][0x288] ;  /* 0x0000a20000187ab9 */ /* 0x000fe20000000800 */
[----:B------:R-:W-:Y:S01]  /*5590*/  ULDC UR19, c[0x0][0x988] ;  /* 0x0002620000137ab9 */ /* 0x000fe20000000800 */
[----:B------:R-:W-:-:S05]  /*55a0*/  ULDC UR25, c[0x0][0x9e0] ;  /* 0x0002780000197ab9 */ /* 0x000fca0000000800 */
.L_x_684:
[----:B------:R-:W-:-:S04]  /*55b0*/  UIADD3 UR20, UR36, 0x1, URZ ;  /* 0x0000000124147890 */ /* 0x000fc8000fffe03f */
[----:B------:R-:W-:-:S04]  /*55c0*/  UISETP.NE.AND UP1, UPT, UR20, 0x2, UPT ;  /* 0x000000021400788c */ /* 0x000fc8000bf25270 */
[----:B------:R-:W-:Y:S02]  /*55d0*/  USEL UR21, URZ, 0x1, UP1 ;  /* 0x000000013f157887 */ /* 0x000fe40008800000 */
[----:B------:R-:W-:Y:S02]  /*55e0*/  USEL UR20, UR20, URZ, UP1 ;  /* 0x0000003f14147287 */ /* 0x000fe40008800000 */
[----:B------:R-:W-:Y:S01]  /*55f0*/  ULOP3.LUT UR21, UR37, UR21, URZ, 0x3c, !UPT ;  /* 0x0000001525157292 */ /* 0x000fe2000f8e3c3f */
[----:B------:R-:W-:Y:S11]  /*5600*/  @!P0 BRA `(.L_x_667) ;  /* 0x0000000000048947 */ /* 0x000ff60003800000 */
[----:B------:R-:W-:Y:S01]  /*5610*/  BPT.TRAP 0x1 ;  /* 0x000000040000795c */ /* 0x000fe20000300000 */
.L_x_667:
[----:B------:R-:W-:Y:S01]  /*5620*/  ULEA UR26, UR20, UR47, 0x3 ;  /* 0x0000002f141a7291 */ /* 0x000fe2000f8e183f */
[----:B------:R-:W-:-:S05]  /*5630*/  IMAD.U32 R10, RZ, RZ, UR21 ;  /* 0x00000015ff0a7e24 */ /* 0x000fca000f8e00ff */
[----:B------:R-:W-:-:S04]  /*5640*/  SHF.L.U32 R10, R10, 0x1f, RZ ;  /* 0x0000001f0a0a7819 */ /* 0x000fc800000006ff */
[----:B------:R1:W2:Y:S01]  /*5650*/  SYNCS.PHASECHK.TRANS64.TRYWAIT P2, [UR26+0x19c30], R10 ;  /* 0x019c300aff0075a7 */ /* 0x0002a2000804015a */
[----:B------:R-:W-:Y:S05]  /*5660*/  @!P0 BRA `(.L_x_668) ;  /* 0x0000000000048947 */ /* 0x000fea0003800000 */
[----:B------:R-:W-:Y:S01]  /*5670*/  BPT.TRAP 0x1 ;  /* 0x000000040000795c */ /* 0x000fe20000300000 */
.L_x_668:
[----:B--2---:R-:W-:Y:S05]  /*5680*/  @P2 BRA `(.L_x_669) ;  /* 0x0000000000082947 */ /* 0x004fea0003800000 */
[----:B------:R-:W2:Y:S02]  /*5690*/  SYNCS.PHASECHK.TRANS64.TRYWAIT P2, [UR26+0x19c30], R10 ;  /* 0x019c300aff0075a7 */ /* 0x000ea4000804015a */
[----:B--2---:R-:W-:Y:S05]  /*56a0*/  @!P2 BRA `(.L_x_670) ;  /* 0x000000e00040a947 */ /* 0x004fea0003800000 */
.L_x_669:
        /* <DEDUP_REMOVED lines=17> */
.L_x_671:
[----:B------:R-:W-:Y:S01]  /*57c0*/  ULEA UR11, UR36, UR47, 0x3 ;  /* 0x0000002f240b7291 */ /* 0x000fe2000f8e183f */
[----:B-12---:R-:W-:-:S05]  /*57d0*/  IMAD.U32 R10, RZ, RZ, UR37 ;  /* 0x00000025ff0a7e24 */ /* 0x006fca000f8e00ff */
[----:B------:R-:W-:-:S04]  /*57e0*/  SHF.L.U32 R10, R10, 0x1f, RZ ;  /* 0x0000001f0a0a7819 */ /* 0x000fc800000006ff */
[----:B------:R1:W2:Y:S01]  /*57f0*/  SYNCS.PHASECHK.TRANS64.TRYWAIT P2, [UR11+0x19c50], R10 ;  /* 0x019c500aff0075a7 */ /* 0x0002a2000804014b */
[----:B------:R-:W-:Y:S05]  /*5800*/  @!P0 BRA `(.L_x_672) ;  /* 0x0000000000048947 */ /* 0x000fea0003800000 */
[----:B------:R-:W-:Y:S01]  /*5810*/  BPT.TRAP 0x1 ;  /* 0x000000040000795c */ /* 0x000fe20000300000 */
.L_x_672:
[----:B--2---:R-:W-:Y:S05]  /*5820*/  @P2 BRA `(.L_x_673) ;  /* 0x0000000000082947 */ /* 0x004fea0003800000 */
[----:B------:R-:W2:Y:S02]  /*5830*/  SYNCS.PHASECHK.TRANS64.TRYWAIT P2, [UR11+0x19c50], R10 ;  /* 0x019c500aff0075a7 */ /* 0x000ea4000804014b */
[----:B--2---:R-:W-:Y:S05]  /*5840*/  @!P2 BRA `(.L_x_674) ;  /* 0x000000dc00f0a947 */ /* 0x004fea0003800000 */
.L_x_673:
[----:B------:R-:W-:Y:S01]  /*5850*/  UIADD3 UR6, UR47, 0x3000, URZ ;  /* 0x000030002f067890 */ /* 0x000fe2000fffe03f */
[----:B------:R-:W-:Y:S01]  /*5860*/  WARPGROUP.ARRIVE ;  /* 0x00000000000079c5 */ /* 0x000fe20000000000 */
[----:B------:R-:W-:Y:S01]  /*5870*/  UMOV UR7, 0x40000040 ;  /* 0x4000004000077882 */ /* 0x000fe20000000000 */
[C---:B------:R-:W-:Y:S01]  /*5880*/  FMUL.FTZ R13, R0.reuse, R27 ;  /* 0x0000001b000d7220 */ /* 0x040fe20000410000 */
[----:B------:R-:W-:Y:S01]  /*5890*/  USHF.R.U32.HI UR6, URZ, 0x4, UR6 ;  /* 0x000000043f067899 */ /* 0x000fe20008011606 */
[C---:B------:R-:W-:Y:S01]  /*58a0*/  FMUL.FTZ R27, R0.reuse, R35 ;  /* 0x00000023001b7220 */ /* 0x040fe20000410000 */
[C---:B------:R-:W-:Y:S01]  /*58b0*/  FMUL.FTZ R35, R0.reuse, R43 ;  /* 0x0000002b00237220 */ /* 0x040fe20000410000 */
[C---:B------:R-:W-:Y:S01]  /*58c0*/  FMUL.FTZ R43, R0.reuse, R49 ;  /* 0x00000031002b7220 */ /* 0x040fe20000410000 */
[----:B------:R-:W-:Y:S01]  /*58d0*/  ULOP3.LUT UR6, UR6, 0x3fff, URZ, 0xc0, !UPT ;  /* 0x00003fff06067892 */ /* 0x000fe2000f8ec03f */
[C---:B------:R-:W-:Y:S01]  /*58e0*/  FMUL.FTZ R12, R0.reuse, R26 ;  /* 0x0000001a000c7220 */ /* 0x040fe20000410000 */
[C---:B------:R-:W-:Y:S01]  /*58f0*/  FMUL.FTZ R49, R0.reuse, R55 ;  /* 0x0000003700317220 */ /* 0x040fe20000410000 */
[C---:B------:R-:W-:Y:S01]  /*5900*/  FMUL.FTZ R26, R0.reuse, R34 ;  /* 0x00000022001a7220 */ /* 0x040fe20000410000 */
[----:B------:R-:W-:Y:S01]  /*5910*/  ULOP3.LUT UR6, UR6, 0x10000, URZ, 0xfc, !UPT ;  /* 0x0001000006067892 */ /* 0x000fe2000f8efc3f */
[C---:B------:R-:W-:Y:S01]  /*5920*/  FMUL.FTZ R55, R0.reuse, R61 ;  /* 0x0000003d00377220 */ /* 0x040fe20000410000 */
[C---:B------:R-:W-:Y:S01]  /*5930*/  FMUL.FTZ R34, R0.reuse, R42 ;  /* 0x0000002a00227220 */ /* 0x040fe20000410000 */
[C---:B------:R-:W-:Y:S01]  /*5940*/  FMUL.FTZ R61, R0.reuse, R65 ;  /* 0x00000041003d7220 */ /* 0x040fe20000410000 */
[----:B------:R-:W-:Y:S01]  /*5950*/  UIMAD UR10, UR36, 0x300, UR6 ;  /* 0x00000300240a78a4 */ /* 0x000fe2000f8e0206 */
[C---:B------:R-:W-:Y:S01]  /*5960*/  FMUL.FTZ R42, R0.reuse, R48 ;  /* 0x00000030002a7220 */ /* 0x040fe20000410000 */
[C---:B------:R-:W-:Y:S01]  /*5970*/  FMUL.FTZ R65, R0.reuse, R69 ;  /* 0x0000004500417220 */ /* 0x040fe20000410000 */
[C---:B------:R-:W-:Y:S01]  /*5980*/  FMUL.FTZ R48, R0.reuse, R54 ;  /* 0x0000003600307220 */ /* 0x040fe20000410000 */
[C---:B------:R-:W-:Y:S01]  /*5990*/  FMUL.FTZ R69, R0.reuse, R73 ;  /* 0x0000004900457220 */ /* 0x040fe20000410000 */
[C---:B------:R-:W-:Y:S01]  /*59a0*/  FMUL.FTZ R54, R0.reuse, R60 ;  /* 0x0000003c00367220 */ /* 0x040fe20000410000 */
[C---:B------:R-:W-:Y:S01]  /*59b0*/  FMUL.FTZ R73, R0.reuse, R77 ;  /* 0x0000004d00497220 */ /* 0x040fe20000410000 */
[----:B------:R-:W-:Y:S01]  /*59c0*/  UMOV UR6, UR10 ;  /* 0x0000000a00067c82 */ /* 0x000fe20008000000 */
[----:B------:R-:W-:Y:S01]  /*59d0*/  FMUL.FTZ R60, R0, R64 ;  /* 0x00000040003c7220 */ /* 0x000fe20000410000 */
[----:B------:R-:W-:Y:S01]  /*59e0*/  QGMMA.64x96x32.F32.E4M3.E4M3 R88, R148, gdesc[UR4], R88, gsb0 ;  /* 0x0160000494587df3 */ /* 0x000fe20008000858 */
[----:B------:R-:W-:Y:S01]  /*59f0*/  UIADD3 UR6, UR10, 0x2, URZ ;  /* 0x000000020a067890 */ /* 0x000fe2000fffe03f */
[----:B------:R-:W-:Y:S01]  /*5a00*/  IMAD.SHL.U32 R77, R2, 0x80, RZ ;  /* 0x00000080024d7824 */ /* 0x000fe200078e00ff */
[----:B------:R-:W-:Y:S01]  /*5a10*/  UMOV UR7, 0x40000040 ;  /* 0x4000004000077882 */ /* 0x000fe20000000000 */
        /* <DEDUP_REMOVED lines=16> */
[----:B------:R-:W-:Y:S01]  /*5b20*/  IADD3 R80, -R77, 0x1, RZ ;  /* 0x000000014d507810 */ /* 0x000fe20007ffe1ff */
[C---:B------:R-:W-:Y:S01]  /*5b30*/  FMUL.FTZ R39, R0.reuse, R47 ;  /* 0x0000002f00277220 */ /* 0x040fe20000410000 */
[C---:B------:R-:W-:Y:S01]  /*5b40*/  FMUL.FTZ R45, R0.reuse, R51 ;  /* 0x00000033002d7220 */ /* 0x040fe20000410000 */
[C---:B------:R-:W-:Y:S01]  /*5b50*/  FMUL.FTZ R46, R0.reuse, R52 ;  /* 0x00000034002e7220 */ /* 0x040fe20000410000 */
[C---:B------:R-:W-:Y:S01]  /*5b60*/  FMUL.FTZ R50, R0.reuse, R56 ;  /* 0x0000003800327220 */ /* 0x040fe20000410000 */
[C---:B--2---:R-:W-:Y:S01]  /*5b70*/  FMUL.FTZ R11, R0.reuse, R25 ;  /* 0x00000019000b7220 */ /* 0x044fe20000410000 */
        /* <DEDUP_REMOVED lines=9> */
[C---:B-1----:R-:W-:Y:S01]  /*5c10*/  FMUL.FTZ R10, R0.reuse, R24 ;  /* 0x00000018000a7220 */ /* 0x042fe20000410000 */
        /* <DEDUP_REMOVED lines=16> */
[----:B------:R-:W-:Y:S01]  /*5d20*/  FMUL.FTZ R80, R0, R87 ;  /* 0x0000005700507220 */ /* 0x000fe20000410000 */
[----:B------:R-:W-:Y:S01]  /*5d30*/  IMAD.U32 R40, RZ, RZ, UR26 ;  /* 0x0000001aff287e24 */ /* 0x000fe2000f8e00ff */
[----:B------:R-:W-:Y:S01]  /*5d40*/  PLOP3.LUT P2, PT, PT, PT, UP0, 0x40, 0x0 ;  /* 0x000000000000781c */ /* 0x000fe20003f4e808 */
[----:B------:R-:W1:Y:S01]  /*5d50*/  MUFU.TANH R10, R10 ;  /* 0x0000000a000a7308 */ /* 0x000e620000002400 */
[----:B------:R-:W-:Y:S02]  /*5d60*/  VIADD R41, R41, -UR24 ;  /* 0x8000001829297c36 */ /* 0x000fe40008000000 */
[----:B------:R-:W-:-:S02]  /*5d70*/  @!P1 VIADD R40, R40, 0x19c40 ;  /* 0x00019c4028289836 */ /* 0x000fc40000000000 */
[----:B------:R-:W-:-:S03]  /*5d80*/  IMAD R41, R16, -0x2, R41 ;  /* 0xfffffffe10297824 */ /* 0x000fc600078e0229 */
[----:B------:R-:W2:Y:S01]  /*5d90*/  MUFU.TANH R11, R11 ;  /* 0x0000000b000b7308 */ /* 0x000ea20000002400 */
[----:B------:R-:W-:Y:S01]  /*5da0*/  @!P1 PRMT R40, RZ, 0x654, R40 ;  /* 0x00000654ff289816 */ /* 0x000fe20000000028 */
[C---:B------:R-:W-:Y:S02]  /*5db0*/  VIADD R86, R41.reuse, UR25 ;  /* 0x0000001929567c36 */ /* 0x040fe40008000000 */
[----:B------:R-:W-:Y:S02]  /*5dc0*/  VIADD R85, R41, UR17 ;  /* 0x0000001129557c36 */ /* 0x000fe40008000000 */
[C---:B------:R-:W-:Y:S02]  /*5dd0*/  IMAD.IADD R84, R3.reuse, 0x1, R86 ;  /* 0x0000000103547824 */ /* 0x040fe400078e0256 */
[----:B------:R-:W3:Y:S01]  /*5de0*/  MUFU.TANH R12, R12 ;  /* 0x0000000c000c7308 */ /* 0x000ee20000002400 */
[----:B------:R-:W-:-:S07]  /*5df0*/  IMAD.IADD R83, R3, 0x1, R85 ;  /* 0x0000000103537824 */ /* 0x000fce00078e0255 */
[----:B------:R-:W4:Y:S08]  /*5e00*/  MUFU.TANH R13, R13 ;  /* 0x0000000d000d7308 */ /* 0x000f300000002400 */
[----:B------:R-:W1:Y:S08]  /*5e10*/  MUFU.TANH R14, R14 ;  /* 0x0000000e000e7308 */ /* 0x000e700000002400 */
[----:B------:R-:W1:Y:S08]  /*5e20*/  MUFU.TANH R15, R15 ;  /* 0x0000000f000f7308 */ /* 0x000e700000002400 */
[----:B------:R-:W1:Y:S01]  /*5e30*/  MUFU.TANH R20, R20 ;  /* 0x0000001400147308 */ /* 0x000e620000002400 */
[----:B------:R-:W-:-:S02]  /*5e40*/  WARPGROUP.DEPBAR.LE gsb0, 0x0 ;  /* 0x00008000000079c5 */ /* 0x000fc40000010000 */
[----:B------:R-:W-:-:S05]  /*5e50*/  WARPGROUP.ARRIVE ;  /* 0x00000000000079c5 */ /* 0x000fca0000000000 */
[----:B------:R-:W1:Y:S01]  /*5e60*/  MUFU.TANH R21, R21 ;  /* 0x0000001500157308 */ /* 0x000e620000002400 */
[----:B------:R-:W-:Y:S01]  /*5e70*/  QGMMA.64x96x32.F32.E4M3.E4M3 R88, R144, gdesc[UR4], R88, gsb0 ;  /* 0x0160000490587df3 */ /* 0x000fe20008000858 */
[----:B------:R-:W-:Y:S01]  /*5e80*/  UIADD3 UR6, UR10, 0x4, URZ ;  /* 0x000000040a067890 */ /* 0x000fe2000fffe03f */
[----:B------:R-:W-:-:S05]  /*5e90*/  UMOV UR7, 0x40000040 ;  /* 0x4000004000077882 */ /* 0x000fca0000000000 */
        /* <DEDUP_REMOVED lines=36> */
[----:B------:R-:W-:Y:S07]  /*60e0*/  QGMMA.64x96x32.F32.E4M3.E4M3 R88, R136, gdesc[UR4], R88, gsb0 ;  /* 0x0160000488587df3 */ /* 0x000fee0008000858 */
        /* <DEDUP_REMOVED lines=15> */
[----:B------:R1:W-:Y:S05]  /*61e0*/  @!P1 SYNCS.ARRIVE.TRANS64.RED.A1T0 RZ, [R40+URZ], RZ ;  /* 0x000000ff28ff99a7 */ /* 0x0003ea000810043f */
        /* <DEDUP_REMOVED lines=14> */
[----:B------:R-:W-:Y:S01]  /*62d0*/  ISETP.GT.AND P2, PT, R9, -0x1, PT ;  /* 0xffffffff0900780c */ /* 0x000fe20003f44270 */
[----:B------:R-:W-:-:S12]  /*62e0*/  BSSY B0, `(.L_x_676) ;  /* 0x0000011000007945 */ /* 0x000fd80003800000 */
[----:B------:R-:W-:Y:S05]  /*62f0*/  @P2 BRA `(.L_x_677) ;  /* 0x0000000000202947 */ /* 0x000fea0003800000 */
[----:B------:R-:W-:Y:S01]  /*6300*/  IMAD.U32 R137, RZ, RZ, UR22 ;  /* 0x00000016ff897e24 */ /* 0x000fe2000f8e00ff */
[----:B------:R-:W-:-:S04]  /*6310*/  LOP3.LUT R87, RZ, R9, RZ, 0x33, !PT ;  /* 0x00000009ff577212 */ /* 0x000fc800078e33ff */
[----:B------:R-:W-:-:S13]  /*6320*/  ISETP.NE.AND P2, PT, R137, 0x1, PT ;  /* 0x000000018900780c */ /* 0x000fda0003f45270 */
[----:B-1----:R-:W1:Y:S02]  /*6330*/  @P2 LDC.64 R40, c[0x0][0x9e8] ;  /* 0x00027a00ff282b82 */ /* 0x002e640000000a00 */
[----:B-1----:R-:W-:-:S05]  /*6340*/  @P2 IMAD.HI.U32 R40, R87, R40, RZ ;  /* 0x0000002857282227 */ /* 0x002fca00078e00ff */
[----:B------:R-:W-:-:S04]  /*6350*/  @P2 SHF.R.U32.HI R87, RZ, R41, R40 ;  /* 0x00000029ff572219 */ /* 0x000fc80000011628 */
[----:B------:R-:W-:Y:S01]  /*6360*/  LOP3.LUT R40, RZ, R87, RZ, 0x33, !PT ;  /* 0x00000057ff287212 */ /* 0x000fe200078e33ff */
[----:B------:R-:W-:Y:S06]  /*6370*/  BRA `(.L_x_678) ;  /* 0x00000000001c7947 */ /* 0x000fec0003800000 */
.L_x_677:
[----:B------:R-:W-:-:S05]  /*6380*/  IMAD.U32 R137, RZ, RZ, UR22 ;  /* 0x00000016ff897e24 */ /* 0x000fca000f8e00ff */
[----:B------:R-:W-:-:S13]  /*6390*/  ISETP.NE.AND P2, PT, R137, 0x1, PT ;  /* 0x000000018900780c */ /* 0x000fda0003f45270 */
[----:B-1----:R-:W1:Y:S01]  /*63a0*/  @P2 LDC.64 R40, c[0x0][0x9e8] ;  /* 0x00027a00ff282b82 */ /* 0x002e620000000a00 */
[----:B------:R-:W-:-:S04]  /*63b0*/  @P2 IMAD.IADD R87, R156, 0x1, R3 ;  /* 0x000000019c572824 */ /* 0x000fc800078e0203 */
[----:B-1----:R-:W-:-:S04]  /*63c0*/  @P2 IMAD.HI.U32 R136, R87, R40, RZ ;  /* 0x0000002857882227 */ /* 0x002fc800078e00ff */
[----:B------:R-:W-:Y:S01]  /*63d0*/  IMAD.MOV.U32 R40, RZ, RZ, R9 ;  /* 0x000000ffff287224 */ /* 0x000fe200078e0009 */
[----:B------:R-:W-:-:S07]  /*63e0*/  @P2 SHF.R.U32.HI R40, RZ, R41, R136 ;  /* 0x00000029ff282219 */ /* 0x000fce0000011688 */
.L_x_678:
[----:B------:R-:W-:Y:S05]  /*63f0*/  BSYNC B0 ;  /* 0x0000000000007941 */ /* 0x000fea0003800000 */
.L_x_676:
[----:B------:R-:W-:-:S04]  /*6400*/  IMAD R41, R40, R137, -R77 ;  /* 0x0000008928297224 */ /* 0x000fc800078e0a4d */
[----:B------:R-:W-:-:S05]  /*6410*/  IMAD R41, R16, -0x2, R41 ;  /* 0xfffffffe10297824 */ /* 0x000fca00078e0229 */
[----:B------:R-:W-:Y:S02]  /*6420*/  VIADDMNMX R84, R41, R137, R84, PT ;  /* 0x0000008929547246 */ /* 0x000fe40003800154 */
[----:B------:R-:W-:-:S07]  /*6430*/  VIMNMX R83, R83, R41, !PT ;  /* 0x0000002953537248 */ /* 0x000fce0007fe0100 */
.L_x_675:
[----:B------:R-:W-:Y:S01]  /*6440*/  ISETP.GT.AND P2, PT, R2, -0x1, PT ;  /* 0xffffffff0200780c */ /* 0x000fe20003f44270 */
[C---:B------:R-:W-:Y:S02]  /*6450*/  IMAD.IADD R86, R4.reuse, 0x1, R86 ;  /* 0x0000000104567824 */ /* 0x040fe400078e0256 */
[----:B------:R-:W-:Y:S01]  /*6460*/  IMAD.IADD R85, R4, 0x1, R85 ;  /* 0x0000000104557824 */ /* 0x000fe200078e0255 */
[C---:B------:R-:W-:Y:S02]  /*6470*/  ISETP.GT.AND P5, PT, R83.reuse, RZ, P2 ;  /* 0x000000ff5300720c */ /* 0x040fe400017a4270 */
[C---:B------:R-:W-:Y:S02]  /*6480*/  ISETP.GT.AND P4, PT, R83.reuse, 0x1, P2 ;  /* 0x000000015300780c */ /* 0x040fe40001784270 */
[----:B------:R-:W-:Y:S02]  /*6490*/  ISETP.LT.OR P5, PT, R84, 0x1, P5 ;  /* 0x000000015400780c */ /* 0x000fe40002fa1670 */
[----:B------:R-:W-:-:S02]  /*64a0*/  ISETP.GT.AND P6, PT, R83, 0x8, P2 ;  /* 0x000000085300780c */ /* 0x000fc400017c4270 */
[----:B-1----:R-:W-:Y:S02]  /*64b0*/  FSEL R41, R10, -INF , !P5 ;  /* 0xff8000000a297808 */ /* 0x002fe40006800000 */
[C---:B------:R-:W-:Y:S02]  /*64c0*/  ISETP.GT.AND P5, PT, R83.reuse, 0x10, P2 ;  /* 0x000000105300780c */ /* 0x040fe400017a4270 */
[----:B------:R-:W-:Y:S02]  /*64d0*/  ISETP.GT.AND P3, PT, R83, 0x9, P2 ;  /* 0x000000095300780c */ /* 0x000fe40001764270 */
[C---:B------:R-:W-:Y:S02]  /*64e0*/  ISETP.LT.OR P5, PT, R84.reuse, 0x11, P5 ;  /* 0x000000115400780c */ /* 0x040fe40002fa1670 */
[----:B------:R-:W-:Y:S02]  /*64f0*/  ISETP.LT.OR P4, PT, R84, 0x2, P4 ;  /* 0x000000025400780c */ /* 0x000fe40002781670 */
[----:B------:R-:W-:-:S02]  /*6500*/  FSEL R24, R24, -INF , !P5 ;  /* 0xff80000018187808 */ /* 0x000fc40006800000 */
[----:B------:R-:W-:Y:S02]  /*6510*/  ISETP.GT.AND P5, PT, R83, 0x20, P2 ;  /* 0x000000205300780c */ /* 0x000fe400017a4270 */
[C---:B------:R-:W-:Y:S02]  /*6520*/  ISETP.LT.OR P6, PT, R84.reuse, 0x9, P6 ;  /* 0x000000095400780c */ /* 0x040fe400037c1670 */
[C---:B------:R-:W-:Y:S02]  /*6530*/  ISETP.LT.OR P3, PT, R84.reuse, 0xa, P3 ;  /* 0x0000000a5400780c */ /* 0x040fe40001f61670 */
[----:B------:R-:W-:Y:S02]  /*6540*/  ISETP.LT.OR P5, PT, R84, 0x21, P5 ;  /* 0x000000215400780c */ /* 0x000fe40002fa1670 */
[----:B------:R-:W-:Y:S02]  /*6550*/  FSEL R40, R11, -INF , !P4 ;  /* 0xff8000000b287808 */ /* 0x000fe40006000000 */
[----:B------:R-:W-:-:S02]  /*6560*/  FSEL R14, R14, -INF , !P6 ;  /* 0xff8000000e0e7808 */ /* 0x000fc40007000000 */
[----:B------:R-:W-:Y:S02]  /*6570*/  FSEL R15, R15, -INF , !P3 ;  /* 0xff8000000f0f7808 */ /* 0x000fe40005800000 */
[C---:B------:R-:W-:Y:S02]  /*6580*/  ISETP.GT.AND P4, PT, R83.reuse, 0x11, P2 ;  /* 0x000000115300780c */ /* 0x040fe40001784270 */
[C---:B------:R-:W-:Y:S02]  /*6590*/  ISETP.GT.AND P6, PT, R83.reuse, 0x18, P2 ;  /* 0x000000185300780c */ /* 0x040fe400017c4270 */
[C---:B------:R-:W-:Y:S02]  /*65a0*/  ISETP.GT.AND P3, PT, R83.reuse, 0x19, P2 ;  /* 0x000000195300780c */ /* 0x040fe40001764270 */
[----:B------:R-:W-:Y:S02]  /*65b0*/  FSEL R32, R32, -INF , !P5 ;  /* 0xff80000020207808 */ /* 0x000fe40006800000 */
[----:B------:R-:W-:-:S02]  /*65c0*/  ISETP.GT.AND P5, PT, R83, 0x30, P2 ;  /* 0x000000305300780c */ /* 0x000fc400017a4270 */
[C---:B------:R-:W-:Y:S02]  /*65d0*/  ISETP.LT.OR P4, PT, R84.reuse, 0x12, P4 ;  /* 0x000000125400780c */ /* 0x040fe40002781670 */
        /* <DEDUP_REMOVED lines=56> */
[----:B------:R-:W-:Y:S02]  /*6960*/  ISETP.GT.AND P3, PT, R83, 0x69, P2 ;  /* 0x000000695300780c */ /* 0x000fe40001764270 */
[----:B------:R-:W-:Y:S02]  /*6970*/  FSEL R76, R76, -INF , !P5 ;  /* 0xff8000004c4c7808 */ /* 0x000fe40006800000 */
[----:B------:R-:W-:-:S02]  /*6980*/  PLOP3.LUT P5, PT, PT, PT, UP0, 0x40, 0x0 ;  /* 0x000000000000781c */ /* 0x000fc40003fae808 */
[C---:B------:R-:W-:Y:S02]  /*6990*/  ISETP.LT.OR P4, PT, R84.reuse, 0x62, P4 ;  /* 0x000000625400780c */ /* 0x040fe40002781670 */
[C---:B------:R-:W-:Y:S02]  /*69a0*/  ISETP.LT.OR P6, PT, R84.reuse, 0x69, P6 ;  /* 0x000000695400780c */ /* 0x040fe400037c1670 */
[----:B------:R-:W-:Y:S02]  /*69b0*/  ISETP.LT.OR P3, PT, R84, 0x6a, P3 ;  /* 0x0000006a5400780c */ /* 0x000fe40001f61670 */
[----:B------:R-:W-:Y:S02]  /*69c0*/  FSEL R69, R69, -INF , !P4 ;  /* 0xff80000045457808 */ /* 0x000fe40006000000 */
[----:B------:R-:W-:Y:S02]  /*69d0*/  FSEL R72, R72, -INF , !P6 ;  /* 0xff80000048487808 */ /* 0x000fe40007000000 */
[----:B------:R-:W-:-:S02]  /*69e0*/  FSEL R73, R73, -INF , !P3 ;  /* 0xff80000049497808 */ /* 0x000fc40005800000 */
[C---:B------:R-:W-:Y:S02]  /*69f0*/  ISETP.GT.AND P4, PT, R83.reuse, 0x71, P2 ;  /* 0x000000715300780c */ /* 0x040fe40001784270 */
[C---:B------:R-:W-:Y:S02]  /*6a00*/  ISETP.GT.AND P6, PT, R83.reuse, 0x78, P2 ;  /* 0x000000785300780c */ /* 0x040fe400017c4270 */
[----:B------:R-:W-:Y:S02]  /*6a10*/  ISETP.GT.AND P3, PT, R83, 0x79, P2 ;  /* 0x000000795300780c */ /* 0x000fe40001764270 */
[C---:B------:R-:W-:Y:S02]  /*6a20*/  ISETP.LT.OR P4, PT, R84.reuse, 0x72, P4 ;  /* 0x000000725400780c */ /* 0x040fe40002781670 */
[C---:B------:R-:W-:Y:S02]  /*6a30*/  ISETP.LT.OR P6, PT, R84.reuse, 0x79, P6 ;  /* 0x000000795400780c */ /* 0x040fe400037c1670 */
[----:B------:R-:W-:-:S02]  /*6a40*/  ISETP.LT.OR P3, PT, R84, 0x7a, P3 ;  /* 0x0000007a5400780c */ /* 0x000fc40001f61670 */
[----:B------:R-:W-:Y:S02]  /*6a50*/  FSEL R78, R78, -INF , !P4 ;  /* 0xff8000004e4e7808 */ /* 0x000fe40006000000 */
[----:B------:R-:W-:Y:S02]  /*6a60*/  FSEL R81, R81, -INF , !P6 ;  /* 0xff80000051517808 */ /* 0x000fe40007000000 */
[----:B------:R-:W-:Y:S01]  /*6a70*/  FSEL R82, R82, -INF , !P3 ;  /* 0xff80000052527808 */ /* 0x000fe20005800000 */
[----:B------:R-:W-:Y:S06]  /*6a80*/  @P5 BRA `(.L_x_679) ;  /* 0x0000000000585947 */ /* 0x000fec0003800000 */
[----:B------:R-:W-:Y:S01]  /*6a90*/  IMAD.IADD R83, R156, 0x1, R4 ;  /* 0x000000019c537824 */ /* 0x000fe200078e0204 */
[----:B------:R-:W-:Y:S04]  /*6aa0*/  BSSY B0, `(.L_x_680) ;  /* 0x0000010000007945 */ /* 0x000fe80003800000 */
[----:B------:R-:W-:-:S13]  /*6ab0*/  ISETP.GT.AND P3, PT, R83, -0x1, PT ;  /* 0xffffffff5300780c */ /* 0x000fda0003f64270 */
[----:B------:R-:W-:Y:S05]  /*6ac0*/  @P3 BRA `(.L_x_681) ;  /* 0x0000000000203947 */ /* 0x000fea0003800000 */
[----:B------:R-:W-:Y:S01]  /*6ad0*/  IMAD.U32 R84, RZ, RZ, UR22 ;  /* 0x00000016ff547e24 */ /* 0x000fe2000f8e00ff */
[----:B------:R-:W-:-:S04]  /*6ae0*/  LOP3.LUT R83, RZ, R83, RZ, 0x33, !PT ;  /* 0x00000053ff537212 */ /* 0x000fc800078e33ff */
[----:B------:R-:W-:-:S13]  /*6af0*/  ISETP.NE.AND P3, PT, R84, 0x1, PT ;  /* 0x000000015400780c */ /* 0x000fda0003f65270 */
[----:B------:R-:W1:Y:S02]  /*6b00*/  @P3 LDC.64 R10, c[0x0][0x9e8] ;  /* 0x00027a00ff0a3b82 */ /* 0x000e640000000a00 */
[----:B-1----:R-:W-:-:S05]  /*6b10*/  @P3 IMAD.HI.U32 R10, R83, R10, RZ ;  /* 0x0000000a530a3227 */ /* 0x002fca00078e00ff */
[----:B------:R-:W-:-:S04]  /*6b20*/  @P3 SHF.R.U32.HI R83, RZ, R11, R10 ;  /* 0x0000000bff533219 */ /* 0x000fc8000001160a */
[----:B------:R-:W-:Y:S01]  /*6b30*/  LOP3.LUT R83, RZ, R83, RZ, 0x33, !PT ;  /* 0x00000053ff537212 */ /* 0x000fe200078e33ff */
[----:B------:R-:W-:Y:S06]  /*6b40*/  BRA `(.L_x_682) ;  /* 0x0000000000147947 */ /* 0x000fec0003800000 */
.L_x_681:
[----:B------:R-:W-:-:S05]  /*6b50*/  IMAD.U32 R84, RZ, RZ, UR22 ;  /* 0x00000016ff547e24 */ /* 0x000fca000f8e00ff */
[----:B------:R-:W-:-:S13]  /*6b60*/  ISETP.NE.AND P3, PT, R84, 0x1, PT ;  /* 0x000000015400780c */ /* 0x000fda0003f65270 */
[----:B------:R-:W1:Y:S02]  /*6b70*/  @P3 LDC.64 R10, c[0x0][0x9e8] ;  /* 0x00027a00ff0a3b82 */ /* 0x000e640000000a00 */
[----:B-1----:R-:W-:-:S05]  /*6b80*/  @P3 IMAD.HI.U32 R10, R83, R10, RZ ;  /* 0x0000000a530a3227 */ /* 0x002fca00078e00ff */
[----:B------:R-:W-:-:S07]  /*6b90*/  @P3 SHF.R.U32.HI R83, RZ, R11, R10 ;  /* 0x0000000bff533219 */ /* 0x000fce000001160a */
.L_x_682:
[----:B------:R-:W-:Y:S05]  /*6ba0*/  BSYNC B0 ;  /* 0x0000000000007941 */ /* 0x000fea0003800000 */
.L_x_680:
[----:B------:R-:W-:-:S04]  /*6bb0*/  IMAD R83, R83, R84, -R77 ;  /* 0x0000005453537224 */ /* 0x000fc800078e0a4d */
[----:B------:R-:W-:-:S05]  /*6bc0*/  IMAD R83, R16, -0x2, R83 ;  /* 0xfffffffe10537824 */ /* 0x000fca00078e0253 */
[----:B------:R-:W-:Y:S02]  /*6bd0*/  VIADDMNMX R86, R83, R84, R86, PT ;  /* 0x0000005453567246 */ /* 0x000fe40003800156 */
[----:B------:R-:W-:-:S07]  /*6be0*/  VIMNMX R85, R85, R83, !PT ;  /* 0x0000005355557248 */ /* 0x000fce0007fe0100 */
.L_x_679:
[----:B------:R-:W-:Y:S01]  /*6bf0*/  FMNMX.FTZ R11, R41, R8, !PT ;  /* 0x00000008290b7209 */ /* 0x000fe20007810000 */
[----:B------:R-:W-:Y:S01]  /*6c00*/  UMOV UR10, UR19 ;  /* 0x00000013000a7c82 */ /* 0x000fe20008000000 */
[----:B------:R-:W-:Y:S01]  /*6c10*/  ISETP.GT.AND P5, PT, R85, 0x8, P2 ;  /* 0x000000085500780c */ /* 0x000fe200017a4270 */
[----:B------:R-:W-:Y:S01]  /*6c20*/  IMAD.U32 R83, RZ, RZ, UR10 ;  /* 0x0000000aff537e24 */ /* 0x000fe2000f8e00ff */
[----:B------:R-:W-:Y:S02]  /*6c30*/  FMNMX.FTZ R11, R40, R11, !PT ;  /* 0x0000000b280b7209 */ /* 0x000fe40007810000 */
[----:B------:R-:W-:Y:S02]  /*6c40*/  ISETP.LT.OR P5, PT, R86, 0x9, P5 ;  /* 0x000000095600780c */ /* 0x000fe40002fa1670 */
[----:B------:R-:W-:Y:S02]  /*6c50*/  FMNMX.FTZ R10, R14, R11, !PT ;  /* 0x0000000b0e0a7209 */ /* 0x000fe40007810000 */
[----:B------:R-:W-:-:S02]  /*6c60*/  FSEL R20, R20, -INF , !P5 ;  /* 0xff80000014147808 */ /* 0x000fc40006800000 */
[----:B------:R-:W-:Y:S02]  /*6c70*/  FMNMX.FTZ R11, R15, R10, !PT ;  /* 0x0000000a0f0b7209 */ /* 0x000fe40007810000 */
[----:B------:R-:W-:Y:S02]  /*6c80*/  ISETP.GT.AND P5, PT, R85, 0x11, P2 ;  /* 0x000000115500780c */ /* 0x000fe400017a4270 */
        /* <DEDUP_REMOVED lines=11> */
[C---:B------:R-:W-:Y:S02]  /*6d40*/  ISETP.GT.AND P5, PT, R85.reuse, RZ, P2 ;  /* 0x000000ff5500720c */ /* 0x040fe400017a4270 */
[----:B------:R-:W-:Y:S02]  /*6d50*/  FMNMX.FTZ R10, R36, R11, !PT ;  /* 0x0000000b240a7209 */ /* 0x000fe40007810000 */
[----:B------:R-:W-:Y:S02]  /*6d60*/  ISETP.GT.AND P4, PT, R85, 0x1, P2 ;  /* 0x000000015500780c */ /* 0x000fe40001784270 */
[----:B------:R-:W-:Y:S02]  /*6d70*/  FMNMX.FTZ R11, R37, R10, !PT ;  /* 0x0000000a250b7209 */ /* 0x000fe40007810000 */
[----:B------:R-:W-:-:S02]  /*6d80*/  ISETP.LT.OR P5, PT, R86, 0x1, P5 ;  /* 0x000000015600780c */ /* 0x000fc40002fa1670 */
[----:B------:R-:W-:Y:S02]  /*6d90*/  FMNMX.FTZ R10, R42, R11, !PT ;  /* 0x0000000b2a0a7209 */ /* 0x000fe40007810000 */
[----:B------:R-:W-:Y:S02]  /*6da0*/  ISETP.GT.AND P3, PT, R85, 0x9, P2 ;  /* 0x000000095500780c */ /* 0x000fe40001764270 */
[----:B------:R-:W-:Y:S02]  /*6db0*/  FMNMX.FTZ R11, R43, R10, !PT ;  /* 0x0000000a2b0b7209 */ /* 0x000fe40007810000 */
[----:B------:R-:W-:Y:S02]  /*6dc0*/  ISETP.LT.OR P4, PT, R86, 0x2, P4 ;  /* 0x000000025600780c */ /* 0x000fe40002781670 */
[----:B------:R-:W-:Y:S02]  /*6dd0*/  FMNMX.FTZ R10, R46, R11, !PT ;  /* 0x0000000b2e0a7209 */ /* 0x000fe40007810000 */
[----:B------:R-:W-:-:S02]  /*6de0*/  ISETP.LT.OR P3, PT, R86, 0xa, P3 ;  /* 0x0000000a5600780c */ /* 0x000fc40001f61670 */
[----:B------:R-:W-:Y:S02]  /*6df0*/  FMNMX.FTZ R11, R47, R10, !PT ;  /* 0x0000000a2f0b7209 */ /* 0x000fe40007810000 */
[----:B------:R-:W-:Y:S02]  /*6e00*/  FSEL R13, R13, -INF , !P4 ;  /* 0xff8000000d0d7808 */ /* 0x000fe40006000000 */
[----:B------:R-:W-:Y:S02]  /*6e10*/  FMNMX.FTZ R10, R50, R11, !PT ;  /* 0x0000000b320a7209 */ /* 0x000fe40007810000 */
[----:B------:R-:W-:Y:S02]  /*6e20*/  ISETP.GT.AND P4, PT, R85, 0x10, P2 ;  /* 0x000000105500780c */ /* 0x000fe40001784270 */
        /* <DEDUP_REMOVED lines=29> */
[----:B------:R-:W-:-:S03]  /*7000*/  ISETP.GT.AND P4, PT, R85, 0x48, P2 ;  /* 0x000000485500780c */ /* 0x000fc60001784270 */
[----:B------:R-:W1:Y:S01]  /*7010*/  SHFL.BFLY PT, R10, R11, 0x2, 0x1f ;  /* 0x0c401f000b0a7f89 */ /* 0x000e6200000e0000 */
[----:B------:R-:W-:-:S04]  /*7020*/  ISETP.LT.OR P4, PT, R86, 0x49, P4 ;  /* 0x000000495600780c */ /* 0x000fc80002781670 */
[----:B------:R-:W-:Y:S02]  /*7030*/  FSEL R56, R56, -INF , !P4 ;  /* 0xff80000038387808 */ /* 0x000fe40006000000 */
[----:B------:R-:W-:-:S04]  /*7040*/  ISETP.GT.AND P4, PT, R85, 0x51, P2 ;  /* 0x000000515500780c */ /* 0x000fc80001784270 */
[----:B------:R-:W-:-:S04]  /*7050*/  ISETP.LT.OR P4, PT, R86, 0x52, P4 ;  /* 0x000000525600780c */ /* 0x000fc80002781670 */
[----:B------:R-:W-:Y:S02]  /*7060*/  FSEL R59, R59, -INF , !P4 ;  /* 0xff8000003b3b7808 */ /* 0x000fe40006000000 */
[----:B------:R-:W-:-:S04]  /*7070*/  ISETP.GT.AND P4, PT, R85, 0x60, P2 ;  /* 0x000000605500780c */ /* 0x000fc80001784270 */
[----:B------:R-:W-:Y:S02]  /*7080*/  ISETP.LT.OR P4, PT, R86, 0x61, P4 ;  /* 0x000000615600780c */ /* 0x000fe40002781670 */
[----:B-1----:R-:W-:Y:S02]  /*7090*/  FMNMX.FTZ R77, R11, R10, !PT ;  /* 0x0000000a0b4d7209 */ /* 0x002fe40007810000 */
[----:B------:R-:W-:Y:S02]  /*70a0*/  FSEL R66, R66, -INF , !P4 ;  /* 0xff80000042427808 */ /* 0x000fe40006000000 */
[----:B------:R-:W-:Y:S01]  /*70b0*/  ISETP.GT.AND P4, PT, R85, 0x69, P2 ;  /* 0x000000695500780c */ /* 0x000fe20001784270 */
[----:B------:R-:W1:Y:S03]  /*70c0*/  SHFL.BFLY PT, R10, R77, 0x1, 0x1f ;  /* 0x0c201f004d0a7f89 */ /* 0x000e6600000e0000 */
[----:B------:R-:W-:-:S04]  /*70d0*/  ISETP.LT.OR P4, PT, R86, 0x6a, P4 ;  /* 0x0000006a5600780c */ /* 0x000fc80002781670 */
[----:B------:R-:W-:Y:S02]  /*70e0*/  FSEL R71, R71, -INF , !P4 ;  /* 0xff80000047477808 */ /* 0x000fe40006000000 */
[----:B------:R-:W-:-:S04]  /*70f0*/  ISETP.GT.AND P4, PT, R85, 0x78, P2 ;  /* 0x000000785500780c */ /* 0x000fc80001784270 */
[----:B------:R-:W-:-:S04]  /*7100*/  ISETP.LT.OR P4, PT, R86, 0x79, P4 ;  /* 0x000000795600780c */ /* 0x000fc80002781670 */
[----:B------:R-:W-:Y:S02]  /*7110*/  FSEL R79, R79, -INF , !P4 ;  /* 0xff8000004f4f7808 */ /* 0x000fe40006000000 */
[----:B-1----:R-:W-:-:S04]  /*7120*/  FMNMX.FTZ R10, R77, R10, !PT ;  /* 0x0000000a4d0a7209 */ /* 0x002fc80007810000 */
[C---:B------:R-:W-:Y:S01]  /*7130*/  FSETP.NEU.FTZ.AND P6, PT, R10.reuse, -INF , PT ;  /* 0xff8000000a00780b */ /* 0x040fe20003fdd000 */
[----:B------:R-:W-:-:S05]  /*7140*/  FFMA.FTZ R83, R10, R83, -8 ;  /* 0xc10000000a537423 */ /* 0x000fca0000010053 */
[----:B------:R-:W-:-:S05]  /*7150*/  FSEL R11, R83, RZ, P6 ;  /* 0x000000ff530b7208 */ /* 0x000fca0003000000 */
[--C-:B------:R-:W-:Y:S01]  /*7160*/  FFMA.FTZ R83, R24, UR10, -R11.reuse ;  /* 0x0000000a18537c23 */ /* 0x100fe2000801080b */
[----:B------:R-:W-:Y:S01]  /*7170*/  FSEL R24, R12, -INF , !P5 ;  /* 0xff8000000c187808 */ /* 0x000fe20006800000 */
[--C-:B------:R-:W-:Y:S01]  /*7180*/  FFMA.FTZ R77, R41, UR10, -R11.reuse ;  /* 0x0000000a294d7c23 */ /* 0x100fe2000801080b */
[----:B------:R-:W-:Y:S01]  /*7190*/  FSEL R41, R21, -INF , !P3 ;  /* 0xff80000015297808 */ /* 0x000fe20005800000 */
[----:B------:R-:W-:Y:S01]  /*71a0*/  MUFU.EX2 R12, R83 ;  /* 0x00000053000c7308 */ /* 0x000fe20000000800 */
[----:B------:R-:W-:Y:S01]  /*71b0*/  FMNMX.FTZ R84, R24, R7, !PT ;  /* 0x0000000718547209 */ /* 0x000fe20007810000 */
[--C-:B------:R-:W-:Y:S01]  /*71c0*/  FFMA.FTZ R40, R40, UR10, -R11.reuse ;  /* 0x0000000a28287c23 */ /* 0x100fe2000801080b */
[----:B------:R-:W-:Y:S01]  /*71d0*/  ISETP.GT.AND P3, PT, R85, 0x18, P2 ;  /* 0x000000185500780c */ /* 0x000fe20001764270 */
[--C-:B------:R-:W-:Y:S01]  /*71e0*/  FFMA.FTZ R14, R14, UR10, -R11.reuse ;  /* 0x0000000a0e0e7c23 */ /* 0x100fe2000801080b */
[----:B------:R-:W-:-:S01]  /*71f0*/  FFMA.FTZ R15, R15, UR10, -R11 ;  /* 0x0000000a0f0f7c23 */ /* 0x000fc2000801080b */
[--C-:B------:R-:W-:Y:S01]  /*7200*/  FFMA.FTZ R25, R25, UR10, -R11.reuse ;  /* 0x0000000a19197c23 */ /* 0x100fe2000801080b */
[----:B------:R-:W-:Y:S01]  /*7210*/  ISETP.LT.OR P3, PT, R86, 0x19, P3 ;  /* 0x000000195600780c */ /* 0x000fe20001f61670 */
[----:B------:R1:W-:Y:S01]  /*7220*/  MUFU.EX2 R21, R77 ;  /* 0x0000004d00157308 */ /* 0x0003e20000000800 */
[----:B------:R-:W-:-:S01]  /*7230*/  FFMA.FTZ R28, R28, UR10, -R11 ;  /* 0x0000000a1c1c7c23 */ /* 0x000fc2000801080b */
[--C-:B------:R-:W-:Y:S01]  /*7240*/  FFMA.FTZ R29, R29, UR10, -R11.reuse ;  /* 0x0000000a1d1d7c23 */ /* 0x100fe2000801080b */
[----:B------:R-:W-:Y:S01]  /*7250*/  FSEL R30, R30, -INF , !P3 ;  /* 0xff8000001e1e7808 */ /* 0x000fe20005800000 */
[--C-:B------:R-:W-:Y:S01]  /*7260*/  FFMA.FTZ R32, R32, UR10, -R11.reuse ;  /* 0x0000000a20207c23 */ /* 0x100fe2000801080b */
[----:B------:R-:W-:Y:S01]  /*7270*/  ISETP.GT.AND P3, PT, R85, 0x21, P2 ;  /* 0x000000215500780c */ /* 0x000fe20001764270 */
[--C-:B------:R-:W-:Y:S01]  /*7280*/  FFMA.FTZ R33, R33, UR10, -R11.reuse ;  /* 0x0000000a21217c23 */ /* 0x100fe2000801080b */
[----:B------:R-:W-:-:S01]  /*7290*/  FFMA.FTZ R36, R36, UR10, -R11 ;  /* 0x0000000a24247c23 */ /* 0x000fc2000801080b */
[--C-:B------:R-:W-:Y:S01]  /*72a0*/  FFMA.FTZ R37, R37, UR10, -R11.reuse ;  /* 0x0000000a25257c23 */ /* 0x100fe2000801080b */
[----:B-1----:R-:W-:Y:S01]  /*72b0*/  FMNMX.FTZ R77, R13, R84, !PT ;  /* 0x000000540d4d7209 */ /* 0x002fe20007810000 */
[--C-:B------:R-:W-:Y:S01]  /*72c0*/  FFMA.FTZ R42, R42, UR10, -R11.reuse ;  /* 0x0000000a2a2a7c23 */ /* 0x100fe2000801080b */
[----:B------:R-:W-:Y:S01]  /*72d0*/  ISETP.LT.OR P3, PT, R86, 0x22, P3 ;  /* 0x000000225600780c */ /* 0x000fe20001f61670 */
[--C-:B------:R-:W-:Y:S01]  /*72e0*/  FFMA.FTZ R43, R43, UR10, -R11.reuse ;  /* 0x0000000a2b2b7c23 */ /* 0x100fe2000801080b */
[----:B------:R-:W-:Y:S01]  /*72f0*/  FMNMX.FTZ R84, R20, R77, !PT ;  /* 0x0000004d14547209 */ /* 0x000fe20007810000 */
[--C-:B------:R-:W-:Y:S01]  /*7300*/  FFMA.FTZ R46, R46, UR10, -R11.reuse ;  /* 0x0000000a2e2e7c23 */ /* 0x100fe2000801080b */
[----:B------:R-:W-:Y:S01]  /*7310*/  FSEL R35, R35, -INF , !P3 ;  /* 0xff80000023237808 */ /* 0x000fe20005800000 */
[--C-:B------:R-:W-:Y:S01]  /*7320*/  FFMA.FTZ R47, R47, UR10, -R11.reuse ;  /* 0x0000000a2f2f7c23 */ /* 0x100fe2000801080b */
[----:B------:R-:W-:Y:S01]  /*7330*/  FMNMX.FTZ R77, R41, R84, !PT ;  /* 0x00000054294d7209 */ /* 0x000fe20007810000 */
[--C-:B------:R-:W-:Y:S01]  /*7340*/  FFMA.FTZ R50, R50, UR10, -R11.reuse ;  /* 0x0000000a32327c23 */ /* 0x100fe2000801080b */
[----:B------:R-:W-:Y:S01]  /*7350*/  ISETP.GT.AND P3, PT, R85, 0x29, P2 ;  /* 0x000000295500780c */ /* 0x000fe20001764270 */
[--C-:B------:R-:W-:Y:S01]  /*7360*/  FFMA.FTZ R51, R51, UR10, -R11.reuse ;  /* 0x0000000a33337c23 */ /* 0x100fe2000801080b */
[----:B------:R-:W-:Y:S01]  /*7370*/  FMNMX.FTZ R84, R26, R77, !PT ;  /* 0x0000004d1a547209 */ /* 0x000fe20007810000 */
[--C-:B------:R-:W-:Y:S01]  /*7380*/  FFMA.FTZ R54, R54, UR10, -R11.reuse ;  /* 0x0000000a36367c23 */ /* 0x100fe2000801080b */
[----:B------:R-:W-:Y:S01]  /*7390*/  ISETP.LT.OR P5, PT, R86, 0x2a, P3 ;  /* 0x0000002a5600780c */ /* 0x000fe20001fa1670 */
[--C-:B------:R-:W-:Y:S01]  /*73a0*/  FFMA.FTZ R55, R55, UR10, -R11.reuse ;  /* 0x0000000a37377c23 */ /* 0x100fe2000801080b */
[----:B------:R-:W-:Y:S01]  /*73b0*/  FMNMX.FTZ R77, R27, R84, !PT ;  /* 0x000000541b4d7209 */ /* 0x000fe20007810000 */
[--C-:B------:R-:W-:Y:S01]  /*73c0*/  FFMA.FTZ R60, R60, UR10, -R11.reuse ;  /* 0x0000000a3c3c7c23 */ /* 0x100fe2000801080b */
[----:B------:R-:W-:Y:S01]  /*73d0*/  ISETP.GT.AND P3, PT, R85, 0x31, P2 ;  /* 0x000000315500780c */ /* 0x000fe20001764270 */
        /* <DEDUP_REMOVED lines=14> */
[----:B------:R-:W-:Y:S01]  /*74c0*/  FFMA.FTZ R76, R76, UR10, -R11 ;  /* 0x0000000a4c4c7c23 */ /* 0x000fe2000801080b */
[----:B------:R-:W-:Y:S01]  /*74d0*/  FSEL R45, R45, -INF , !P3 ;  /* 0xff8000002d2d7808 */ /* 0x000fe20005800000 */
[----:B------:R-:W-:Y:S01]  /*74e0*/  MUFU.EX2 R40, R40 ;  /* 0x0000002800287308 */ /* 0x000fe20000000800 */
[----:B------:R-:W-:-:S02]  /*74f0*/  FMNMX.FTZ R84, R38, R77, !PT ;  /* 0x0000004d26547209 */ /* 0x000fc40007810000 */
[----:B------:R-:W-:Y:S02]  /*7500*/  ISETP.LT.OR P5, PT, R86, 0x39, P5 ;  /* 0x000000395600780c */ /* 0x000fe40002fa1670 */
[----:B------:R-:W-:Y:S02]  /*7510*/  FMNMX.FTZ R77, R39, R84, !PT ;  /* 0x00000054274d7209 */ /* 0x000fe40007810000 */
[----:B------:R-:W-:Y:S01]  /*7520*/  ISETP.GT.AND P3, PT, R85, 0x40, P2 ;  /* 0x000000405500780c */ /* 0x000fe20001764270 */
[----:B------:R-:W-:Y:S01]  /*7530*/  MUFU.EX2 R14, R14 ;  /* 0x0000000e000e7308 */ /* 0x000fe20000000800 */
[----:B------:R-:W-:Y:S02]  /*7540*/  FMNMX.FTZ R84, R44, R77, !PT ;  /* 0x0000004d2c547209 */ /* 0x000fe40007810000 */
[----:B------:R-:W-:Y:S02]  /*7550*/  FSEL R48, R48, -INF , !P5 ;  /* 0xff80000030307808 */ /* 0x000fe40006800000 */
[----:B------:R-:W-:-:S02]  /*7560*/  FMNMX.FTZ R77, R45, R84, !PT ;  /* 0x000000542d4d7209 */ /* 0x000fc40007810000 */
[----:B------:R-:W-:Y:S01]  /*7570*/  ISETP.GT.AND P5, PT, R85, 0x41, P2 ;  /* 0x000000415500780c */ /* 0x000fe200017a4270 */
[----:B------:R-:W-:Y:S01]  /*7580*/  MUFU.EX2 R15, R15 ;  /* 0x0000000f000f7308 */ /* 0x000fe20000000800 */
[----:B------:R-:W-:Y:S02]  /*7590*/  ISETP.LT.OR P3, PT, R86, 0x41, P3 ;  /* 0x000000415600780c */ /* 0x000fe40001f61670 */
[----:B------:R-:W-:Y:S02]  /*75a0*/  FMNMX.FTZ R84, R48, R77, !PT ;  /* 0x0000004d30547209 */ /* 0x000fe40007810000 */
[----:B------:R-:W-:Y:S02]  /*75b0*/  ISETP.LT.OR P5, PT, R86, 0x42, P5 ;  /* 0x000000425600780c */ /* 0x000fe40002fa1670 */
[----:B------:R-:W-:Y:S01]  /*75c0*/  FSEL R52, R52, -INF , !P3 ;  /* 0xff80000034347808 */ /* 0x000fe20005800000 */
[----:B------:R-:W-:Y:S01]  /*75d0*/  MUFU.EX2 R25, R25 ;  /* 0x0000001900197308 */ /* 0x000fe20000000800 */
[----:B------:R-:W-:-:S02]  /*75e0*/  FMNMX.FTZ R77, R49, R84, !PT ;  /* 0x00000054314d7209 */ /* 0x000fc40007810000 */
[----:B------:R-:W-:Y:S02]  /*75f0*/  ISETP.GT.AND P3, PT, R85, 0x49, P2 ;  /* 0x000000495500780c */ /* 0x000fe40001764270 */
[----:B------:R-:W-:Y:S02]  /*7600*/  FSEL R53, R53, -INF , !P5 ;  /* 0xff80000035357808 */ /* 0x000fe40006800000 */
[----:B------:R-:W-:Y:S01]  /*7610*/  FMNMX.FTZ R84, R52, R77, !PT ;  /* 0x0000004d34547209 */ /* 0x000fe20007810000 */
[----:B------:R-:W-:Y:S01]  /*7620*/  MUFU.EX2 R28, R28 ;  /* 0x0000001c001c7308 */ /* 0x000fe20000000800 */
[----:B------:R-:W-:Y:S02]  /*7630*/  ISETP.GT.AND P5, PT, R85, 0x50, P2 ;  /* 0x000000505500780c */ /* 0x000fe400017a4270 */
[----:B------:R-:W-:Y:S02]  /*7640*/  ISETP.LT.OR P3, PT, R86, 0x4a, P3 ;  /* 0x0000004a5600780c */ /* 0x000fe40001f61670 */
[----:B------:R-:W-:-:S02]  /*7650*/  FMNMX.FTZ R77, R53, R84, !PT ;  /* 0x00000054354d7209 */ /* 0x000fc40007810000 */
[----:B------:R-:W-:Y:S01]  /*7660*/  FSEL R57, R57, -INF , !P3 ;  /* 0xff80000039397808 */ /* 0x000fe20005800000 */
[----:B------:R-:W-:Y:S01]  /*7670*/  MUFU.EX2 R29, R29 ;  /* 0x0000001d001d7308 */ /* 0x000fe20000000800 */
[----:B------:R-:W-:Y:S02]  /*7680*/  ISETP.LT.OR P5, PT, R86, 0x51, P5 ;  /* 0x000000515600780c */ /* 0x000fe40002fa1670 */
[----:B------:R-:W-:Y:S02]  /*7690*/  FMNMX.FTZ R84, R56, R77, !PT ;  /* 0x0000004d38547209 */ /* 0x000fe40007810000 */
[----:B------:R-:W-:Y:S02]  /*76a0*/  ISETP.GT.AND P3, PT, R85, 0x58, P2 ;  /* 0x000000585500780c */ /* 0x000fe40001764270 */
[----:B------:R-:W-:Y:S01]  /*76b0*/  FSEL R58, R58, -INF , !P5 ;  /* 0xff8000003a3a7808 */ /* 0x000fe20006800000 */
[----:B------:R-:W-:Y:S01]  /*76c0*/  MUFU.EX2 R32, R32 ;  /* 0x0000002000207308 */ /* 0x000fe20000000800 */
[----:B------:R-:W-:-:S02]  /*76d0*/  FMNMX.FTZ R77, R57, R84, !PT ;  /* 0x00000054394d7209 */ /* 0x000fc40007810000 */
[----:B------:R-:W-:Y:S02]  /*76e0*/  ISETP.GT.AND P5, PT, R85, 0x59, P2 ;  /* 0x000000595500780c */ /* 0x000fe400017a4270 */
[----:B------:R-:W-:Y:S02]  /*76f0*/  ISETP.LT.OR P3, PT, R86, 0x59, P3 ;  /* 0x000000595600780c */ /* 0x000fe40001f61670 */
[----:B------:R-:W-:Y:S01]  /*7700*/  FMNMX.FTZ R84, R58, R77, !PT ;  /* 0x0000004d3a547209 */ /* 0x000fe20007810000 */
[----:B------:R-:W-:Y:S01]  /*7710*/  MUFU.EX2 R33, R33 ;  /* 0x0000002100217308 */ /* 0x000fe20000000800 */
[----:B------:R-:W-:Y:S02]  /*7720*/  ISETP.LT.OR P5, PT, R86, 0x5a, P5 ;  /* 0x0000005a5600780c */ /* 0x000fe40002fa1670 */
[----:B------:R-:W-:Y:S02]  /*7730*/  FSEL R62, R62, -INF , !P3 ;  /* 0xff8000003e3e7808 */ /* 0x000fe40005800000 */
[----:B------:R-:W-:-:S02]  /*7740*/  FMNMX.FTZ R77, R59, R84, !PT ;  /* 0x000000543b4d7209 */ /* 0x000fc40007810000 */
[----:B------:R-:W-:Y:S01]  /*7750*/  ISETP.GT.AND P3, PT, R85, 0x61, P2 ;  /* 0x000000615500780c */ /* 0x000fe20001764270 */
[----:B------:R-:W-:Y:S01]  /*7760*/  MUFU.EX2 R36, R36 ;  /* 0x0000002400247308 */ /* 0x000fe20000000800 */
[----:B------:R-:W-:Y:S02]  /*7770*/  FSEL R63, R63, -INF , !P5 ;  /* 0xff8000003f3f7808 */ /* 0x000fe40006800000 */
[----:B------:R-:W-:Y:S02]  /*7780*/  FMNMX.FTZ R84, R62, R77, !PT ;  /* 0x0000004d3e547209 */ /* 0x000fe40007810000 */
[----:B------:R-:W-:Y:S02]  /*7790*/  ISETP.GT.AND P5, PT, R85, 0x68, P2 ;  /* 0x000000685500780c */ /* 0x000fe400017a4270 */
[----:B------:R-:W-:Y:S01]  /*77a0*/  ISETP.LT.OR P3, PT, R86, 0x62, P3 ;  /* 0x000000625600780c */ /* 0x000fe20001f61670 */
[----:B------:R-:W-:Y:S01]  /*77b0*/  MUFU.EX2 R37, R37 ;  /* 0x0000002500257308 */ /* 0x000fe20000000800 */
[----:B------:R-:W-:-:S02]  /*77c0*/  FMNMX.FTZ R77, R63, R84, !PT ;  /* 0x000000543f4d7209 */ /* 0x000fc40007810000 */
[----:B------:R-:W-:Y:S02]  /*77d0*/  FSEL R67, R67, -INF , !P3 ;  /* 0xff80000043437808 */ /* 0x000fe40005800000 */
[----:B------:R-:W-:Y:S02]  /*77e0*/  ISETP.LT.OR P5, PT, R86, 0x69, P5 ;  /* 0x000000695600780c */ /* 0x000fe40002fa1670 */
[----:B------:R-:W-:Y:S01]  /*77f0*/  FMNMX.FTZ R84, R66, R77, !PT ;  /* 0x0000004d42547209 */ /* 0x000fe20007810000 */
[----:B------:R-:W-:Y:S01]  /*7800*/  MUFU.EX2 R42, R42 ;  /* 0x0000002a002a7308 */ /* 0x000fe20000000800 */
[----:B------:R-:W-:Y:S02]  /*7810*/  ISETP.GT.AND P3, PT, R85, 0x70, P2 ;  /* 0x000000705500780c */ /* 0x000fe40001764270 */
        /* <DEDUP_REMOVED lines=10> */
[----:B------:R-:W-:Y:S01]  /*78c0*/  ISETP.GT.AND P2, PT, R85, 0x79, P2 ;  /* 0x000000795500780c */ /* 0x000fe20001744270 */
[----:B------:R-:W-:-:S01]  /*78d0*/  FFMA.FTZ R85, R82, UR10, -R11 ;  /* 0x0000000a52557c23 */ /* 0x000fc2000801080b */
[----:B------:R-:W-:Y:S01]  /*78e0*/  FSEL R75, R75, -INF , !P5 ;  /* 0xff8000004b4b7808 */ /* 0x000fe20006800000 */
[----:B------:R-:W-:Y:S01]  /*78f0*/  IMAD.U32 R82, RZ, RZ, UR10 ;  /* 0x0000000aff527e24 */ /* 0x000fe2000f8e00ff */
[----:B------:R-:W-:Y:S01]  /*7900*/  FMNMX.FTZ R84, R74, R77, !PT ;  /* 0x0000004d4a547209 */ /* 0x000fe20007810000 */
[----:B------:R-:W-:Y:S01]  /*7910*/  MUFU.EX2 R47, R47 ;  /* 0x0000002f002f7308 */ /* 0x000fe20000000800 */
[----:B------:R-:W-:Y:S02]  /*7920*/  ISETP.LT.OR P2, PT, R86, 0x7a, P2 ;  /* 0x0000007a5600780c */ /* 0x000fe40001741670 */
[----:B------:R-:W-:Y:S02]  /*7930*/  FMNMX.FTZ R84, R75, R84, !PT ;  /* 0x000000544b547209 */ /* 0x000fe40007810000 */
[----:B------:R-:W-:-:S02]  /*7940*/  FSEL R80, R80, -INF , !P2 ;  /* 0xff80000050507808 */ /* 0x000fc40005000000 */
[----:B------:R-:W-:Y:S01]  /*7950*/  FMNMX.FTZ R77, R79, R84, !PT ;  /* 0x000000544f4d7209 */ /* 0x000fe20007810000 */
[----:B------:R-:W-:Y:S03]  /*7960*/  MUFU.EX2 R50, R50 ;  /* 0x0000003200327308 */ /* 0x000fe60000000800 */
[----:B------:R-:W-:-:S05]  /*7970*/  FMNMX.FTZ R77, R80, R77, !PT ;  /* 0x0000004d504d7209 */ /* 0x000fca0007810000 */
[----:B------:R-:W1:Y:S01]  /*7980*/  SHFL.BFLY PT, R84, R77, 0x2, 0x1f ;  /* 0x0c401f004d547f89 */ /* 0x000e6200000e0000 */
[----:B------:R-:W-:Y:S08]  /*7990*/  MUFU.EX2 R51, R51 ;  /* 0x0000003300337308 */ /* 0x000ff00000000800 */
[----:B------:R-:W-:Y:S08]  /*79a0*/  MUFU.EX2 R54, R54 ;  /* 0x0000003600367308 */ /* 0x000ff00000000800 */
[----:B------:R-:W-:Y:S01]  /*79b0*/  MUFU.EX2 R55, R55 ;  /* 0x0000003700377308 */ /* 0x000fe20000000800 */
[----:B-1----:R-:W-:Y:S01]  /*79c0*/  FMNMX.FTZ R84, R77, R84, !PT ;  /* 0x000000544d547209 */ /* 0x002fe20007810000 */
[--C-:B------:R-:W-:Y:S01]  /*79d0*/  FFMA.FTZ R77, R78, UR10, -R11.reuse ;  /* 0x0000000a4e4d7c23 */ /* 0x100fe2000801080b */
[----:B------:R-:W-:-:S01]  /*79e0*/  FFMA.FTZ R78, R81, UR10, -R11 ;  /* 0x0000000a514e7c23 */ /* 0x000fc2000801080b */
[----:B------:R-:W-:-:S04]  /*79f0*/  FSEL R81, R10, RZ, P6 ;  /* 0x000000ff0a517208 */ /* 0x000fc80003000000 */
[----:B------:R-:W-:Y:S01]  /*7a00*/  MUFU.EX2 R60, R60 ;  /* 0x0000003c003c7308 */ /* 0x000fe20000000800 */
[----:B------:R-:W1:Y:S01]  /*7a10*/  SHFL.BFLY PT, R83, R84, 0x1, 0x1f ;  /* 0x0c201f0054537f89 */ /* 0x000e6200000e0000 */
[----:B------:R-:W-:-:S04]  /*7a20*/  FADD.FTZ R8, -R81, R8 ;  /* 0x0000000851087221 */ /* 0x000fc80000010100 */
[----:B------:R-:W-:Y:S02]  /*7a30*/  FMUL.FTZ R8, R8, UR10 ;  /* 0x0000000a08087c20 */ /* 0x000fe40008410000 */
[----:B------:R-:W-:Y:S08]  /*7a40*/  MUFU.EX2 R61, R61 ;  /* 0x0000003d003d7308 */ /* 0x000ff00000000800 */
[----:B------:R-:W2:Y:S01]  /*7a50*/  MUFU.EX2 R8, R8 ;  /* 0x0000000800087308 */ /* 0x000ea20000000800 */
[----:B-1----:R-:W-:-:S07]  /*7a60*/  FMNMX.FTZ R11, R84, R83, !PT ;  /* 0x00000053540b7209 */ /* 0x002fce0007810000 */
[----:B------:R-:W-:Y:S01]  /*7a70*/  MUFU.EX2 R64, R64 ;  /* 0x0000004000407308 */ /* 0x000fe20000000800 */
[C---:B------:R-:W-:Y:S01]  /*7a80*/  FSETP.NEU.FTZ.AND P2, PT, R11.reuse, -INF , PT ;  /* 0xff8000000b00780b */ /* 0x040fe20003f5d000 */
[----:B------:R-:W-:-:S03]  /*7a90*/  FFMA.FTZ R82, R11, R82, -8 ;  /* 0xc10000000b527423 */ /* 0x000fc60000010052 */
[----:B------:R-:W-:Y:S01]  /*7aa0*/  FSEL R84, R11, RZ, P2 ;  /* 0x000000ff0b547208 */ /* 0x000fe20001000000 */
[----:B--2---:R-:W-:-:S01]  /*7ab0*/  FFMA.FTZ R83, R8, R6, R21 ;  /* 0x0000000608537223 */ /* 0x004fc20000010015 */
[----:B------:R-:W-:Y:S01]  /*7ac0*/  FSEL R82, R82, RZ, P2 ;  /* 0x000000ff52527208 */ /* 0x000fe20001000000 */
[----:B------:R-:W-:Y:S02]  /*7ad0*/  MUFU.EX2 R65, R65 ;  /* 0x0000004100417308 */ /* 0x000fe40000000800 */
[----:B------:R-:W-:-:S01]  /*7ae0*/  FADD.FTZ R84, -R84, R7 ;  /* 0x0000000754547221 */ /* 0x000fc20000010100 */
[----:B------:R-:W-:Y:S01]  /*7af0*/  FADD.FTZ R83, R40, R83 ;  /* 0x0000005328537221 */ /* 0x000fe20000010000 */
[----:B------:R-:W-:-:S01]  /*7b00*/  FFMA.FTZ R24, R24, UR10, -R82 ;  /* 0x0000000a18187c23 */ /* 0x000fc20008010852 */
[--C-:B------:R-:W-:Y:S01]  /*7b10*/  FFMA.FTZ R13, R13, UR10, -R82.reuse ;  /* 0x0000000a0d0d7c23 */ /* 0x100fe20008010852 */
[----:B------:R-:W-:Y:S01]  /*7b20*/  FMUL.FTZ R7, R84, UR10 ;  /* 0x0000000a54077c20 */ /* 0x000fe20008410000 */
[--C-:B------:R-:W-:Y:S01]  /*7b30*/  FFMA.FTZ R20, R20, UR10, -R82.reuse ;  /* 0x0000000a14147c23 */ /* 0x100fe20008010852 */
[----:B------:R-:W-:-:S01]  /*7b40*/  FFMA.FTZ R41, R41, UR10, -R82 ;  /* 0x0000000a29297c23 */ /* 0x000fc20008010852 */
[--C-:B------:R-:W-:Y:S01]  /*7b50*/  FFMA.FTZ R26, R26, UR10, -R82.reuse ;  /* 0x0000000a1a1a7c23 */ /* 0x100fe20008010852 */
        /* <DEDUP_REMOVED lines=25> */
[----:B-1----:R-:W-:-:S01]  /*7cf0*/  FFMA.FTZ R6, R7, R5, R24 ;  /* 0x0000000507067223 */ /* 0x002fc20000010018 */
[--C-:B------:R-:W-:Y:S01]  /*7d00*/  FFMA.FTZ R70, R70, UR10, -R82.reuse ;  /* 0x0000000a46467c23 */ /* 0x100fe20008010852 */
[----:B------:R-:W-:-:S01]  /*7d10*/  FFMA.FTZ R71, R71, UR10, -R82 ;  /* 0x0000000a47477c23 */ /* 0x000fc20008010852 */
[--C-:B------:R-:W-:Y:S01]  /*7d20*/  FFMA.FTZ R74, R74, UR10, -R82.reuse ;  /* 0x0000000a4a4a7c23 */ /* 0x100fe20008010852 */
[----:B------:R-:W-:-:S01]  /*7d30*/  FFMA.FTZ R75, R75, UR10, -R82 ;  /* 0x0000000a4b4b7c23 */ /* 0x000fc20008010852 */
[--C-:B------:R-:W-:Y:S01]  /*7d40*/  FFMA.FTZ R79, R79, UR10, -R82.reuse ;  /* 0x0000000a4f4f7c23 */ /* 0x100fe20008010852 */
[----:B------:R-:W-:-:S01]  /*7d50*/  FFMA.FTZ R80, R80, UR10, -R82 ;  /* 0x0000000a50507c23 */ /* 0x000fc20008010852 */
[----:B------:R-:W1:Y:S01]  /*7d60*/  MUFU.EX2 R41, R41 ;  /* 0x0000002900297308 */ /* 0x000e620000000800 */
[----:B--2---:R-:W-:-:S01]  /*7d70*/  FADD.FTZ R5, R13, R6 ;  /* 0x000000060d057221 */ /* 0x004fc20000010000 */
[----:B------:R-:W-:-:S06]  /*7d80*/  FADD.FTZ R6, R14, R83 ;  /* 0x000000530e067221 */ /* 0x000fcc0000010000 */
[----:B------:R-:W2:Y:S01]  /*7d90*/  MUFU.EX2 R26, R26 ;  /* 0x0000001a001a7308 */ /* 0x000ea20000000800 */
[----:B---3--:R-:W-:-:S01]  /*7da0*/  FADD.FTZ R84, R20, R5 ;  /* 0x0000000514547221 */ /* 0x008fc20000010000 */
[----:B------:R-:W-:-:S04]  /*7db0*/  FADD.FTZ R5, R15, R6 ;  /* 0x000000060f057221 */ /* 0x000fc80000010000 */
[----:B------:R-:W-:Y:S02]  /*7dc0*/  FADD.FTZ R6, R12, R5 ;  /* 0x000000050c067221 */ /* 0x000fe40000010000 */
[----:B------:R-:W3:Y:S01]  /*7dd0*/  MUFU.EX2 R27, R27 ;  /* 0x0000001b001b7308 */ /* 0x000ee20000000800 */
[----:B-1----:R-:W-:-:S01]  /*7de0*/  FADD.FTZ R83, R41, R84 ;  /* 0x0000005429537221 */ /* 0x002fc20000010000 */
[----:B------:R-:W-:-:S04]  /*7df0*/  FADD.FTZ R5, R25, R6 ;  /* 0x0000000619057221 */ /* 0x000fc80000010000 */
[----:B------:R-:W-:Y:S02]  /*7e00*/  FADD.FTZ R6, R28, R5 ;  /* 0x000000051c067221 */ /* 0x000fe40000010000 */
[----:B------:R-:W1:Y:S01]  /*7e10*/  MUFU.EX2 R30, R30 ;  /* 0x0000001e001e7308 */ /* 0x000e620000000800 */
[----:B--2---:R-:W-:-:S01]  /*7e20*/  FADD.FTZ R84, R26, R83 ;  /* 0x000000531a547221 */ /* 0x004fc20000010000 */
[----:B------:R-:W-:-:S04]  /*7e30*/  FADD.FTZ R5, R29, R6 ;  /* 0x000000061d057221 */ /* 0x000fc80000010000 */
[----:B------:R-:W-:Y:S02]  /*7e40*/  FADD.FTZ R6, R32, R5 ;  /* 0x0000000520067221 */ /* 0x000fe40000010000 */
        /* <DEDUP_REMOVED lines=30> */
[----:B------:R-:W-:-:S06]  /*8030*/  FADD.FTZ R5, R65, R6 ;  /* 0x0000000641057221 */ /* 0x000fcc0000010000 */
        /* <DEDUP_REMOVED lines=54> */
.L_x_683:
[----:B------:R-:W-:Y:S01]  /*83a0*/  UIADD3 UR6, UR11, 0x19c60, URZ ;  /* 0x00019c600b067890 */ /* 0x000fe2000fffe03f */
[----:B------:R-:W-:Y:S01]  /*83b0*/  ISETP.GT.AND P2, PT, R2, UR18, PT ;  /* 0x0000001202007c0c */ /* 0x000fe2000bf44270 */
[----:B------:R-:W-:Y:S01]  /*83c0*/  UMOV UR37, UR21 ;  /* 0x0000001500257c82 */ /* 0x000fe20008000000 */
[----:B------:R-:W-:Y:S01]  /*83d0*/  F2FP.SATFINITE.E4M3.F32.PACK_AB_MERGE_C R14, R15, R14, RZ ;  /* 0x0000000e0f0e723e */ /* 0x000fe200048070ff */
[----:B------:R-:W-:Y:S01]  /*83e0*/  UPRMT UR6, UR50, 0x654, UR6 ;  /* 0x0000065432067896 */ /* 0x000fe20008000006 */
[----:B------:R-:W-:Y:S01]  /*83f0*/  F2FP.SATFINITE.E4M3.F32.PACK_AB_MERGE_C R20, R41, R20, RZ ;  /* 0x000000142914723e */ /* 0x000fe200048070ff */
[----:B------:R-:W-:Y:S01]  /*8400*/  UMOV UR36, UR20 ;  /* 0x0000001400247c82 */ /* 0x000fe20008000000 */
[----:B------:R-:W-:Y:S01]  /*8410*/  F2FP.SATFINITE.E4M3.F32.PACK_AB_MERGE_C R28, R29, R28, RZ ;  /* 0x0000001c1d1c723e */ /* 0x000fe200048070ff */
[----:B------:R-:W-:Y:S01]  /*8420*/  FMUL.FTZ R88, R88, R8 ;  /* 0x0000000858587220 */ /* 0x000fe20000410000 */
[----:B------:R-:W-:Y:S01]  /*8430*/  F2FP.SATFINITE.E4M3.F32.PACK_AB_MERGE_C R30, R31, R30, RZ ;  /* 0x0000001e1f1e723e */ /* 0x000fe200048070ff */
[----:B------:R-:W-:Y:S01]  /*8440*/  FMUL.FTZ R89, R89, R8 ;  /* 0x0000000859597220 */ /* 0x000fe20000410000 */
[----:B------:R-:W-:Y:S01]  /*8450*/  F2FP.SATFINITE.E4M3.F32.PACK_AB_MERGE_C R36, R37, R36, RZ ;  /* 0x000000242524723e */ /* 0x000fe200048070ff */
[----:B------:R-:W-:Y:S01]  /*8460*/  FMUL.FTZ R92, R92, R8 ;  /* 0x000000085c5c7220 */ /* 0x000fe20000410000 */
[----:B------:R-:W-:Y:S01]  /*8470*/  F2FP.SATFINITE.E4M3.F32.PACK_AB_MERGE_C R38, R39, R38, RZ ;  /* 0x000000262726723e */ /* 0x000fe200048070ff */
[----:B------:R-:W-:Y:S01]  /*8480*/  SYNCS.ARRIVE.TRANS64.RED.A1T0 RZ, [UR6], RZ ;  /* 0x000000ffffff79a7 */ /* 0x000fe20008100406 */
[----:B------:R-:W-:Y:S01]  /*8490*/  F2FP.SATFINITE.E4M3.F32.PACK_AB_MERGE_C R46, R47, R46, RZ ;  /* 0x0000002e2f2e723e */ /* 0x000fe200048070ff */
[----:B------:R-:W-:Y:S01]  /*84a0*/  FMUL.FTZ R93, R93, R8 ;  /* 0x000000085d5d7220 */ /* 0x000fe20000410000 */
        /* <DEDUP_REMOVED lines=15> */
[-C--:B------:R-:W-:Y:S01]  /*85a0*/  FMUL.FTZ R109, R109, R8.reuse ;  /* 0x000000086d6d7220 */ /* 0x080fe20000410000 */
        /* <DEDUP_REMOVED lines=55> */
[----:B------:R-:W-:Y:S01]  /*8920*/  F2FP.SATFINITE.E4M3.F32.PACK_AB_MERGE_C R139, R75, R74, R79 ;  /* 0x0000004a4b8b723e */ /* 0x000fe2000480704f */
[----:B------:R-:W-:Y:S06]  /*8930*/  @P2 BRA `(.L_x_684) ;  /* 0xffffffcc001c2947 */ /* 0x000fec000383ffff */
[----:B------:R-:W-:Y:S01]  /*8940*/  IMAD.MOV.U32 R7, RZ, RZ, R11 ;  /* 0x000000ffff077224 */ /* 0x000fe200078e000b */
[----:B------:R-:W-:Y:S01]  /*8950*/  UMOV UR36, UR20 ;  /* 0x0000001400247c82 */ /* 0x000fe20008000000 */
[----:B------:R-:W-:Y:S01]  /*8960*/  IMAD.MOV.U32 R8, RZ, RZ, R10 ;  /* 0x000000ffff087224 */ /* 0x000fe200078e000a */
[----:B------:R-:W-:-:S06]  /*8970*/  UMOV UR37, UR21 ;  /* 0x0000001500257c82 */ /* 0x000fcc0008000000 */
.L_x_666:
[----:B------:R-:W1:Y:S01]  /*8980*/  LDC R12, c[0x0][0x9e4] ;  /* 0x00027900ff0c7b82 */ /* 0x000e620000000800 */
[----:B------:R-:W-:Y:S02]  /*8990*/  ULDC UR6, c[0x0][0x9dc] ;  /* 0x0002770000067ab9 */ /* 0x000fe40000000800 */
[----:B------:R-:W-:-:S05]  /*89a0*/  VIADD R9, R19, -UR6 ;  /* 0x8000000613097c36 */ /* 0x000fca0008000000 */
[----:B------:R-:W-:Y:S02]  /*89b0*/  R2UR UR6, R9 ;  /* 0x00000000090672ca */ /* 0x000fe400000e0000 */
[----:B-1----:R-:W-:-:S13]  /*89c0*/  ISETP.GE.AND P5, PT, R12, 0x1, PT ;  /* 0x000000010c00780c */ /* 0x002fda0003fa6270 */
[----:B------:R-:W-:Y:S05]  /*89d0*/  @!P5 BRA `(.L_x_685) ;  /* 0x000000000044d947 */ /* 0x000fea0003800000 */
        /* <DEDUP_REMOVED lines=9> */
.L_x_686:
[----:B------:R-:W-:-:S13]  /*8a70*/  ISETP.NE.AND P2, PT, R12, 0x1, PT ;  /* 0x000000010c00780c */ /* 0x000fda0003f45270 */
[----:B------:R-:W1:Y:S02]  /*8a80*/  @P2 LDC.64 R10, c[0x0][0x9e8] ;  /* 0x00027a00ff0a2b82 */ /* 0x000e640000000a00 */
[----:B-1----:R-:W-:-:S05]  /*8a90*/  @P2 IMAD.HI.U32 R10, R19, R10, RZ ;  /* 0x0000000a130a2227 */ /* 0x002fca00078e00ff */
[----:B------:R-:W-:-:S07]  /*8aa0*/  @P2 SHF.R.U32.HI R19, RZ, R11, R10 ;  /* 0x0000000bff132219 */ /* 0x000fce000001160a */
.L_x_687:
[----:B------:R-:W-:-:S05]  /*8ab0*/  IMAD R19, R19, R12, RZ ;  /* 0x0000000c13137224 */ /* 0x000fca00078e02ff */
[----:B------:R-:W-:-:S13]  /*8ac0*/  R2UR UR7, R19 ;  /* 0x00000000130772ca */ /* 0x000fda00000e0000 */
[----:B------:R-:W-:-:S04]  /*8ad0*/  UISETP.LT.AND UP0, UPT, UR6, UR7, UPT ;  /* 0x000000070600728c */ /* 0x000fc8000bf01270 */
[----:B------:R-:W-:-:S12]  /*8ae0*/  USEL UR6, UR6, UR7, !UP0 ;  /* 0x0000000706067287 */ /* 0x000fd8000c000000 */
.L_x_685:
[----:B------:R-:W-:-:S04]  /*8af0*/  UIADD3 UR6, UR6, 0x7f, URZ ;  /* 0x0000007f06067890 */ /* 0x000fc8000fffe03f */
[----:B------:R-:W-:-:S04]  /*8b00*/  USHF.R.S32.HI UR7, URZ, 0x1f, UR6 ;  /* 0x0000001f3f077899 */ /* 0x000fc80008011406 */
[----:B------:R-:W-:-:S04]  /*8b10*/  ULEA.HI UR7, UR7, UR6, URZ, 0x7 ;  /* 0x0000000607077291 */ /* 0x000fc8000f8f383f */
[----:B------:R-:W-:-:S04]  /*8b20*/  USHF.R.S32.HI UR7, URZ, 0x7, UR7 ;  /* 0x000000073f077899 */ /* 0x000fc80008011407 */
[----:B------:R-:W-:-:S04]  /*8b30*/  UISETP.LT.AND UP0, UPT, UR40, UR7, UPT ;  /* 0x000000072800728c */ /* 0x000fc8000bf01270 */
[----:B------:R-:W-:-:S06]  /*8b40*/  USEL UR18, UR40, UR7, !UP0 ;  /* 0x0000000728127287 */ /* 0x000fcc000c000000 */
[----:B------:R-:W-:-:S13]  /*8b50*/  ISETP.GE.AND P2, PT, R2, UR18, PT ;  /* 0x0000001202007c0c */ /* 0x000fda000bf46270 */
[----:B------:R-:W-:Y:S05]  /*8b60*/  @!P2 BRA `(.L_x_688) ;  /* 0x0000002000f0a947 */ /* 0x000fea0003800000 */
[----:B------:R-:W-:Y:S01]  /*8b70*/  IMAD.MOV.U32 R10, RZ, RZ, R7 ;  /* 0x000000ffff0a7224 */ /* 0x000fe200078e0007 */
[----:B------:R-:W-:Y:S01]  /*8b80*/  UMOV UR20, UR37 ;  /* 0x0000002500147c82 */ /* 0x000fe20008000000 */
[----:B------:R-:W-:Y:S01]  /*8b90*/  IMAD.MOV.U32 R9, RZ, RZ, R8 ;  /* 0x000000ffff097224 */ /* 0x000fe200078e0008 */
[----:B------:R-:W-:Y:S01]  /*8ba0*/  UMOV UR21, UR36 ;  /* 0x0000002400157c82 */ /* 0x000fe20008000000 */
[----:B------:R-:W-:-:S05]  /*8bb0*/  ULDC UR19, c[0x0][0x988] ;  /* 0x0002620000137ab9 */ /* 0x000fca0000000800 */
.L_x_698:
[----:B------:R-:W-:-:S04]  /*8bc0*/  UISETP.NE.AND UP0, UPT, UR21, 0x1, UPT ;  /* 0x000000011500788c */ /* 0x000fc8000bf05270 */
[----:B------:R-:W-:-:S04]  /*8bd0*/  USEL UR37, URZ, 0x1, UP0 ;  /* 0x000000013f257887 */ /* 0x000fc80008000000 */
[----:B------:R-:W-:Y:S01]  /*8be0*/  ULOP3.LUT UR37, UR20, UR37, URZ, 0x3c, !UPT ;  /* 0x0000002514257292 */ /* 0x000fe2000f8e3c3f */
[----:B------:R-:W-:Y:S11]  /*8bf0*/  @!P0 BRA `(.L_x_689) ;  /* 0x0000000000048947 */ /* 0x000ff60003800000 */
[----:B------:R-:W-:Y:S01]  /*8c00*/  BPT.TRAP 0x1 ;  /* 0x000000040000795c */ /* 0x000fe20000300000 */
.L_x_689:
        /* <DEDUP_REMOVED lines=9> */
.L_x_690:
[----:B--2---:R-:W-:Y:S05]  /*8ca0*/  @P2 BRA `(.L_x_691) ;  /* 0x0000000000082947 */ /* 0x004fea0003800000 */
[----:B------:R-:W2:Y:S02]  /*8cb0*/  SYNCS.PHASECHK.TRANS64.TRYWAIT P2, [UR22+0x19c30], R7 ;  /* 0x019c3007ff0075a7 */ /* 0x000ea40008040156 */
[----:B--2---:R-:W-:Y:S05]  /*8cc0*/  @!P2 BRA `(.L_x_692) ;  /* 0x000000a800e8a947 */ /* 0x004fea0003800000 */
.L_x_691:
        /* <DEDUP_REMOVED lines=17> */
.L_x_693:
[----:B------:R-:W-:Y:S01]  /*8de0*/  ULEA UR14, UR21, UR47, 0x3 ;  /* 0x0000002f150e7291 */ /* 0x000fe2000f8e183f */
[----:B-12---:R-:W-:-:S05]  /*8df0*/  IMAD.U32 R7, RZ, RZ, UR20 ;  /* 0x00000014ff077e24 */ /* 0x006fca000f8e00ff */
[----:B------:R-:W-:-:S04]  /*8e00*/  SHF.L.U32 R7, R7, 0x1f, RZ ;  /* 0x0000001f07077819 */ /* 0x000fc800000006ff */
[----:B------:R1:W2:Y:S01]  /*8e10*/  SYNCS.PHASECHK.TRANS64.TRYWAIT P2, [UR14+0x19c50], R7 ;  /* 0x019c5007ff0075a7 */ /* 0x0002a2000804014e */
[----:B------:R-:W-:Y:S05]  /*8e20*/  @!P0 BRA `(.L_x_694) ;  /* 0x0000000000048947 */ /* 0x000fea0003800000 */
[----:B------:R-:W-:Y:S01]  /*8e30*/  BPT.TRAP 0x1 ;  /* 0x000000040000795c */ /* 0x000fe20000300000 */
.L_x_694:
[----:B--2---:R-:W-:Y:S05]  /*8e40*/  @P2 BRA `(.L_x_695) ;  /* 0x0000000000082947 */ /* 0x004fea0003800000 */
[----:B------:R-:W2:Y:S02]  /*8e50*/  SYNCS.PHASECHK.TRANS64.TRYWAIT P2, [UR14+0x19c50], R7 ;  /* 0x019c5007ff0075a7 */ /* 0x000ea4000804014e */
[----:B--2---:R-:W-:Y:S05]  /*8e60*/  @!P2 BRA `(.L_x_696) ;  /* 0x000000a80098a947 */ /* 0x004fea0003800000 */
.L_x_695:
[C---:B------:R-:W-:Y:S01]  /*8e70*/  FMUL.FTZ R12, R0.reuse, R24 ;  /* 0x00000018000c7220 */ /* 0x040fe20000410000 */
[----:B------:R-:W-:Y:S01]  /*8e80*/  UIADD3 UR6, UR47, 0x3000, URZ ;  /* 0x000030002f067890 */ /* 0x000fe2000fffe03f */
[C---:B------:R-:W-:Y:S01]  /*8e90*/  FMUL.FTZ R13, R0.reuse, R26 ;  /* 0x0000001a000d7220 */ /* 0x040fe20000410000 */
[C---:B------:R-:W-:Y:S01]  /*8ea0*/  FMUL.FTZ R11, R0.reuse, R25 ;  /* 0x00000019000b7220 */ /* 0x040fe20000410000 */
[C---:B------:R-:W-:Y:S01]  /*8eb0*/  FMUL.FTZ R14, R0.reuse, R27 ;  /* 0x0000001b000e7220 */ /* 0x040fe20000410000 */
[----:B------:R-:W-:Y:S01]  /*8ec0*/  USHF.R.U32.HI UR6, URZ, 0x4, UR6 ;  /* 0x000000043f067899 */ /* 0x000fe20008011606 */
[----:B------:R-:W2:Y:S01]  /*8ed0*/  MUFU.TANH R12, R12 ;  /* 0x0000000c000c7308 */ /* 0x000ea20000002400 */
[C---:B------:R-:W-:Y:S01]  /*8ee0*/  FMUL.FTZ R15, R0.reuse, R28 ;  /* 0x0000001c000f7220 */ /* 0x040fe20000410000 */
[C---:B------:R-:W-:Y:S01]  /*8ef0*/  FMUL.FTZ R20, R0.reuse, R30 ;  /* 0x0000001e00147220 */ /* 0x040fe20000410000 */
[----:B------:R-:W-:Y:S01]  /*8f00*/  ULOP3.LUT UR6, UR6, 0x3fff, URZ, 0xc0, !UPT ;  /* 0x00003fff06067892 */ /* 0x000fe2000f8ec03f */
[C---:B------:R-:W-:Y:S01]  /*8f10*/  FMUL.FTZ R19, R0.reuse, R29 ;  /* 0x0000001d00137220 */ /* 0x040fe20000410000 */
[C---:B------:R-:W-:Y:S01]  /*8f20*/  FMUL.FTZ R21, R0.reuse, R31 ;  /* 0x0000001f00157220 */ /* 0x040fe20000410000 */
[C---:B------:R-:W-:Y:S01]  /*8f30*/  FMUL.FTZ R24, R0.reuse, R32 ;  /* 0x0000002000187220 */ /* 0x040fe20000410000 */
[----:B------:R-:W-:Y:S01]  /*8f40*/  ULOP3.LUT UR6, UR6, 0x10000, URZ, 0xfc, !UPT ;  /* 0x0001000006067892 */ /* 0x000fe2000f8efc3f */
[----:B------:R-:W1:Y:S01]  /*8f50*/  MUFU.TANH R13, R13 ;  /* 0x0000000d000d7308 */ /* 0x000e620000002400 */
[C---:B------:R-:W-:Y:S01]  /*8f60*/  FMUL.FTZ R26, R0.reuse, R34 ;  /* 0x00000022001a7220 */ /* 0x040fe20000410000 */
[C---:B------:R-:W-:Y:S01]  /*8f70*/  FMUL.FTZ R25, R0.reuse, R33 ;  /* 0x0000002100197220 */ /* 0x040fe20000410000 */
[----:B------:R-:W-:Y:S01]  /*8f80*/  UIMAD UR11, UR21, 0x300, UR6 ;  /* 0x00000300150b78a4 */ /* 0x000fe2000f8e0206 */
[----:B------:R-:W-:Y:S01]  /*8f90*/  WARPGROUP.ARRIVE ;  /* 0x00000000000079c5 */ /* 0x000fe20000000000 */
[C---:B------:R-:W-:Y:S01]  /*8fa0*/  FMUL.FTZ R27, R0.reuse, R35 ;  /* 0x00000023001b7220 */ /* 0x040fe20000410000 */
[----:B------:R-:W-:Y:S01]  /*8fb0*/  FMUL.FTZ R28, R0, R36 ;  /* 0x00000024001c7220 */ /* 0x000fe20000410000 */
[----:B------:R-:W-:Y:S01]  /*8fc0*/  UMOV UR7, 0x40000040 ;  /* 0x4000004000077882 */ /* 0x000fe20000000000 */
[----:B------:R-:W3:Y:S01]  /*8fd0*/  MUFU.TANH R11, R11 ;  /* 0x0000000b000b7308 */ /* 0x000ee20000002400 */
[----:B--2---:R-:W-:Y:S01]  /*8fe0*/  FMNMX.FTZ R8, R12, R9, !PT ;  /* 0x000000090c087209 */ /* 0x004fe20007810000 */
[----:B------:R-:W-:Y:S01]  /*8ff0*/  UMOV UR6, UR11 ;  /* 0x0000000b00067c82 */ /* 0x000fe20008000000 */
[C---:B------:R-:W-:Y:S01]  /*9000*/  FMUL.FTZ R30, R0.reuse, R38 ;  /* 0x00000026001e7220 */ /* 0x040fe20000410000 */
[----:B------:R-:W-:Y:S01]  /*9010*/  QGMMA.64x96x32.F32.E4M3.E4M3 R88, R148, gdesc[UR4], R88, gsb0 ;  /* 0x0160000494587df3 */ /* 0x000fe20008000858 */
[C---:B------:R-:W-:Y:S01]  /*9020*/  FMUL.FTZ R29, R0.reuse, R37 ;  /* 0x00000025001d7220 */ /* 0x040fe20000410000 */
[C---:B------:R-:W-:Y:S01]  /*9030*/  FMUL.FTZ R36, R0.reuse, R44 ;  /* 0x0000002c00247220 */ /* 0x040fe20000410000 */
[C---:B------:R-:W-:Y:S01]  /*9040*/  FMUL.FTZ R31, R0.reuse, R39 ;  /* 0x00000027001f7220 */ /* 0x040fe20000410000 */
[----:B------:R-:W2:Y:S01]  /*9050*/  MUFU.TANH R14, R14 ;  /* 0x0000000e000e7308 */ /* 0x000ea20000002400 */
        /* <DEDUP_REMOVED lines=16> */
[----:B--2---:R-:W-:Y:S01]  /*9160*/  FMNMX.FTZ R7, R14, R7, !PT ;  /* 0x000000070e077209 */ /* 0x004fe20007810000 */
[C---:B------:R-:W-:Y:S01]  /*9170*/  FMUL.FTZ R46, R0.reuse, R54 ;  /* 0x00000036002e7220 */ /* 0x040fe20000410000 */
[C---:B------:R-:W-:Y:S01]  /*9180*/  FMUL.FTZ R54, R0.reuse, R62 ;  /* 0x0000003e00367220 */ /* 0x040fe20000410000 */
[C---:B------:R-:W-:Y:S01]  /*9190*/  FMUL.FTZ R62, R0.reuse, R70 ;  /* 0x00000046003e7220 */ /* 0x040fe20000410000 */
        /* <DEDUP_REMOVED lines=12> */
[----:B---3--:R-:W-:Y:S01]  /*9260*/  FMNMX.FTZ R68, R20, R7, !PT ;  /* 0x0000000714447209 */ /* 0x008fe20007810000 */
[C---:B------:R-:W-:Y:S01]  /*9270*/  FMUL.FTZ R56, R0.reuse, R64 ;  /* 0x0000004000387220 */ /* 0x040fe20000410000 */
[C---:B------:R-:W-:Y:S01]  /*9280*/  FMUL.FTZ R64, R0.reuse, R72 ;  /* 0x0000004800407220 */ /* 0x040fe20000410000 */
[C---:B------:R-:W-:Y:S01]  /*9290*/  FMUL.FTZ R49, R0.reuse, R57 ;  /* 0x0000003900317220 */ /* 0x040fe20000410000 */
[C---:B------:R-:W-:Y:S01]  /*92a0*/  FMUL.FTZ R57, R0.reuse, R65 ;  /* 0x0000004100397220 */ /* 0x040fe20000410000 */
[C---:B------:R-:W-:Y:S01]  /*92b0*/  FMUL.FTZ R65, R0.reuse, R73 ;  /* 0x0000004900417220 */ /* 0x040fe20000410000 */
[C---:B------:R-:W-:Y:S01]  /*92c0*/  FMUL.FTZ R50, R0.reuse, R58 ;  /* 0x0000003a00327220 */ /* 0x040fe20000410000 */
[----:B------:R-:W3:Y:S01]  /*92d0*/  MUFU.TANH R24, R24 ;  /* 0x0000001800187308 */ /* 0x000ee20000002400 */
[----:B--2---:R-:W-:Y:S01]  /*92e0*/  FMNMX.FTZ R7, R19, R8, !PT ;  /* 0x0000000813077209 */ /* 0x004fe20007810000 */
[C---:B------:R-:W-:Y:S01]  /*92f0*/  FMUL.FTZ R51, R0.reuse, R59 ;  /* 0x0000003b00337220 */ /* 0x040fe20000410000 */
[C---:B------:R-:W-:Y:S01]  /*9300*/  FMUL.FTZ R58, R0.reuse, R66 ;  /* 0x00000042003a7220 */ /* 0x040fe20000410000 */
[C---:B------:R-:W-:Y:S01]  /*9310*/  FMUL.FTZ R66, R0.reuse, R74 ;  /* 0x0000004a00427220 */ /* 0x040fe20000410000 */
[C---:B------:R-:W-:Y:S01]  /*9320*/  FMUL.FTZ R59, R0.reuse, R67 ;  /* 0x00000043003b7220 */ /* 0x040fe20000410000 */
[C---:B------:R-:W-:Y:S01]  /*9330*/  FMUL.FTZ R67, R0.reuse, R75 ;  /* 0x0000004b00437220 */ /* 0x040fe20000410000 */
[----:B------:R-:W-:Y:S01]  /*9340*/  UIADD3 UR6, UR11, 0x2, URZ ;  /* 0x000000020b067890 */ /* 0x000fe2000fffe03f */
[----:B------:R-:W2:Y:S01]  /*9350*/  MUFU.TANH R26, R26 ;  /* 0x0000001a001a7308 */ /* 0x000ea20000002400 */
[----:B-1----:R-:W-:Y:S01]  /*9360*/  FMNMX.FTZ R69, R21, R68, !PT ;  /* 0x0000004415457209 */ /* 0x002fe20007810000 */
[----:B------:R-:W-:Y:S01]  /*9370*/  FMUL.FTZ R68, R0, R76 ;  /* 0x0000004c00447220 */ /* 0x000fe20000410000 */
[----:B------:R-:W-:Y:S01]  /*9380*/  UMOV UR7, 0x40000040 ;  /* 0x4000004000077882 */ /* 0x000fe20000000000 */
[----:B------:R-:W-:-:S04]  /*9390*/  UMOV UR10, UR19 ;  /* 0x00000013000a7c82 */ /* 0x000fc80008000000 */
[----:B------:R-:W1:Y:S01]  /*93a0*/  MUFU.TANH R25, R25 ;  /* 0x0000001900197308 */ /* 0x000e620000002400 */
[----:B---3--:R-:W-:-:S07]  /*93b0*/  FMNMX.FTZ R8, R24, R7, !PT ;  /* 0x0000000718087209 */ /* 0x008fce0007810000 */
[----:B------:R-:W3:Y:S01]  /*93c0*/  MUFU.TANH R27, R27 ;  /* 0x0000001b001b7308 */ /* 0x000ee20000002400 */
[----:B--2---:R-:W-:Y:S01]  /*93d0*/  FMNMX.FTZ R70, R26, R69, !PT ;  /* 0x000000451a467209 */ /* 0x004fe20007810000 */
[----:B------:R-:W-:-:S06]  /*93e0*/  FMUL.FTZ R69, R0, R77 ;  /* 0x0000004d00457220 */ /* 0x000fcc0000410000 */
[----:B------:R-:W2:Y:S01]  /*93f0*/  MUFU.TANH R28, R28 ;  /* 0x0000001c001c7308 */ /* 0x000ea20000002400 */
[----:B-1----:R-:W-:-:S07]  /*9400*/  FMNMX.FTZ R7, R25, R8, !PT ;  /* 0x0000000819077209 */ /* 0x002fce0007810000 */
[----:B------:R-:W1:Y:S01]  /*9410*/  MUFU.TANH R30, R30 ;  /* 0x0000001e001e7308 */ /* 0x000e620000002400 */
[----:B---3--:R-:W-:-:S07]  /*9420*/  FMNMX.FTZ R71, R27, R70, !PT ;  /* 0x000000461b477209 */ /* 0x008fce0007810000 */
[----:B------:R-:W3:Y:S01]  /*9430*/  MUFU.TANH R29, R29 ;  /* 0x0000001d001d7308 */ /* 0x000ee20000002400 */
[----:B--2---:R-:W-:-:S07]  /*9440*/  FMNMX.FTZ R8, R28, R7, !PT ;  /* 0x000000071c087209 */ /* 0x004fce0007810000 */
[----:B------:R-:W2:Y:S01]  /*9450*/  MUFU.TANH R31, R31 ;  /* 0x0000001f001f7308 */ /* 0x000ea20000002400 */
[----:B-1----:R-:W-:-:S07]  /*9460*/  FMNMX.FTZ R70, R30, R71, !PT ;  /* 0x000000471e467209 */ /* 0x002fce0007810000 */
[----:B------:R-:W1:Y:S01]  /*9470*/  MUFU.TANH R32, R32 ;  /* 0x0000002000207308 */ /* 0x000e620000002400 */
[----:B---3--:R-:W-:Y:S01]  /*9480*/  FMNMX.FTZ R7, R29, R8, !PT ;  /* 0x000000081d077209 */ /* 0x008fe20007810000 */
[----:B------:R-:W-:Y:S02]  /*9490*/  WARPGROUP.DEPBAR.LE gsb0, 0x0 ;  /* 0x00008000000079c5 */ /* 0x000fe40000010000 */
[----:B------:R-:W-:-:S04]  /*94a0*/  WARPGROUP.ARRIVE ;  /* 0x00000000000079c5 */ /* 0x000fc80000000000 */
[----:B------:R-:W3:Y:S01]  /*94b0*/  MUFU.TANH R34, R34 ;  /* 0x0000002200227308 */ /* 0x000ee20000002400 */
[----:B--2---:R-:W-:Y:S01]  /*94c0*/  FMNMX.FTZ R71, R31, R70, !PT ;  /* 0x000000461f477209 */ /* 0x004fe20007810000 */
[----:B------:R-:W-:Y:S01]  /*94d0*/  FMUL.FTZ R70, R0, R78 ;  /* 0x0000004e00467220 */ /* 0x000fe20000410000 */
[----:B------:R-:W-:Y:S01]  /*94e0*/  QGMMA.64x96x32.F32.E4M3.E4M3 R88, R144, gdesc[UR4], R88, gsb0 ;  /* 0x0160000490587df3 */ /* 0x000fe20008000858 */
[----:B------:R-:W-:Y:S01]  /*94f0*/  UIADD3 UR6, UR11, 0x4, URZ ;  /* 0x000000040b067890 */ /* 0x000fe2000fffe03f */
[----:B------:R-:W-:-:S03]  /*9500*/  UMOV UR7, 0x40000040 ;  /* 0x4000004000077882 */ /* 0x000fc60000000000 */
[----:B------:R-:W2:Y:S01]  /*9510*/  MUFU.TANH R33, R33 ;  /* 0x0000002100217308 */ /* 0x000ea20000002400 */
[----:B-1----:R-:W-:-:S07]  /*9520*/  FMNMX.FTZ R8, R32, R7, !PT ;  /* 0x0000000720087209 */ /* 0x002fce0007810000 */
[----:B------:R-:W1:Y:S01]  /*9530*/  MUFU.TANH R35, R35 ;  /* 0x0000002300237308 */ /* 0x000e620000002400 */
[----:B---3--:R-:W-:Y:S01]  /*9540*/  FMNMX.FTZ R72, R34, R71, !PT ;  /* 0x0000004722487209 */ /* 0x008fe20007810000 */
[----:B------:R-:W-:-:S06]  /*9550*/  FMUL.FTZ R71, R0, R79 ;  /* 0x0000004f00477220 */ /* 0x000fcc0000410000 */
[----:B------:R-:W3:Y:S01]  /*9560*/  MUFU.TANH R36, R36 ;  /* 0x0000002400247308 */ /* 0x000ee20000002400 */
[----:B--2---:R-:W-:-:S07]  /*9570*/  FMNMX.FTZ R7, R33, R8, !PT ;  /* 0x0000000821077209 */ /* 0x004fce0007810000 */
        /* <DEDUP_REMOVED lines=14> */
[----:B-1----:R-:W-:Y:S01]  /*9660*/  FMNMX.FTZ R74, R42, R73, !PT ;  /* 0x000000492a4a7209 */ /* 0x002fe20007810000 */
[----:B------:R-:W-:-:S06]  /*9670*/  FMUL.FTZ R73, R0, R81 ;  /* 0x0000005100497220 */ /* 0x000fcc0000410000 */
        /* <DEDUP_REMOVED lines=12> */
[----:B------:R-:W-:Y:S01]  /*9740*/  QGMMA.64x96x32.F32.E4M3.E4M3 R88, R140, gdesc[UR4], R88, gsb0 ;  /* 0x016000048c587df3 */ /* 0x000fe20008000858 */
[----:B------:R-:W-:Y:S01]  /*9750*/  UIADD3 UR6, UR11, 0x6, URZ ;  /* 0x000000060b067890 */ /* 0x000fe2000fffe03f */
[----:B------:R-:W-:-:S04]  /*9760*/  UMOV UR7, 0x40000040 ;  /* 0x4000004000077882 */ /* 0x000fc80000000000 */
[----:B------:R-:W2:Y:S01]  /*9770*/  MUFU.TANH R50, R50 ;  /* 0x0000003200327308 */ /* 0x000ea20000002400 */
[----:B-1----:R-:W-:Y:S01]  /*9780*/  FMNMX.FTZ R75, R47, R74, !PT ;  /* 0x0000004a2f4b7209 */ /* 0x002fe20007810000 */
[----:B------:R-:W-:-:S06]  /*9790*/  FMUL.FTZ R74, R0, R82 ;  /* 0x00000052004a7220 */ /* 0x000fcc0000410000 */
        /* <DEDUP_REMOVED lines=33> */
[----:B------:R-:W-:Y:S06]  /*99b0*/  QGMMA.64x96x32.F32.E4M3.E4M3 R88, R136, gdesc[UR4], R88, gsb0 ;  /* 0x0160000488587df3 */ /* 0x000fec0008000858 */
        /* <DEDUP_REMOVED lines=30> */
[----:B------:R-:W-:-:S06]  /*9ba0*/  WARPGROUP.DEPBAR.LE gsb0, 0x0 ;  /* 0x00008000000079c5 */ /* 0x000fcc0000010000 */
[----:B------:R-:W3:Y:S01]  /*9bb0*/  MUFU.TANH R77, R77 ;  /* 0x0000004d004d7308 */ /* 0x000ee20000002400 */
[----:B--2---:R-:W-:-:S07]  /*9bc0*/  FMNMX.FTZ R8, R76, R7, !PT ;  /* 0x000000074c087209 */ /* 0x004fce0007810000 */
[----:B------:R-:W2:Y:S01]  /*9bd0*/  MUFU.TANH R79, R79 ;  /* 0x0000004f004f7308 */ /* 0x000ea20000002400 */
[----:B-1----:R-:W-:Y:S02]  /*9be0*/  FMNMX.FTZ R80, R78, R81, !PT ;  /* 0x000000514e507209 */ /* 0x002fe40007810000 */
[----:B---3--:R-:W-:-:S05]  /*9bf0*/  FMNMX.FTZ R81, R77, R8, !PT ;  /* 0x000000084d517209 */ /* 0x008fca0007810000 */
[----:B------:R-:W1:Y:S01]  /*9c00*/  SHFL.BFLY PT, R8, R81, 0x2, 0x1f ;  /* 0x0c401f0051087f89 */ /* 0x000e6200000e0000 */
[----:B--2---:R-:W-:-:S05]  /*9c10*/  FMNMX.FTZ R80, R79, R80, !PT ;  /* 0x000000504f507209 */ /* 0x004fca0007810000 */
[----:B------:R-:W2:Y:S01]  /*9c20*/  SHFL.BFLY PT, R7, R80, 0x2, 0x1f ;  /* 0x0c401f0050077f89 */ /* 0x000ea200000e0000 */
[----:B-1----:R-:W-:Y:S01]  /*9c30*/  FMNMX.FTZ R82, R81, R8, !PT ;  /* 0x0000000851527209 */ /* 0x002fe20007810000 */
[----:B------:R-:W-:Y:S01]  /*9c40*/  IMAD.U32 R81, RZ, RZ, UR10 ;  /* 0x0000000aff517e24 */ /* 0x000fe2000f8e00ff */
[----:B--2---:R-:W-:-:S03]  /*9c50*/  FMNMX.FTZ R83, R80, R7, !PT ;  /* 0x0000000750537209 */ /* 0x004fc60007810000 */
[----:B------:R-:W1:Y:S04]  /*9c60*/  SHFL.BFLY PT, R7, R82, 0x1, 0x1f ;  /* 0x0c201f0052077f89 */ /* 0x000e6800000e0000 */
[----:B------:R-:W2:Y:S01]  /*9c70*/  SHFL.BFLY PT, R84, R83, 0x1, 0x1f ;  /* 0x0c201f0053547f89 */ /* 0x000ea200000e0000 */
[----:B-1----:R-:W-:Y:S02]  /*9c80*/  FMNMX.FTZ R8, R82, R7, !PT ;  /* 0x0000000752087209 */ /* 0x002fe40007810000 */
[----:B--2---:R-:W-:-:S03]  /*9c90*/  FMNMX.FTZ R7, R83, R84, !PT ;  /* 0x0000005453077209 */ /* 0x004fc60007810000 */
[C---:B------:R-:W-:Y:S01]  /*9ca0*/  FFMA.FTZ R80, R8.reuse, R81, -8 ;  /* 0xc100000008507423 */ /* 0x040fe20000010051 */
[----:B------:R-:W-:Y:S02]  /*9cb0*/  IMAD.U32 R84, RZ, RZ, UR10 ;  /* 0x0000000aff547e24 */ /* 0x000fe4000f8e00ff */
[----:B------:R-:W-:Y:S01]  /*9cc0*/  FADD.FTZ R9, -R8, R9 ;  /* 0x0000000908097221 */ /* 0x000fe20000010100 */
[----:B------:R-:W-:Y:S02]  /*9cd0*/  IMAD.U32 R83, RZ, RZ, UR22 ;  /* 0x00000016ff537e24 */ /* 0x000fe4000f8e00ff */
        /* <DEDUP_REMOVED lines=28> */
[----:B------:R-:W-:Y:S01]  /*9ea0*/  FFMA.FTZ R76, R77, UR10, -R80 ;  /* 0x0000000a4d4c7c23 */ /* 0x000fe20008010850 */
[----:B------:R-:W-:-:S01]  /*9eb0*/  FADD.FTZ R10, -R7, R10 ;  /* 0x0000000a070a7221 */ /* 0x000fc20000010100 */
[----:B------:R-:W-:Y:S01]  /*9ec0*/  FFMA.FTZ R77, R7, R84, -8 ;  /* 0xc1000000074d7423 */ /* 0x000fe20000010054 */
[----:B------:R-:W-:Y:S01]  /*9ed0*/  FMUL.FTZ R9, R9, UR10 ;  /* 0x0000000a09097c20 */ /* 0x000fe20008410000 */
[--C-:B------:R-:W-:Y:S01]  /*9ee0*/  FFMA.FTZ R12, R12, UR10, -R80.reuse ;  /* 0x0000000a0c0c7c23 */ /* 0x100fe20008010850 */
[----:B------:R-:W-:Y:S01]  /*9ef0*/  FMUL.FTZ R10, R10, UR10 ;  /* 0x0000000a0a0a7c20 */ /* 0x000fe20008410000 */
[----:B------:R-:W-:Y:S01]  /*9f00*/  FFMA.FTZ R13, R13, UR10, -R77 ;  /* 0x0000000a0d0d7c23 */ /* 0x000fe2000801084d */
[----:B------:R-:W-:-:S01]  /*9f10*/  FFMA.FTZ R11, R11, UR10, -R80 ;  /* 0x0000000a0b0b7c23 */ /* 0x000fc20008010850 */
[----:B------:R-:W-:Y:S01]  /*9f20*/  FFMA.FTZ R14, R14, UR10, -R77 ;  /* 0x0000000a0e0e7c23 */ /* 0x000fe2000801084d */
        /* <DEDUP_REMOVED lines=36> */
[----:B------:R-:W-:-:S04]  /*a170*/  FFMA.FTZ R77, R79, UR10, -R77 ;  /* 0x0000000a4f4d7c23 */ /* 0x000fc8000801084d */
[----:B------:R-:W3:Y:S01]  /*a180*/  MUFU.EX2 R14, R14 ;  /* 0x0000000e000e7308 */ /* 0x000ee20000000800 */
[----:B--2---:R-:W-:-:S07]  /*a190*/  FFMA.FTZ R5, R10, R5, R13 ;  /* 0x000000050a057223 */ /* 0x004fce000001000d */
        /* <DEDUP_REMOVED lines=96> */
[----:B------:R-:W-:-:S05]  /*a7a0*/  @!P1 VIADD R5, R83, 0x19c40 ;  /* 0x00019c4053059836 */ /* 0x000fca0000000000 */
[----:B------:R-:W-:Y:S01]  /*a7b0*/  @!P1 PRMT R5, RZ, 0x654, R5 ;  /* 0x00000654ff059816 */ /* 0x000fe20000000005 */
[----:B------:R-:W2:Y:S01]  /*a7c0*/  MUFU.EX2 R65, R65 ;  /* 0x0000004100417308 */ /* 0x000ea20000000800 */
[----:B-1----:R-:W-:-:S02]  /*a7d0*/  FADD.FTZ R80, R64, R81 ;  /* 0x0000005140507221 */ /* 0x002fc40000010000 */
[----:B------:R1:W-:Y:S05]  /*a7e0*/  @!P1 SYNCS.ARRIVE.TRANS64.RED.A1T0 RZ, [R5+URZ], RZ ;  /* 0x000000ff05ff99a7 */ /* 0x0003ea000810043f */
[----:B------:R-:W4:Y:S01]  /*a7f0*/  MUFU.EX2 R70, R70 ;  /* 0x0000004600467308 */ /* 0x000f220000000800 */
[----:B---3--:R-:W-:-:S07]  /*a800*/  FADD.FTZ R81, R67, R6 ;  /* 0x0000000643517221 */ /* 0x008fce0000010000 */
[----:B------:R-:W3:Y:S01]  /*a810*/  MUFU.EX2 R68, R68 ;  /* 0x0000004400447308 */ /* 0x000ee20000000800 */
[----:B--2---:R-:W-:-:S07]  /*a820*/  FADD.FTZ R79, R65, R80 ;  /* 0x00000050414f7221 */ /* 0x004fce0000010000 */
[----:B------:R-:W1:Y:S01]  /*a830*/  MUFU.EX2 R71, R71 ;  /* 0x0000004700477308 */ /* 0x000e620000000800 */
[----:B----4-:R-:W-:-:S07]  /*a840*/  FADD.FTZ R6, R70, R81 ;  /* 0x0000005146067221 */ /* 0x010fce0000010000 */
        /* <DEDUP_REMOVED lines=16> */
[----:B--2---:R-:W-:-:S03]  /*a950*/  FADD.FTZ R6, R76, R79 ;  /* 0x0000004f4c067221 */ /* 0x004fc60000010000 */
[----:B---3--:R-:W-:Y:S01]  /*a960*/  FADD.FTZ R5, R77, R80 ;  /* 0x000000504d057221 */ /* 0x008fe20000010000 */
[----:B------:R-:W-:Y:S06]  /*a970*/  @!P0 BRA `(.L_x_697) ;  /* 0x0000000000048947 */ /* 0x000fec0003800000 */
[----:B------:R-:W-:Y:S01]  /*a980*/  BPT.TRAP 0x1 ;  /* 0x000000040000795c */ /* 0x000fe20000300000 */
.L_x_697:
        /* <DEDUP_REMOVED lines=14> */
[----:B------:R-:W-:Y:S01]  /*aa70*/  SYNCS.ARRIVE.TRANS64.RED.A1T0 RZ, [UR6], RZ ;  /* 0x000000ffffff79a7 */ /* 0x000fe20008100406 */
        /* <DEDUP_REMOVED lines=75> */
.L_x_688:
[----:B------:R-:W-:-:S13]  /*af30*/  ISETP.GE.AND P2, PT, R2, UR40, PT ;  /* 0x0000002802007c0c */ /* 0x000fda000bf46270 */
[----:B------:R-:W-:Y:S05]  /*af40*/  @!P2 BRA `(.L_x_699) ;  /* 0x000000340008a947 */ /* 0x000fea0003800000 */
[----:B------:R-:W-:Y:S01]  /*af50*/  IMAD.MOV.U32 R11, RZ, RZ, R7 ;  /* 0x000000ffff0b7224 */ /* 0x000fe200078e0007 */
[----:B------:R-:W-:Y:S01]  /*af60*/  UMOV UR19, UR37 ;  /* 0x0000002500137c82 */ /* 0x000fe20008000000 */
[----:B------:R-:W-:Y:S01]  /*af70*/  IMAD.MOV.U32 R10, RZ, RZ, R8 ;  /* 0x000000ffff0a7224 */ /* 0x000fe200078e0008 */
[----:B------:R-:W-:Y:S01]  /*af80*/  UMOV UR20, UR36 ;  /* 0x0000002400147c82 */ /* 0x000fe20008000000 */
[----:B------:R-:W-:Y:S01]  /*af90*/  IMAD.IADD R9, R156, 0x1, R3 ;  /* 0x000000019c097824 */ /* 0x000fe200078e0203 */
[----:B------:R-:W-:Y:S01]  /*afa0*/  ULDC UR21, c[0x0][0x9e4] ;  /* 0x0002790000157ab9 */ /* 0x000fe20000000800 */
[----:B------:R-:W-:Y:S01]  /*afb0*/  ULDC UR22, c[0x0][0x2e0] ;  /* 0x0000b80000167ab9 */ /* 0x000fe20000000800 */
[----:B------:R-:W-:Y:S01]  /*afc0*/  ULDC UR23, c[0x0][0x288] ;  /* 0x0000a20000177ab9 */ /* 0x000fe20000000800 */
[----:B------:R-:W-:Y:S01]  /*afd0*/  ULDC UR18, c[0x0][0x988] ;  /* 0x0002620000127ab9 */ /* 0x000fe20000000800 */
[----:B------:R-:W-:-:S05]  /*afe0*/  ULDC UR24, c[0x0][0x9e0] ;  /* 0x0002780000187ab9 */ /* 0x000fca0000000800 */
.L_x_717:
[----:B------:R-:W-:-:S04]  /*aff0*/  UISETP.NE.AND UP0, UPT, UR20, 0x1, UPT ;  /* 0x000000011400788c */ /* 0x000fc8000bf05270 */
[----:B------:R-:W-:-:S04]  /*b000*/  USEL UR37, URZ, 0x1, UP0 ;  /* 0x000000013f257887 */ /* 0x000fc80008000000 */
[----:B------:R-:W-:Y:S01]  /*b010*/  ULOP3.LUT UR37, UR19, UR37, URZ, 0x3c, !UPT ;  /* 0x0000002513257292 */ /* 0x000fe2000f8e3c3f */
[----:B------:R-:W-:Y:S11]  /*b020*/  @!P0 BRA `(.L_x_700) ;  /* 0x0000000000048947 */ /* 0x000ff60003800000 */
[----:B------:R-:W-:Y:S01]  /*b030*/  BPT.TRAP 0x1 ;  /* 0x000000040000795c */ /* 0x000fe20000300000 */
.L_x_700:
        /* <DEDUP_REMOVED lines=9> */
.L_x_701:
[----:B--2---:R-:W-:Y:S05]  /*b0d0*/  @P2 BRA `(.L_x_702) ;  /* 0x0000000000082947 */ /* 0x004fea0003800000 */
[----:B------:R-:W2:Y:S02]  /*b0e0*/  SYNCS.PHASECHK.TRANS64.TRYWAIT P2, [UR25+0x19c30], R7 ;  /* 0x019c3007ff0075a7 */ /* 0x000ea40008040159 */
[----:B--2---:R-:W-:Y:S05]  /*b0f0*/  @!P2 BRA `(.L_x_703) ;  /* 0x00000088000ca947 */ /* 0x004fea0003800000 */
.L_x_702:
        /* <DEDUP_REMOVED lines=17> */
.L_x_704:
[----:B------:R-:W-:Y:S01]  /*b210*/  ULEA UR11, UR20, UR47, 0x3 ;  /* 0x0000002f140b7291 */ /* 0x000fe2000f8e183f */
[----:B-12---:R-:W-:-:S05]  /*b220*/  IMAD.U32 R7, RZ, RZ, UR19 ;  /* 0x00000013ff077e24 */ /* 0x006fca000f8e00ff */
[----:B------:R-:W-:-:S04]  /*b230*/  SHF.L.U32 R7, R7, 0x1f, RZ ;  /* 0x0000001f07077819 */ /* 0x000fc800000006ff */
[----:B------:R1:W2:Y:S01]  /*b240*/  SYNCS.PHASECHK.TRANS64.TRYWAIT P2, [UR11+0x19c50], R7 ;  /* 0x019c5007ff0075a7 */ /* 0x0002a2000804014b */
[----:B------:R-:W-:Y:S05]  /*b250*/  @!P0 BRA `(.L_x_705) ;  /* 0x0000000000048947 */ /* 0x000fea0003800000 */
[----:B------:R-:W-:Y:S01]  /*b260*/  BPT.TRAP 0x1 ;  /* 0x000000040000795c */ /* 0x000fe20000300000 */
.L_x_705:
[----:B--2---:R-:W-:Y:S05]  /*b270*/  @P2 BRA `(.L_x_706) ;  /* 0x0000000000082947 */ /* 0x004fea0003800000 */
[----:B------:R-:W2:Y:S02]  /*b280*/  SYNCS.PHASECHK.TRANS64.TRYWAIT P2, [UR11+0x19c50], R7 ;  /* 0x019c5007ff0075a7 */ /* 0x000ea4000804014b */
[----:B--2---:R-:W-:Y:S05]  /*b290*/  @!P2 BRA `(.L_x_707) ;  /* 0x0000008400bca947 */ /* 0x004fea0003800000 */
.L_x_706:
        /* <DEDUP_REMOVED lines=19> */
[C---:B-12---:R-:W-:Y:S01]  /*b3d0*/  FMUL.FTZ R7, R0.reuse, R24 ;  /* 0x0000001800077220 */ /* 0x046fe20000410000 */
[C---:B------:R-:W-:Y:S01]  /*b3e0*/  FMUL.FTZ R35, R0.reuse, R44 ;  /* 0x0000002c00237220 */ /* 0x040fe20000410000 */
[----:B------:R-:W-:Y:S01]  /*b3f0*/  FMUL.FTZ R42, R0, R50 ;  /* 0x00000032002a7220 */ /* 0x000fe20000410000 */
[----:B------:R-:W-:Y:S01]  /*b400*/  IMAD.SHL.U32 R77, R2, 0x80, RZ ;  /* 0x00000080024d7824 */ /* 0x000fe200078e00ff */
[----:B------:R-:W-:Y:S01]  /*b410*/  UMOV UR6, UR10 ;  /* 0x0000000a00067c82 */ /* 0x000fe20008000000 */
[C---:B------:R-:W-:Y:S01]  /*b420*/  FMUL.FTZ R13, R0.reuse, R27 ;  /* 0x0000001b000d7220 */ /* 0x040fe20000410000 */
[----:B------:R-:W-:Y:S01]  /*b430*/  QGMMA.64x96x32.F32.E4M3.E4M3 R88, R148, gdesc[UR4], R88, gsb0 ;  /* 0x0160000494587df3 */ /* 0x000fe20008000858 */
[----:B------:R-:W-:Y:S01]  /*b440*/  UIADD3 UR6, UR10, 0x2, URZ ;  /* 0x000000020a067890 */ /* 0x000fe2000fffe03f */
[C---:B------:R-:W-:Y:S01]  /*b450*/  FMUL.FTZ R14, R0.reuse, R28 ;  /* 0x0000001c000e7220 */ /* 0x040fe20000410000 */
        /* <DEDUP_REMOVED lines=49> */
[----:B------:R-:W-:Y:S01]  /*b770*/  IMAD.U32 R40, RZ, RZ, UR25 ;  /* 0x00000019ff287e24 */ /* 0x000fe2000f8e00ff */
[----:B------:R-:W1:Y:S01]  /*b780*/  MUFU.TANH R7, R7 ;  /* 0x0000000700077308 */ /* 0x000e620000002400 */
[----:B------:R-:W-:-:S02]  /*b790*/  IMAD R82, R17, UR22, R82 ;  /* 0x0000001611527c24 */ /* 0x000fc4000f8e0252 */
[----:B------:R-:W-:Y:S02]  /*b7a0*/  @!P1 VIADD R40, R40, 0x19c40 ;  /* 0x00019c4028289836 */ /* 0x000fe40000000000 */
[----:B------:R-:W-:-:S03]  /*b7b0*/  VIADD R41, R82, -UR23 ;  /* 0x8000001752297c36 */ /* 0x000fc60008000000 */
[----:B------:R-:W2:Y:S01]  /*b7c0*/  MUFU.TANH R8, R8 ;  /* 0x0000000800087308 */ /* 0x000ea20000002400 */
[----:B------:R-:W-:Y:S01]  /*b7d0*/  IMAD R41, R16, -0x2, R41 ;  /* 0xfffffffe10297824 */ /* 0x000fe200078e0229 */
[----:B------:R-:W-:-:S03]  /*b7e0*/  @!P1 PRMT R40, RZ, 0x654, R40 ;  /* 0x00000654ff289816 */ /* 0x000fc60000000028 */
[C---:B------:R-:W-:Y:S02]  /*b7f0*/  VIADD R85, R41.reuse, UR24 ;  /* 0x0000001829557c36 */ /* 0x040fe40008000000 */
[----:B------:R-:W-:Y:S01]  /*b800*/  VIADD R84, R41, UR17 ;  /* 0x0000001129547c36 */ /* 0x000fe20008000000 */
[----:B------:R-:W3:Y:S01]  /*b810*/  MUFU.TANH R12, R12 ;  /* 0x0000000c000c7308 */ /* 0x000ee20000002400 */
[C---:B------:R-:W-:Y:S02]  /*b820*/  IMAD.IADD R83, R3.reuse, 0x1, R85 ;  /* 0x0000000103537824 */ /* 0x040fe400078e0255 */
[----:B------:R-:W-:-:S05]  /*b830*/  IMAD.IADD R82, R3, 0x1, R84 ;  /* 0x0000000103527824 */ /* 0x000fca00078e0254 */
[----:B------:R-:W4:Y:S08]  /*b840*/  MUFU.TANH R13, R13 ;  /* 0x0000000d000d7308 */ /* 0x000f300000002400 */
        /* <DEDUP_REMOVED lines=75> */
[----:B--234-:R-:W-:Y:S05]  /*bd00*/  @!P5 BRA `(.L_x_708) ;  /* 0x00000000005cd947 */ /* 0x01cfea0003800000 */
        /* <DEDUP_REMOVED lines=11> */
.L_x_710:
[----:B------:R-:W-:-:S05]  /*bdc0*/  IMAD.U32 R86, RZ, RZ, UR21 ;  /* 0x00000015ff567e24 */ /* 0x000fca000f8e00ff */
[----:B------:R-:W-:-:S13]  /*bdd0*/  ISETP.NE.AND P2, PT, R86, 0x1, PT ;  /* 0x000000015600780c */ /* 0x000fda0003f45270 */
[----:B-1----:R-:W1:Y:S01]  /*bde0*/  @P2 LDC.64 R40, c[0x0][0x9e8] ;  /* 0x00027a00ff282b82 */ /* 0x002e620000000a00 */
[----:B------:R-:W-:-:S04]  /*bdf0*/  @P2 IMAD.IADD R87, R156, 0x1, R3 ;  /* 0x000000019c572824 */ /* 0x000fc800078e0203 */
[----:B-1----:R-:W-:-:S04]  /*be00*/  @P2 IMAD.HI.U32 R136, R87, R40, RZ ;  /* 0x0000002857882227 */ /* 0x002fc800078e00ff */
[----:B------:R-:W-:Y:S01]  /*be10*/  IMAD.MOV.U32 R40, RZ, RZ, R9 ;  /* 0x000000ffff287224 */ /* 0x000fe200078e0009 */
[----:B------:R-:W-:-:S07]  /*be20*/  @P2 SHF.R.U32.HI R40, RZ, R41, R136 ;  /* 0x00000029ff282219 */ /* 0x000fce0000011688 */
.L_x_711:
[----:B------:R-:W-:Y:S05]  /*be30*/  BSYNC B0 ;  /* 0x0000000000007941 */ /* 0x000fea0003800000 */
.L_x_709:
[----:B------:R-:W-:-:S04]  /*be40*/  IMAD R41, R40, R86, -R77 ;  /* 0x0000005628297224 */ /* 0x000fc800078e0a4d */
[----:B------:R-:W-:-:S05]  /*be50*/  IMAD R41, R16, -0x2, R41 ;  /* 0xfffffffe10297824 */ /* 0x000fca00078e0229 */
[----:B------:R-:W-:Y:S02]  /*be60*/  VIADDMNMX R83, R41, R86, R83, PT ;  /* 0x0000005629537246 */ /* 0x000fe40003800153 */
[----:B------:R-:W-:-:S07]  /*be70*/  VIMNMX R82, R82, R41, !PT ;  /* 0x0000002952527248 */ /* 0x000fce0007fe0100 */
.L_x_708:
[----:B------:R-:W-:Y:S01]  /*be80*/  ISETP.GT.AND P2, PT, R2, -0x1, PT ;  /* 0xffffffff0200780c */ /* 0x000fe20003f44270 */
[C---:B------:R-:W-:Y:S02]  /*be90*/  IMAD.IADD R85, R4.reuse, 0x1, R85 ;  /* 0x0000000104557824 */ /* 0x040fe400078e0255 */
[----:B------:R-:W-:Y:S01]  /*bea0*/  IMAD.IADD R84, R4, 0x1, R84 ;  /* 0x0000000104547824 */ /* 0x000fe200078e0254 */
[C---:B------:R-:W-:Y:S02]  /*beb0*/  ISETP.GT.AND P4, PT, R82.reuse, RZ, P2 ;  /* 0x000000ff5200720c */ /* 0x040fe40001784270 */
[----:B------:R-:W-:Y:S02]  /*bec0*/  ISETP.GT.AND P6, PT, R82, 0x1, P2 ;  /* 0x000000015200780c */ /* 0x000fe400017c4270 */
[C---:B------:R-:W-:Y:S02]  /*bed0*/  ISETP.LT.OR P4, PT, R83.reuse, 0x1, P4 ;  /* 0x000000015300780c */ /* 0x040fe40002781670 */
[----:B------:R-:W-:-:S02]  /*bee0*/  ISETP.LT.OR P6, PT, R83, 0x2, P6 ;  /* 0x000000025300780c */ /* 0x000fc400037c1670 */
[----:B-1----:R-:W-:Y:S02]  /*bef0*/  FSEL R7, R7, -INF , !P4 ;  /* 0xff80000007077808 */ /* 0x002fe40006000000 */
[----:B------:R-:W-:Y:S02]  /*bf00*/  FSEL R86, R8, -INF , !P6 ;  /* 0xff80000008567808 */ /* 0x000fe40007000000 */
[C---:B------:R-:W-:Y:S02]  /*bf10*/  ISETP.GT.AND P3, PT, R82.reuse, 0x8, P2 ;  /* 0x000000085200780c */ /* 0x040fe40001764270 */
[C---:B------:R-:W-:Y:S02]  /*bf20*/  ISETP.GT.AND P4, PT, R82.reuse, 0x9, P2 ;  /* 0x000000095200780c */ /* 0x040fe40001784270 */
[----:B------:R-:W-:Y:S02]  /*bf30*/  ISETP.GT.AND P6, PT, R82, 0x10, P2 ;  /* 0x000000105200780c */ /* 0x000fe400017c4270 */
[----:B------:R-:W-:-:S02]  /*bf40*/  ISETP.LT.OR P3, PT, R83, 0x9, P3 ;  /* 0x000000095300780c */ /* 0x000fc40001f61670 */
[C---:B------:R-:W-:Y:S02]  /*bf50*/  ISETP.LT.OR P4, PT, R83.reuse, 0xa, P4 ;  /* 0x0000000a5300780c */ /* 0x040fe40002781670 */
[----:B------:R-:W-:Y:S02]  /*bf60*/  ISETP.LT.OR P6, PT, R83, 0x11, P6 ;  /* 0x000000115300780c */ /* 0x000fe400037c1670 */
[----:B------:R-:W-:Y:S02]  /*bf70*/  FSEL R14, R14, -INF , !P3 ;  /* 0xff8000000e0e7808 */ /* 0x000fe40005800000 */
[----:B------:R-:W-:Y:S02]  /*bf80*/  FSEL R19, R19, -INF , !P4 ;  /* 0xff80000013137808 */ /* 0x000fe40006000000 */
[----:B------:R-:W-:Y:S02]  /*bf90*/  FSEL R21, R21, -INF , !P6 ;  /* 0xff80000015157808 */ /* 0x000fe40007000000 */
[----:B------:R-:W-:-:S02]  /*bfa0*/  ISETP.GT.AND P3, PT, R82, 0x11, P2 ;  /* 0x000000115200780c */ /* 0x000fc40001764270 */
[C---:B------:R-:W-:Y:S02]  /*bfb0*/  ISETP.GT.AND P4, PT, R82.reuse, 0x18, P2 ;  /* 0x000000185200780c */ /* 0x040fe40001784270 */
[----:B------:R-:W-:Y:S02]  /*bfc0*/  ISETP.GT.AND P6, PT, R82, 0x19, P2 ;  /* 0x000000195200780c */ /* 0x000fe400017c4270 */
[C---:B------:R-:W-:Y:S02]  /*bfd0*/  ISETP.LT.OR P3, PT, R83.reuse, 0x12, P3 ;  /* 0x000000125300780c */ /* 0x040fe40001f61670 */
[C---:B------:R-:W-:Y:S02]  /*bfe0*/  ISETP.LT.OR P4, PT, R83.reuse, 0x19, P4 ;  /* 0x000000195300780c */ /* 0x040fe40002781670 */
[----:B------:R-:W-:Y:S02]  /*bff0*/  ISETP.LT.OR P6, PT, R83, 0x1a, P6 ;  /* 0x0000001a5300780c */ /* 0x000fe400037c1670 */
[----:B------:R-:W-:-:S02]  /*c000*/  FSEL R25, R25, -INF , !P3 ;  /* 0xff80000019197808 */ /* 0x000fc40005800000 */
[----:B------:R-:W-:Y:S02]  /*c010*/  FSEL R27, R27, -INF , !P4 ;  /* 0xff8000001b1b7808 */ /* 0x000fe40006000000 */
        /* <DEDUP_REMOVED lines=72> */
[----:B------:R-:W-:Y:S01]  /*c4a0*/  FSEL R81, R81, -INF , !P6 ;  /* 0xff80000051517808 */ /* 0x000fe20007000000 */
[----:B------:R-:W-:Y:S06]  /*c4b0*/  @!P5 BRA `(.L_x_712) ;  /* 0x000000000058d947 */ /* 0x000fec0003800000 */
        /* <DEDUP_REMOVED lines=12> */
.L_x_714:
[----:B------:R-:W-:-:S05]  /*c580*/  IMAD.U32 R82, RZ, RZ, UR21 ;  /* 0x00000015ff527e24 */ /* 0x000fca000f8e00ff */
[----:B------:R-:W-:-:S13]  /*c590*/  ISETP.NE.AND P3, PT, R82, 0x1, PT ;  /* 0x000000015200780c */ /* 0x000fda0003f65270 */
[----:B------:R-:W1:Y:S02]  /*c5a0*/  @P3 LDC.64 R40, c[0x0][0x9e8] ;  /* 0x00027a00ff283b82 */ /* 0x000e640000000a00 */
[----:B-1----:R-:W-:-:S05]  /*c5b0*/  @P3 IMAD.HI.U32 R40, R8, R40, RZ ;  /* 0x0000002808283227 */ /* 0x002fca00078e00ff */
[----:B------:R-:W-:-:S07]  /*c5c0*/  @P3 SHF.R.U32.HI R8, RZ, R41, R40 ;  /* 0x00000029ff083219 */ /* 0x000fce0000011628 */
.L_x_715:
[----:B------:R-:W-:Y:S05]  /*c5d0*/  BSYNC B0 ;  /* 0x0000000000007941 */ /* 0x000fea0003800000 */
.L_x_713:
[----:B------:R-:W-:-:S04]  /*c5e0*/  IMAD R77, R8, R82, -R77 ;  /* 0x00000052084d7224 */ /* 0x000fc800078e0a4d */
[----:B------:R-:W-:-:S05]  /*c5f0*/  IMAD R77, R16, -0x2, R77 ;  /* 0xfffffffe104d7824 */ /* 0x000fca00078e024d */
[----:B------:R-:W-:Y:S02]  /*c600*/  VIADDMNMX R85, R77, R82, R85, PT ;  /* 0x000000524d557246 */ /* 0x000fe40003800155 */
[----:B------:R-:W-:-:S07]  /*c610*/  VIMNMX R84, R84, R77, !PT ;  /* 0x0000004d54547248 */ /* 0x000fce0007fe0100 */
.L_x_712:
        /* <DEDUP_REMOVED lines=19> */
[----:B------:R-:W-:-:S02]  /*c750*/  ISETP.GT.AND P4, PT, R84, 0x1, P2 ;  /* 0x000000015400780c */ /* 0x000fc40001784270 */
[----:B------:R-:W-:Y:S02]  /*c760*/  FMNMX.FTZ R8, R33, R8, !PT ;  /* 0x0000000821087209 */ /* 0x000fe40007810000 */
[----:B------:R-:W-:Y:S02]  /*c770*/  ISETP.LT.OR P4, PT, R85, 0x2, P4 ;  /* 0x000000025500780c */ /* 0x000fe40002781670 */
[----:B------:R-:W-:Y:S02]  /*c780*/  FMNMX.FTZ R8, R35, R8, !PT ;  /* 0x0000000823087209 */ /* 0x000fe40007810000 */
[----:B------:R-:W-:Y:S02]  /*c790*/  FSEL R13, R13, -INF , !P4 ;  /* 0xff8000000d0d7808 */ /* 0x000fe40006000000 */
[----:B------:R-:W-:Y:S02]  /*c7a0*/  FMNMX.FTZ R8, R37, R8, !PT ;  /* 0x0000000825087209 */ /* 0x000fe40007810000 */
[----:B------:R-:W-:-:S02]  /*c7b0*/  ISETP.GT.AND P4, PT, R84, 0x10, P2 ;  /* 0x000000105400780c */ /* 0x000fc40001784270 */
        /* <DEDUP_REMOVED lines=11> */
[----:B------:R-:W-:-:S02]  /*c870*/  FSEL R15, R15, -INF , !P6 ;  /* 0xff8000000f0f7808 */ /* 0x000fc40007000000 */
[----:B------:R-:W-:Y:S02]  /*c880*/  FMNMX.FTZ R8, R53, R8, !PT ;  /* 0x0000000835087209 */ /* 0x000fe40007810000 */
[----:B------:R-:W-:Y:S02]  /*c890*/  ISETP.LT.OR P4, PT, R85, 0x19, P4 ;  /* 0x000000195500780c */ /* 0x000fe40002781670 */
[----:B------:R-:W-:Y:S02]  /*c8a0*/  FMNMX.FTZ R8, R57, R8, !PT ;  /* 0x0000000839087209 */ /* 0x000fe40007810000 */
[----:B------:R-:W-:Y:S02]  /*c8b0*/  FSEL R29, R29, -INF , !P4 ;  /* 0xff8000001d1d7808 */ /* 0x000fe40006000000 */
        /* <DEDUP_REMOVED lines=24> */
[----:B------:R-:W-:Y:S01]  /*ca40*/  ISETP.GT.AND P4, PT, R84, 0x39, P2 ;  /* 0x000000395400780c */ /* 0x000fe20001784270 */
[----:B------:R-:W1:Y:S03]  /*ca50*/  SHFL.BFLY PT, R41, R40, 0x2, 0x1f ;  /* 0x0c401f0028297f89 */ /* 0x000e6600000e0000 */
[----:B------:R-:W-:-:S04]  /*ca60*/  ISETP.LT.OR P4, PT, R85, 0x3a, P4 ;  /* 0x0000003a5500780c */ /* 0x000fc80002781670 */
[----:B------:R-:W-:Y:S02]  /*ca70*/  FSEL R48, R48, -INF , !P4 ;  /* 0xff80000030307808 */ /* 0x000fe40006000000 */
[----:B------:R-:W-:-:S04]  /*ca80*/  ISETP.GT.AND P4, PT, R84, 0x41, P2 ;  /* 0x000000415400780c */ /* 0x000fc80001784270 */
[----:B------:R-:W-:Y:S02]  /*ca90*/  ISETP.LT.OR P4, PT, R85, 0x42, P4 ;  /* 0x000000425500780c */ /* 0x000fe40002781670 */
[----:B-1----:R-:W-:-:S05]  /*caa0*/  FMNMX.FTZ R41, R40, R41, !PT ;  /* 0x0000002928297209 */ /* 0x002fca0007810000 */
[----:B------:R-:W1:Y:S02]  /*cab0*/  SHFL.BFLY PT, R8, R41, 0x1, 0x1f ;  /* 0x0c201f0029087f89 */ /* 0x000e6400000e0000 */
[----:B-1----:R-:W-:-:S04]  /*cac0*/  FMNMX.FTZ R8, R41, R8, !PT ;  /* 0x0000000829087209 */ /* 0x002fc80007810000 */
[C---:B------:R-:W-:Y:S01]  /*cad0*/  FSETP.NEU.FTZ.AND P6, PT, R8.reuse, -INF , PT ;  /* 0xff8000000800780b */ /* 0x040fe20003fdd000 */
[----:B------:R-:W-:-:S01]  /*cae0*/  FFMA.FTZ R40, R8, R77, -8 ;  /* 0xc100000008287423 */ /* 0x000fc2000001004d */
[----:B------:R-:W-:Y:S02]  /*caf0*/  FSEL R77, R30, -INF , !P3 ;  /* 0xff8000001e4d7808 */ /* 0x000fe40005800000 */
[----:B------:R-:W-:Y:S02]  /*cb00*/  ISETP.GT.AND P3, PT, R84, 0x21, P2 ;  /* 0x000000215400780c */ /* 0x000fe40001764270 */
[----:B------:R-:W-:Y:S02]  /*cb10*/  FSEL R40, R40, RZ, P6 ;  /* 0x000000ff28287208 */ /* 0x000fe40003000000 */
[----:B------:R-:W-:-:S03]  /*cb20*/  ISETP.LT.OR P3, PT, R85, 0x22, P3 ;  /* 0x000000225500780c */ /* 0x000fc60001f61670 */
[--C-:B------:R-:W-:Y:S01]  /*cb30*/  FFMA.FTZ R41, R7, UR10, -R40.reuse ;  /* 0x0000000a07297c23 */ /* 0x100fe20008010828 */
[----:B------:R-:W-:Y:S01]  /*cb40*/  FSEL R34, R34, -INF , !P3 ;  /* 0xff80000022227808 */ /* 0x000fe20005800000 */
[--C-:B------:R-:W-:Y:S01]  /*cb50*/  FFMA.FTZ R83, R25, UR10, -R40.reuse ;  /* 0x0000000a19537c23 */ /* 0x100fe20008010828 */
[----:B------:R-:W-:Y:S01]  /*cb60*/  ISETP.GT.AND P3, PT, R84, RZ, P2 ;  /* 0x000000ff5400720c */ /* 0x000fe20001764270 */
[--C-:B------:R-:W-:Y:S01]  /*cb70*/  FFMA.FTZ R86, R86, UR10, -R40.reuse ;  /* 0x0000000a56567c23 */ /* 0x100fe20008010828 */
[----:B------:R-:W-:-:S01]  /*cb80*/  FFMA.FTZ R136, R65, UR10, -R40 ;  /* 0x0000000a41887c23 */ /* 0x000fc20008010828 */
[--C-:B------:R-:W-:Y:S01]  /*cb90*/  FFMA.FTZ R65, R80, UR10, -R40.reuse ;  /* 0x0000000a50417c23 */ /* 0x100fe20008010828 */
[----:B------:R-:W-:Y:S01]  /*cba0*/  ISETP.LT.OR P3, PT, R85, 0x1, P3 ;  /* 0x000000015500780c */ /* 0x000fe20001f61670 */
[----:B------:R-:W-:Y:S01]  /*cbb0*/  MUFU.EX2 R30, R86 ;  /* 0x00000056001e7308 */ /* 0x000fe20000000800 */
[----:B------:R-:W-:Y:S02]  /*cbc0*/  IMAD.U32 R80, RZ, RZ, UR10 ;  /* 0x0000000aff507e24 */ /* 0x000fe4000f8e00ff */
[--C-:B------:R-:W-:Y:S01]  /*cbd0*/  FFMA.FTZ R14, R14, UR10, -R40.reuse ;  /* 0x0000000a0e0e7c23 */ /* 0x100fe20008010828 */
[----:B------:R-:W-:Y:S01]  /*cbe0*/  FSEL R12, R12, -INF , !P3 ;  /* 0xff8000000c0c7808 */ /* 0x000fe20005800000 */
[--C-:B------:R-:W-:Y:S01]  /*cbf0*/  FFMA.FTZ R19, R19, UR10, -R40.reuse ;  /* 0x0000000a13137c23 */ /* 0x100fe20008010828 */
[----:B------:R-:W-:Y:S01]  /*cc00*/  ISETP.GT.AND P3, PT, R84, 0x30, P2 ;  /* 0x000000305400780c */ /* 0x000fe20001764270 */
[--C-:B------:R-:W-:Y:S01]  /*cc10*/  FFMA.FTZ R21, R21, UR10, -R40.reuse ;  /* 0x0000000a15157c23 */ /* 0x100fe20008010828 */
[----:B------:R-:W-:Y:S01]  /*cc20*/  FMNMX.FTZ R82, R12, R11, !PT ;  /* 0x0000000b0c527209 */ /* 0x000fe20007810000 */
[----:B------:R-:W-:Y:S01]  /*cc30*/  MUFU.EX2 R41, R41 ;  /* 0x0000002900297308 */ /* 0x000fe20000000800 */
[----:B------:R-:W-:Y:S01]  /*cc40*/  ISETP.LT.OR P3, PT, R85, 0x31, P3 ;  /* 0x000000315500780c */ /* 0x000fe20001f61670 */
[--C-:B------:R-:W-:Y:S01]  /*cc50*/  FFMA.FTZ R27, R27, UR10, -R40.reuse ;  /* 0x0000000a1b1b7c23 */ /* 0x100fe20008010828 */
[----:B------:R-:W-:Y:S01]  /*cc60*/  FMNMX.FTZ R82, R13, R82, !PT ;  /* 0x000000520d527209 */ /* 0x000fe20007810000 */
[--C-:B------:R-:W-:Y:S01]  /*cc70*/  FFMA.FTZ R28, R28, UR10, -R40.reuse ;  /* 0x0000000a1c1c7c23 */ /* 0x100fe20008010828 */
[----:B------:R-:W-:Y:S01]  /*cc80*/  FSEL R25, R42, -INF , !P3 ;  /* 0xff8000002a197808 */ /* 0x000fe20005800000 */
[--C-:B------:R-:W-:Y:S01]  /*cc90*/  FFMA.FTZ R31, R31, UR10, -R40.reuse ;  /* 0x0000000a1f1f7c23 */ /* 0x100fe20008010828 */
[----:B------:R-:W-:Y:S01]  /*cca0*/  FMNMX.FTZ R7, R15, R82, !PT ;  /* 0x000000520f077209 */ /* 0x000fe20007810000 */
[----:B------:R1:W-:Y:S01]  /*ccb0*/  MUFU.EX2 R42, R83 ;  /* 0x00000053002a7308 */ /* 0x0003e20000000800 */
[----:B------:R-:W-:Y:S01]  /*ccc0*/  ISETP.GT.AND P3, PT, R84, 0x38, P2 ;  /* 0x000000385400780c */ /* 0x000fe20001764270 */
        /* <DEDUP_REMOVED lines=8> */
[--C-:B-1----:R-:W-:Y:S01]  /*cd50*/  FFMA.FTZ R83, R33, UR10, -R40.reuse ;  /* 0x0000000a21537c23 */ /* 0x102fe20008010828 */
[----:B------:R-:W-:Y:S01]  /*cd60*/  FMNMX.FTZ R82, R26, R7, !PT ;  /* 0x000000071a527209 */ /* 0x000fe20007810000 */
[----:B------:R-:W-:Y:S01]  /*cd70*/  FFMA.FTZ R78, R78, UR10, -R40 ;  /* 0x0000000a4e4e7c23 */ /* 0x000fe20008010828 */
[----:B------:R-:W-:-:S02]  /*cd80*/  ISETP.GT.AND P3, PT, R84, 0x40, P2 ;  /* 0x000000405400780c */ /* 0x000fc40001764270 */
[----:B------:R-:W-:Y:S01]  /*cd90*/  FMNMX.FTZ R82, R29, R82, !PT ;  /* 0x000000521d527209 */ /* 0x000fe20007810000 */
[----:B------:R-:W-:Y:S01]  /*cda0*/  MUFU.EX2 R19, R19 ;  /* 0x0000001300137308 */ /* 0x000fe20000000800 */
[----:B------:R-:W-:Y:S02]  /*cdb0*/  ISETP.LT.OR P3, PT, R85, 0x41, P3 ;  /* 0x000000415500780c */ /* 0x000fe40001f61670 */
[----:B------:R-:W-:Y:S02]  /*cdc0*/  FMNMX.FTZ R7, R77, R82, !PT ;  /* 0x000000524d077209 */ /* 0x000fe40007810000 */
[----:B------:R-:W-:Y:S02]  /*cdd0*/  FSEL R50, R50, -INF , !P3 ;  /* 0xff80000032327808 */ /* 0x000fe40005800000 */
[----:B------:R-:W-:Y:S01]  /*cde0*/  FMNMX.FTZ R7, R32, R7, !PT ;  /* 0x0000000720077209 */ /* 0x000fe20007810000 */
[----:B------:R-:W-:Y:S01]  /*cdf0*/  MUFU.EX2 R21, R21 ;  /* 0x0000001500157308 */ /* 0x000fe20000000800 */
[----:B------:R-:W-:-:S02]  /*ce00*/  ISETP.GT.AND P3, PT, R84, 0x48, P2 ;  /* 0x000000485400780c */ /* 0x000fc40001764270 */
[----:B------:R-:W-:Y:S02]  /*ce10*/  FMNMX.FTZ R7, R34, R7, !PT ;  /* 0x0000000722077209 */ /* 0x000fe40007810000 */
[----:B------:R-:W-:Y:S02]  /*ce20*/  ISETP.LT.OR P3, PT, R85, 0x49, P3 ;  /* 0x000000495500780c */ /* 0x000fe40001f61670 */
[----:B------:R-:W-:Y:S01]  /*ce30*/  FMNMX.FTZ R7, R36, R7, !PT ;  /* 0x0000000724077209 */ /* 0x000fe20007810000 */
[----:B------:R-:W-:Y:S01]  /*ce40*/  MUFU.EX2 R27, R27 ;  /* 0x0000001b001b7308 */ /* 0x000fe20000000800 */
[----:B------:R-:W-:Y:S02]  /*ce50*/  FSEL R33, R52, -INF , !P4 ;  /* 0xff80000034217808 */ /* 0x000fe40006000000 */
[----:B------:R-:W-:Y:S02]  /*ce60*/  FMNMX.FTZ R82, R38, R7, !PT ;  /* 0x0000000726527209 */ /* 0x000fe40007810000 */
[----:B------:R-:W-:-:S02]  /*ce70*/  ISETP.GT.AND P4, PT, R84, 0x49, P2 ;  /* 0x000000495400780c */ /* 0x000fc40001784270 */
[----:B------:R-:W-:Y:S01]  /*ce80*/  FMNMX.FTZ R7, R25, R82, !PT ;  /* 0x0000005219077209 */ /* 0x000fe20007810000 */
[----:B------:R1:W-:Y:S01]  /*ce90*/  MUFU.EX2 R52, R83 ;  /* 0x0000005300347308 */ /* 0x0003e20000000800 */
[----:B------:R-:W-:Y:S02]  /*cea0*/  FSEL R54, R54, -INF , !P3 ;  /* 0xff80000036367808 */ /* 0x000fe40005800000 */
[----:B------:R-:W-:Y:S02]  /*ceb0*/  FMNMX.FTZ R7, R44, R7, !PT ;  /* 0x000000072c077209 */ /* 0x000fe40007810000 */
[----:B------:R-:W-:Y:S02]  /*cec0*/  ISETP.GT.AND P3, PT, R84, 0x50, P2 ;  /* 0x000000505400780c */ /* 0x000fe40001764270 */
[----:B------:R-:W-:Y:S01]  /*ced0*/  FMNMX.FTZ R7, R46, R7, !PT ;  /* 0x000000072e077209 */ /* 0x000fe20007810000 */
[----:B------:R-:W-:Y:S01]  /*cee0*/  MUFU.EX2 R28, R28 ;  /* 0x0000001c001c7308 */ /* 0x000fe20000000800 */
[----:B------:R-:W-:Y:S01]  /*cef0*/  ISETP.LT.OR P4, PT, R85, 0x4a, P4 ;  /* 0x0000004a5500780c */ /* 0x000fe20002781670 */
[----:B-1----:R-:W-:Y:S01]  /*cf00*/  FFMA.FTZ R83, R37, UR10, -R40 ;  /* 0x0000000a25537c23 */ /* 0x002fe20008010828 */
[----:B------:R-:W-:-:S02]  /*cf10*/  FMNMX.FTZ R7, R48, R7, !PT ;  /* 0x0000000730077209 */ /* 0x000fc40007810000 */
[----:B------:R-:W-:Y:S02]  /*cf20*/  ISETP.LT.OR P3, PT, R85, 0x51, P3 ;  /* 0x000000515500780c */ /* 0x000fe40001f61670 */
[----:B------:R-:W-:Y:S01]  /*cf30*/  FMNMX.FTZ R82, R50, R7, !PT ;  /* 0x0000000732527209 */ /* 0x000fe20007810000 */
[----:B------:R-:W-:Y:S01]  /*cf40*/  MUFU.EX2 R31, R31 ;  /* 0x0000001f001f7308 */ /* 0x000fe20000000800 */
[----:B------:R-:W-:Y:S02]  /*cf50*/  FSEL R55, R55, -INF , !P4 ;  /* 0xff80000037377808 */ /* 0x000fe40006000000 */
[----:B------:R-:W-:Y:S02]  /*cf60*/  ISETP.GT.AND P4, PT, R84, 0x51, P2 ;  /* 0x000000515400780c */ /* 0x000fe40001784270 */
[----:B------:R-:W-:Y:S02]  /*cf70*/  FMNMX.FTZ R7, R33, R82, !PT ;  /* 0x0000005221077209 */ /* 0x000fe40007810000 */
[----:B------:R-:W-:Y:S01]  /*cf80*/  FSEL R37, R56, -INF , !P3 ;  /* 0xff80000038257808 */ /* 0x000fe20005800000 */
[----:B------:R-:W-:Y:S01]  /*cf90*/  MUFU.EX2 R35, R35 ;  /* 0x0000002300237308 */ /* 0x000fe20000000800 */
[----:B------:R-:W-:-:S02]  /*cfa0*/  ISETP.GT.AND P3, PT, R84, 0x58, P2 ;  /* 0x000000585400780c */ /* 0x000fc40001764270 */
[C---:B------:R-:W-:Y:S02]  /*cfb0*/  ISETP.LT.OR P4, PT, R85.reuse, 0x52, P4 ;  /* 0x000000525500780c */ /* 0x040fe40002781670 */
[----:B------:R-:W-:Y:S02]  /*cfc0*/  FMNMX.FTZ R86, R54, R7, !PT ;  /* 0x0000000736567209 */ /* 0x000fe40007810000 */
[----:B------:R-:W-:Y:S01]  /*cfd0*/  ISETP.LT.OR P3, PT, R85, 0x59, P3 ;  /* 0x000000595500780c */ /* 0x000fe20001f61670 */
[----:B------:R1:W-:Y:S01]  /*cfe0*/  MUFU.EX2 R56, R83 ;  /* 0x0000005300387308 */ /* 0x0003e20000000800 */
[----:B------:R-:W-:Y:S02]  /*cff0*/  FSEL R58, R58, -INF , !P4 ;  /* 0xff8000003a3a7808 */ /* 0x000fe40006000000 */
[----:B------:R-:W-:Y:S02]  /*d000*/  FMNMX.FTZ R86, R55, R86, !PT ;  /* 0x0000005637567209 */ /* 0x000fe40007810000 */
[----:B------:R-:W-:-:S02]  /*d010*/  ISETP.GT.AND P4, PT, R84, 0x59, P2 ;  /* 0x000000595400780c */ /* 0x000fc40001784270 */
[----:B------:R-:W-:Y:S01]  /*d020*/  FSEL R60, R60, -INF , !P3 ;  /* 0xff8000003c3c7808 */ /* 0x000fe20005800000 */
[----:B------:R-:W-:Y:S01]  /*d030*/  MUFU.EX2 R39, R39 ;  /* 0x0000002700277308 */ /* 0x000fe20000000800 */
[----:B------:R-:W-:Y:S01]  /*d040*/  ISETP.GT.AND P3, PT, R84, 0x60, P2 ;  /* 0x000000605400780c */ /* 0x000fe20001764270 */
[--C-:B-1----:R-:W-:Y:S01]  /*d050*/  FFMA.FTZ R83, R43, UR10, -R40.reuse ;  /* 0x0000000a2b537c23 */ /* 0x102fe20008010828 */
[----:B------:R-:W-:Y:S01]  /*d060*/  FMNMX.FTZ R7, R37, R86, !PT ;  /* 0x0000005625077209 */ /* 0x000fe20007810000 */
[----:B------:R-:W-:Y:S01]  /*d070*/  FFMA.FTZ R43, R45, UR10, -R40 ;  /* 0x0000000a2d2b7c23 */ /* 0x000fe20008010828 */
[C---:B------:R-:W-:Y:S02]  /*d080*/  ISETP.LT.OR P4, PT, R85.reuse, 0x5a, P4 ;  /* 0x0000005a5500780c */ /* 0x040fe40002781670 */
[----:B------:R-:W-:Y:S01]  /*d090*/  ISETP.LT.OR P3, PT, R85, 0x61, P3 ;  /* 0x000000615500780c */ /* 0x000fe20001f61670 */
[----:B------:R1:W-:Y:S01]  /*d0a0*/  MUFU.EX2 R82, R83 ;  /* 0x0000005300527308 */ /* 0x0003e20000000800 */
[----:B------:R-:W-:-:S02]  /*d0b0*/  FMNMX.FTZ R7, R58, R7, !PT ;  /* 0x000000073a077209 */ /* 0x000fc40007810000 */
[----:B------:R-:W-:Y:S02]  /*d0c0*/  FSEL R62, R62, -INF , !P4 ;  /* 0xff8000003e3e7808 */ /* 0x000fe40006000000 */
[----:B------:R-:W-:Y:S02]  /*d0d0*/  ISETP.GT.AND P4, PT, R84, 0x61, P2 ;  /* 0x000000615400780c */ /* 0x000fe40001784270 */
[----:B------:R-:W-:Y:S01]  /*d0e0*/  FSEL R64, R64, -INF , !P3 ;  /* 0xff80000040407808 */ /* 0x000fe20005800000 */
[----:B------:R-:W-:Y:S01]  /*d0f0*/  MUFU.EX2 R43, R43 ;  /* 0x0000002b002b7308 */ /* 0x000fe20000000800 */
[----:B------:R-:W-:Y:S01]  /*d100*/  ISETP.GT.AND P3, PT, R84, 0x68, P2 ;  /* 0x000000685400780c */ /* 0x000fe20001764270 */
[--C-:B-1----:R-:W-:Y:S01]  /*d110*/  FFMA.FTZ R83, R47, UR10, -R40.reuse ;  /* 0x0000000a2f537c23 */ /* 0x102fe20008010828 */
[----:B------:R-:W-:Y:S01]  /*d120*/  FMNMX.FTZ R7, R60, R7, !PT ;  /* 0x000000073c077209 */ /* 0x000fe20007810000 */
[----:B------:R-:W-:Y:S01]  /*d130*/  FFMA.FTZ R47, R49, UR10, -R40 ;  /* 0x0000000a312f7c23 */ /* 0x000fe20008010828 */
[----:B------:R-:W-:-:S02]  /*d140*/  ISETP.LT.OR P4, PT, R85, 0x62, P4 ;  /* 0x000000625500780c */ /* 0x000fc40002781670 */
[----:B------:R-:W-:Y:S01]  /*d150*/  ISETP.LT.OR P3, PT, R85, 0x69, P3 ;  /* 0x000000695500780c */ /* 0x000fe20001f61670 */
[----:B------:R-:W-:Y:S01]  /*d160*/  MUFU.EX2 R136, R136 ;  /* 0x0000008800887308 */ /* 0x000fe20000000800 */
[----:B------:R-:W-:Y:S02]  /*d170*/  FMNMX.FTZ R7, R62, R7, !PT ;  /* 0x000000073e077209 */ /* 0x000fe40007810000 */
[----:B------:R-:W-:Y:S02]  /*d180*/  FSEL R45, R66, -INF , !P4 ;  /* 0xff800000422d7808 */ /* 0x000fe40006000000 */
[----:B------:R-:W-:Y:S02]  /*d190*/  ISETP.GT.AND P4, PT, R84, 0x69, P2 ;  /* 0x000000695400780c */ /* 0x000fe40001784270 */
[----:B------:R-:W-:Y:S01]  /*d1a0*/  FSEL R69, R69, -INF , !P3 ;  /* 0xff80000045457808 */ /* 0x000fe20005800000 */
[----:B------:R1:W-:Y:S01]  /*d1b0*/  MUFU.EX2 R66, R83 ;  /* 0x0000005300427308 */ /* 0x0003e20000000800 */
[----:B------:R-:W-:-:S02]  /*d1c0*/  FMNMX.FTZ R86, R64, R7, !PT ;  /* 0x0000000740567209 */ /* 0x000fc40007810000 */
[----:B------:R-:W-:Y:S02]  /*d1d0*/  ISETP.GT.AND P3, PT, R84, 0x70, P2 ;  /* 0x000000705400780c */ /* 0x000fe40001764270 */
[----:B------:R-:W-:Y:S02]  /*d1e0*/  ISETP.LT.OR P4, PT, R85, 0x6a, P4 ;  /* 0x0000006a5500780c */ /* 0x000fe40002781670 */
[----:B------:R-:W-:Y:S01]  /*d1f0*/  FMNMX.FTZ R86, R45, R86, !PT ;  /* 0x000000562d567209 */ /* 0x000fe20007810000 */
[----:B------:R-:W-:Y:S01]  /*d200*/  MUFU.EX2 R47, R47 ;  /* 0x0000002f002f7308 */ /* 0x000fe20000000800 */
[----:B------:R-:W-:Y:S01]  /*d210*/  ISETP.LT.OR P3, PT, R85, 0x71, P3 ;  /* 0x000000715500780c */ /* 0x000fe20001f61670 */
[--C-:B-1----:R-:W-:Y:S01]  /*d220*/  FFMA.FTZ R83, R51, UR10, -R40.reuse ;  /* 0x0000000a33537c23 */ /* 0x102fe20008010828 */
[----:B------:R-:W-:Y:S01]  /*d230*/  FSEL R70, R70, -INF , !P4 ;  /* 0xff80000046467808 */ /* 0x000fe20006000000 */
[--C-:B------:R-:W-:Y:S01]  /*d240*/  FFMA.FTZ R51, R53, UR10, -R40.reuse ;  /* 0x0000000a35337c23 */ /* 0x100fe20008010828 */
[----:B------:R-:W-:Y:S01]  /*d250*/  ISETP.GT.AND P4, PT, R84, 0x71, P2 ;  /* 0x000000715400780c */ /* 0x000fe20001784270 */
[--C-:B------:R-:W-:Y:S01]  /*d260*/  FFMA.FTZ R53, R59, UR10, -R40.reuse ;  /* 0x0000000a3b357c23 */ /* 0x100fe20008010828 */
[----:B------:R-:W-:Y:S01]  /*d270*/  FMNMX.FTZ R7, R69, R86, !PT ;  /* 0x0000005645077209 */ /* 0x000fe20007810000 */
[----:B------:R-:W-:Y:S01]  /*d280*/  FFMA.FTZ R59, R67, UR10, -R40 ;  /* 0x0000000a433b7c23 */ /* 0x000fe20008010828 */
[----:B------:R-:W-:Y:S01]  /*d290*/  FSEL R49, R72, -INF , !P3 ;  /* 0xff80000048317808 */ /* 0x000fe20005800000 */
[----:B------:R-:W-:Y:S01]  /*d2a0*/  MUFU.EX2 R51, R51 ;  /* 0x0000003300337308 */ /* 0x000fe20000000800 */
[----:B------:R-:W-:-:S02]  /*d2b0*/  ISETP.GT.AND P3, PT, R84, 0x78, P2 ;  /* 0x000000785400780c */ /* 0x000fc40001764270 */
[----:B------:R-:W-:Y:S02]  /*d2c0*/  ISETP.GT.AND P2, PT, R84, 0x79, P2 ;  /* 0x000000795400780c */ /* 0x000fe40001744270 */
[C---:B------:R-:W-:Y:S02]  /*d2d0*/  ISETP.LT.OR P4, PT, R85.reuse, 0x72, P4 ;  /* 0x000000725500780c */ /* 0x040fe40002781670 */
[----:B------:R-:W-:Y:S01]  /*d2e0*/  FMNMX.FTZ R84, R70, R7, !PT ;  /* 0x0000000746547209 */ /* 0x000fe20007810000 */
[----:B------:R-:W-:Y:S01]  /*d2f0*/  MUFU.EX2 R72, R83 ;  /* 0x0000005300487308 */ /* 0x000fe20000000800 */
[----:B------:R-:W-:Y:S02]  /*d300*/  ISETP.LT.OR P3, PT, R85, 0x79, P3 ;  /* 0x000000795500780c */ /* 0x000fe40001f61670 */
[----:B------:R-:W-:Y:S02]  /*d310*/  FSEL R74, R74, -INF , !P4 ;  /* 0xff8000004a4a7808 */ /* 0x000fe40006000000 */
[----:B------:R-:W-:Y:S01]  /*d320*/  FMNMX.FTZ R7, R49, R84, !PT ;  /* 0x0000005431077209 */ /* 0x000fe20007810000 */
[--C-:B------:R-:W-:Y:S01]  /*d330*/  FFMA.FTZ R84, R57, UR10, -R40.reuse ;  /* 0x0000000a39547c23 */ /* 0x100fe20008010828 */
[----:B------:R-:W-:Y:S01]  /*d340*/  ISETP.LT.OR P2, PT, R85, 0x7a, P2 ;  /* 0x0000007a5500780c */ /* 0x000fe20001741670 */
[--C-:B------:R-:W-:Y:S01]  /*d350*/  FFMA.FTZ R57, R63, UR10, -R40.reuse ;  /* 0x0000000a3f397c23 */ /* 0x100fe20008010828 */
[----:B------:R-:W-:Y:S01]  /*d360*/  FSEL R76, R76, -INF , !P3 ;  /* 0xff8000004c4c7808 */ /* 0x000fe20005800000 */
[----:B------:R-:W-:Y:S01]  /*d370*/  FFMA.FTZ R63, R75, UR10, -R40 ;  /* 0x0000000a4b3f7c23 */ /* 0x000fe20008010828 */
[----:B------:R-:W-:Y:S01]  /*d380*/  FMNMX.FTZ R7, R74, R7, !PT ;  /* 0x000000074a077209 */ /* 0x000fe20007810000 */
[----:B------:R-:W-:Y:S01]  /*d390*/  MUFU.EX2 R84, R84 ;  /* 0x0000005400547308 */ /* 0x000fe20000000800 */
[----:B------:R-:W-:-:S02]  /*d3a0*/  FSEL R79, R79, -INF , !P2 ;  /* 0xff8000004f4f7808 */ /* 0x000fc40005000000 */
[----:B------:R-:W-:-:S04]  /*d3b0*/  FMNMX.FTZ R86, R76, R7, !PT ;  /* 0x000000074c567209 */ /* 0x000fc80007810000 */
[----:B------:R-:W-:Y:S01]  /*d3c0*/  FMNMX.FTZ R7, R79, R86, !PT ;  /* 0x000000564f077209 */ /* 0x000fe20007810000 */
[----:B------:R-:W-:-:S01]  /*d3d0*/  FFMA.FTZ R86, R61, UR10, -R40 ;  /* 0x0000000a3d567c23 */ /* 0x000fc20008010828 */
[----:B------:R-:W-:Y:S01]  /*d3e0*/  FFMA.FTZ R61, R71, UR10, -R40 ;  /* 0x0000000a473d7c23 */ /* 0x000fe20008010828 */
[----:B------:R-:W-:Y:S01]  /*d3f0*/  FSEL R71, R8, RZ, P6 ;  /* 0x000000ff08477208 */ /* 0x000fe20003000000 */
[----:B------:R-:W-:Y:S01]  /*d400*/  MUFU.EX2 R53, R53 ;  /* 0x0000003500357308 */ /* 0x000fe20000000800 */
[----:B------:R-:W1:Y:S03]  /*d410*/  SHFL.BFLY PT, R138, R7, 0x2, 0x1f ;  /* 0x0c401f00078a7f89 */ /* 0x000e6600000e0000 */
[----:B------:R-:W-:-:S04]  /*d420*/  FADD.FTZ R71, -R71, R10 ;  /* 0x0000000a47477221 */ /* 0x000fc80000010100 */
[----:B------:R-:W-:Y:S01]  /*d430*/  FMUL.FTZ R10, R71, UR10 ;  /* 0x0000000a470a7c20 */ /* 0x000fe20008410000 */
[----:B------:R-:W-:Y:S08]  /*d440*/  MUFU.EX2 R86, R86 ;  /* 0x0000005600567308 */ /* 0x000ff00000000800 */
[----:B------:R-:W2:Y:S01]  /*d450*/  MUFU.EX2 R10, R10 ;  /* 0x0000000a000a7308 */ /* 0x000ea20000000800 */
[----:B-1----:R-:W-:Y:S01]  /*d460*/  FMNMX.FTZ R67, R7, R138, !PT ;  /* 0x0000008a07437209 */ /* 0x002fe20007810000 */
[--C-:B------:R-:W-:Y:S01]  /*d470*/  FFMA.FTZ R138, R73, UR10, -R40.reuse ;  /* 0x0000000a498a7c23 */ /* 0x100fe20008010828 */
[----:B------:R-:W-:-:S05]  /*d480*/  FFMA.FTZ R40, R81, UR10, -R40 ;  /* 0x0000000a51287c23 */ /* 0x000fca0008010828 */
[----:B------:R-:W-:Y:S01]  /*d490*/  MUFU.EX2 R57, R57 ;  /* 0x0000003900397308 */ /* 0x000fe20000000800 */
[----:B------:R-:W1:Y:S01]  /*d4a0*/  SHFL.BFLY PT, R140, R67, 0x1, 0x1f ;  /* 0x0c201f00438c7f89 */ /* 0x000e6200000e0000 */
[----:B--2---:R-:W-:-:S06]  /*d4b0*/  FFMA.FTZ R81, R10, R6, R41 ;  /* 0x000000060a517223 */ /* 0x004fcc0000010029 */
[----:B------:R-:W-:Y:S01]  /*d4c0*/  MUFU.EX2 R59, R59 ;  /* 0x0000003b003b7308 */ /* 0x000fe20000000800 */
[----:B------:R-:W-:-:S07]  /*d4d0*/  FADD.FTZ R81, R30, R81 ;  /* 0x000000511e517221 */ /* 0x000fce0000010000 */
[----:B------:R-:W-:Y:S08]  /*d4e0*/  MUFU.EX2 R68, R68 ;  /* 0x0000004400447308 */ /* 0x000ff00000000800 */
[----:B------:R-:W-:Y:S01]  /*d4f0*/  MUFU.EX2 R61, R61 ;  /* 0x0000003d003d7308 */ /* 0x000fe20000000800 */
[----:B-1----:R-:W-:-:S04]  /*d500*/  FMNMX.FTZ R7, R67, R140, !PT ;  /* 0x0000008c43077209 */ /* 0x002fc80007810000 */
[C---:B------:R-:W-:Y:S01]  /*d510*/  FSETP.NEU.FTZ.AND P2, PT, R7.reuse, -INF , PT ;  /* 0xff8000000700780b */ /* 0x040fe20003f5d000 */
[----:B------:R-:W-:-:S02]  /*d520*/  FFMA.FTZ R67, R7, R80, -8 ;  /* 0xc100000007437423 */ /* 0x000fc40000010050 */
[----:B------:R-:W-:Y:S03]  /*d530*/  MUFU.EX2 R138, R138 ;  /* 0x0000008a008a7308 */ /* 0x000fe60000000800 */
[----:B------:R-:W-:-:S05]  /*d540*/  FSEL R67, R67, RZ, P2 ;  /* 0x000000ff43437208 */ /* 0x000fca0001000000 */
[----:B------:R-:W-:Y:S01]  /*d550*/  MUFU.EX2 R63, R63 ;  /* 0x0000003f003f7308 */ /* 0x000fe20000000800 */
[----:B------:R-:W-:-:S01]  /*d560*/  FFMA.FTZ R75, R38, UR10, -R67 ;  /* 0x0000000a264b7c23 */ /* 0x000fc20008010843 */
[----:B------:R-:W-:Y:S01]  /*d570*/  FSEL R38, R7, RZ, P2 ;  /* 0x000000ff07267208 */ /* 0x000fe20001000000 */
[----:B------:R-:W-:-:S01]  /*d580*/  FFMA.FTZ R71, R26, UR10, -R67 ;  /* 0x0000000a1a477c23 */ /* 0x000fc20008010843 */
[--C-:B------:R-:W-:Y:S01]  /*d590*/  FFMA.FTZ R26, R29, UR10, -R67.reuse ;  /* 0x0000000a1d1a7c23 */ /* 0x100fe20008010843 */
[----:B------:R-:W-:-:S01]  /*d5a0*/  FFMA.FTZ R29, R77, UR10, -R67 ;  /* 0x0000000a4d1d7c23 */ /* 0x000fc20008010843 */
[----:B------:R-:W-:Y:S01]  /*d5b0*/  FFMA.FTZ R12, R12, UR10, -R67 ;  /* 0x0000000a0c0c7c23 */ /* 0x000fe20008010843 */
[----:B------:R-:W-:-:S01]  /*d5c0*/  FADD.FTZ R38, -R38, R11 ;  /* 0x0000000b26267221 */ /* 0x000fc20000010100 */
[--C-:B------:R-:W-:Y:S01]  /*d5d0*/  FFMA.FTZ R13, R13, UR10, -R67.reuse ;  /* 0x0000000a0d0d7c23 */ /* 0x100fe20008010843 */
[----:B------:R-:W-:-:S01]  /*d5e0*/  FFMA.FTZ R15, R15, UR10, -R67 ;  /* 0x0000000a0f0f7c23 */ /* 0x000fc20008010843 */
[--C-:B------:R-:W-:Y:S01]  /*d5f0*/  FFMA.FTZ R20, R20, UR10, -R67.reuse ;  /* 0x0000000a14147c23 */ /* 0x100fe20008010843 */
[----:B------:R-:W-:Y:S01]  /*d600*/  FMUL.FTZ R77, R38, UR10 ;  /* 0x0000000a264d7c20 */ /* 0x000fe20008410000 */
[----:B------:R-:W-:Y:S01]  /*d610*/  MUFU.EX2 R12, R12 ;  /* 0x0000000c000c7308 */ /* 0x000fe20000000800 */
[----:B------:R-:W-:-:S01]  /*d620*/  FFMA.FTZ R24, R24, UR10, -R67 ;  /* 0x0000000a18187c23 */ /* 0x000fc20008010843 */
[----:B------:R-:W-:Y:S01]  /*d630*/  FFMA.FTZ R38, R48, UR10, -R67 ;  /* 0x0000000a30267c23 */ /* 0x000fe20008010843 */
[----:B------:R-:W-:-:S01]  /*d640*/  FADD.FTZ R48, R14, R81 ;  /* 0x000000510e307221 */ /* 0x000fc20000010000 */
[--C-:B------:R-:W-:Y:S01]  /*d650*/  FFMA.FTZ R32, R32, UR10, -R67.reuse ;  /* 0x0000000a20207c23 */ /* 0x100fe20008010843 */
[----:B------:R-:W-:-:S01]  /*d660*/  FFMA.FTZ R73, R34, UR10, -R67 ;  /* 0x0000000a22497c23 */ /* 0x000fc20008010843 */
[----:B------:R-:W-:Y:S01]  /*d670*/  FFMA.FTZ R34, R36, UR10, -R67 ;  /* 0x0000000a24227c23 */ /* 0x000fe20008010843 */
[----:B------:R-:W-:-:S01]  /*d680*/  FADD.FTZ R48, R19, R48 ;  /* 0x0000003013307221 */ /* 0x000fc20000010000 */
[----:B------:R-:W1:Y:S01]  /*d690*/  MUFU.EX2 R77, R77 ;  /* 0x0000004d004d7308 */ /* 0x000e620000000800 */
[----:B------:R-:W-:-:S01]  /*d6a0*/  FFMA.FTZ R36, R44, UR10, -R67 ;  /* 0x0000000a2c247c23 */ /* 0x000fc20008010843 */
[----:B------:R-:W-:Y:S01]  /*d6b0*/  FFMA.FTZ R44, R50, UR10, -R67 ;  /* 0x0000000a322c7c23 */ /* 0x000fe20008010843 */
[----:B------:R-:W-:-:S01]  /*d6c0*/  FADD.FTZ R81, R21, R48 ;  /* 0x0000003015517221 */ /* 0x000fc20000010000 */
[--C-:B------:R-:W-:Y:S01]  /*d6d0*/  FFMA.FTZ R46, R46, UR10, -R67.reuse ;  /* 0x0000000a2e2e7c23 */ /* 0x100fe20008010843 */
[----:B------:R-:W-:-:S01]  /*d6e0*/  FFMA.FTZ R54, R54, UR10, -R67 ;  /* 0x0000000a36367c23 */ /* 0x000fc20008010843 */
[----:B------:R-:W-:Y:S01]  /*d6f0*/  FFMA.FTZ R25, R25, UR10, -R67 ;  /* 0x0000000a19197c23 */ /* 0x000fe20008010843 */
[----:B------:R-:W-:-:S01]  /*d700*/  FADD.FTZ R50, R42, R81 ;  /* 0x000000512a327221 */ /* 0x000fc20000010000 */
[----:B------:R-:W2:Y:S01]  /*d710*/  MUFU.EX2 R13, R13 ;  /* 0x0000000d000d7308 */ /* 0x000ea20000000800 */
[----:B------:R-:W-:-:S01]  /*d720*/  FFMA.FTZ R48, R58, UR10, -R67 ;  /* 0x0000000a3a307c23 */ /* 0x000fc20008010843 */
[----:B------:R-:W-:Y:S01]  /*d730*/  FFMA.FTZ R33, R33, UR10, -R67 ;  /* 0x0000000a21217c23 */ /* 0x000fe20008010843 */
[----:B------:R-:W-:-:S01]  /*d740*/  FADD.FTZ R81, R27, R50 ;  /* 0x000000321b517221 */ /* 0x000fc20000010000 */
[--C-:B------:R-:W-:Y:S01]  /*d750*/  FFMA.FTZ R55, R55, UR10, -R67.reuse ;  /* 0x0000000a37377c23 */ /* 0x100fe20008010843 */
[----:B------:R-:W-:-:S01]  /*d760*/  FFMA.FTZ R37, R37, UR10, -R67 ;  /* 0x0000000a25257c23 */ /* 0x000fc20008010843 */
[--C-:B------:R-:W-:Y:S01]  /*d770*/  FFMA.FTZ R50, R60, UR10, -R67.reuse ;  /* 0x0000000a3c327c23 */ /* 0x100fe20008010843 */
[----:B------:R-:W-:-:S01]  /*d780*/  FFMA.FTZ R45, R45, UR10, -R67 ;  /* 0x0000000a2d2d7c23 */ /* 0x000fc20008010843 */
[----:B------:R-:W3:Y:S01]  /*d790*/  MUFU.EX2 R15, R15 ;  /* 0x0000000f000f7308 */ /* 0x000ee20000000800 */
[----:B-1----:R-:W-:-:S01]  /*d7a0*/  FFMA.FTZ R6, R77, R5, R12 ;  /* 0x000000054d067223 */ /* 0x002fc2000001000c */
        /* <DEDUP_REMOVED lines=18> */
[----:B-1----:R-:W-:-:S07]  /*d8d0*/  FADD.FTZ R5, R73, R6 ;  /* 0x0000000649057221 */ /* 0x002fce0000010000 */
[----:B------:R1:W-:Y:S01]  /*d8e0*/  MUFU.EX2 R46, R54 ;  /* 0x00000036002e7308 */ /* 0x0003e20000000800 */
[----:B--2---:R-:W-:-:S07]  /*d8f0*/  FADD.FTZ R6, R34, R5 ;  /* 0x0000000522067221 */ /* 0x004fce0000010000 */
[----:B------:R-:W2:Y:S01]  /*d900*/  MUFU.EX2 R75, R75 ;  /* 0x0000004b004b7308 */ /* 0x000ea20000000800 */
[----:B-1----:R-:W-:-:S04]  /*d910*/  FADD.FTZ R54, R28, R81 ;  /* 0x000000511c367221 */ /* 0x002fc80000010000 */
[----:B------:R-:W-:-:S03]  /*d920*/  FADD.FTZ R81, R31, R54 ;  /* 0x000000361f517221 */ /* 0x000fc60000010000 */
[----:B------:R-:W1:Y:S01]  /*d930*/  MUFU.EX2 R25, R25 ;  /* 0x0000001900197308 */ /* 0x000e620000000800 */
[----:B------:R-:W-:-:S01]  /*d940*/  FADD.FTZ R54, R52, R81 ;  /* 0x0000005134367221 */ /* 0x000fc20000010000 */
[--C-:B------:R-:W-:Y:S01]  /*d950*/  FFMA.FTZ R81, R62, UR10, -R67.reuse ;  /* 0x0000000a3e517c23 */ /* 0x100fe20008010843 */
[----:B------:R-:W-:-:S02]  /*d960*/  FFMA.FTZ R62, R76, UR10, -R67 ;  /* 0x0000000a4c3e7c23 */ /* 0x000fc40008010843 */
[----:B------:R-:W-:Y:S01]  /*d970*/  FADD.FTZ R83, R35, R54 ;  /* 0x0000003623537221 */ /* 0x000fe20000010000 */
[----:B------:R-:W-:-:S02]  /*d980*/  FFMA.FTZ R54, R64, UR10, -R67 ;  /* 0x0000000a40367c23 */ /* 0x000fc40008010843 */
[----:B------:R-:W3:Y:S01]  /*d990*/  MUFU.EX2 R36, R36 ;  /* 0x0000002400247308 */ /* 0x000ee20000000800 */
[----:B------:R-:W-:-:S01]  /*d9a0*/  FADD.FTZ R58, R56, R83 ;  /* 0x00000053383a7221 */ /* 0x000fc20000010000 */
[----:B--2---:R-:W-:-:S03]  /*d9b0*/  FADD.FTZ R6, R75, R6 ;  /* 0x000000064b067221 */ /* 0x004fc60000010000 */
[----:B------:R-:W-:-:S03]  /*d9c0*/  FADD.FTZ R5, R39, R58 ;  /* 0x0000003a27057221 */ /* 0x000fc60000010000 */
[----:B------:R-:W2:Y:S01]  /*d9d0*/  MUFU.EX2 R38, R38 ;  /* 0x0000002600267308 */ /* 0x000ea20000000800 */
[----:B-1----:R-:W-:-:S01]  /*d9e0*/  FADD.FTZ R83, R25, R6 ;  /* 0x0000000619537221 */ /* 0x002fc20000010000 */
[----:B------:R-:W-:-:S04]  /*d9f0*/  FADD.FTZ R6, R82, R5 ;  /* 0x0000000552067221 */ /* 0x000fc80000010000 */
[----:B------:R-:W-:Y:S02]  /*da00*/  FADD.FTZ R5, R43, R6 ;  /* 0x000000062b057221 */ /* 0x000fe40000010000 */
[----:B------:R-:W1:Y:S01]  /*da10*/  MUFU.EX2 R44, R44 ;  /* 0x0000002c002c7308 */ /* 0x000e620000000800 */
[----:B---3--:R-:W-:-:S01]  /*da20*/  FADD.FTZ R58, R36, R83 ;  /* 0x00000053243a7221 */ /* 0x008fc20000010000 */
[----:B------:R-:W-:-:S03]  /*da30*/  FADD.FTZ R6, R66, R5 ;  /* 0x0000000542067221 */ /* 0x000fc60000010000 */
[----:B------:R-:W-:Y:S01]  /*da40*/  FADD.FTZ R83, R11, R58 ;  /* 0x0000003a0b537221 */ /* 0x000fe20000010000 */
[----:B------:R-:W-:-:S01]  /*da50*/  FADD.FTZ R5, R47, R6 ;  /* 0x000000062f057221 */ /* 0x000fc20000010000 */
[----:B------:R-:W-:Y:S01]  /*da60*/  FFMA.FTZ R58, R69, UR10, -R67 ;  /* 0x0000000a453a7c23 */ /* 0x000fe20008010843 */
[----:B------:R-:W3:Y:S01]  /*da70*/  MUFU.EX2 R33, R33 ;  /* 0x0000002100217308 */ /* 0x000ee20000000800 */
[----:B--2---:R-:W-:-:S01]  /*da80*/  FADD.FTZ R83, R38, R83 ;  /* 0x0000005326537221 */ /* 0x004fc20000010000 */
[----:B------:R-:W-:Y:S01]  /*da90*/  FADD.FTZ R60, R72, R5 ;  /* 0x00000005483c7221 */ /* 0x000fe20000010000 */
[----:B------:R-:W-:-:S05]  /*daa0*/  FFMA.FTZ R69, R70, UR10, -R67 ;  /* 0x0000000a46457c23 */ /* 0x000fca0008010843 */
[----:B------:R-:W2:Y:S01]  /*dab0*/  MUFU.EX2 R55, R55 ;  /* 0x0000003700377308 */ /* 0x000ea20000000800 */
[----:B-1----:R-:W-:-:S01]  /*dac0*/  FADD.FTZ R6, R44, R83 ;  /* 0x000000532c067221 */ /* 0x002fc20000010000 */
[----:B------:R-:W-:-:S04]  /*dad0*/  FADD.FTZ R83, R51, R60 ;  /* 0x0000003c33537221 */ /* 0x000fc80000010000 */
[----:B------:R-:W-:Y:S02]  /*dae0*/  FADD.FTZ R60, R84, R83 ;  /* 0x00000053543c7221 */ /* 0x000fe40000010000 */
[----:B------:R-:W1:Y:S01]  /*daf0*/  MUFU.EX2 R37, R37 ;  /* 0x0000002500257308 */ /* 0x000e620000000800 */
[----:B---3--:R-:W-:-:S04]  /*db00*/  FADD.FTZ R5, R33, R6 ;  /* 0x0000000621057221 */ /* 0x008fc80000010000 */
[----:B------:R-:W-:Y:S01]  /*db10*/  FADD.FTZ R6, R46, R5 ;  /* 0x000000052e067221 */ /* 0x000fe20000010000 */
[----:B------:R-:W-:-:S01]  /*db20*/  FADD.FTZ R5, R53, R60 ;  /* 0x0000003c35057221 */ /* 0x000fc20000010000 */
[----:B------:R-:W-:Y:S01]  /*db30*/  FFMA.FTZ R60, R74, UR10, -R67 ;  /* 0x0000000a4a3c7c23 */ /* 0x000fe20008010843 */
[----:B------:R-:W3:Y:S01]  /*db40*/  MUFU.EX2 R48, R48 ;  /* 0x0000003000307308 */ /* 0x000ee20000000800 */
[----:B--2---:R-:W-:-:S01]  /*db50*/  FADD.FTZ R6, R55, R6 ;  /* 0x0000000637067221 */ /* 0x004fc20000010000 */
[----:B------:R-:W-:-:S06]  /*db60*/  FFMA.FTZ R67, R79, UR10, -R67 ;  /* 0x0000000a4f437c23 */ /* 0x000fcc0008010843 */
[----:B------:R-:W2:Y:S01]  /*db70*/  MUFU.EX2 R50, R50 ;  /* 0x0000003200327308 */ /* 0x000ea20000000800 */
[----:B-1----:R-:W-:-:S01]  /*db80*/  FADD.FTZ R83, R37, R6 ;  /* 0x0000000625537221 */ /* 0x002fc20000010000 */
[----:B------:R-:W-:-:S04]  /*db90*/  FADD.FTZ R6, R86, R5 ;  /* 0x0000000556067221 */ /* 0x000fc80000010000 */
[----:B------:R-:W-:Y:S02]  /*dba0*/  FADD.FTZ R5, R57, R6 ;  /* 0x0000000639057221 */ /* 0x000fe40000010000 */
[----:B------:R-:W1:Y:S01]  /*dbb0*/  MUFU.EX2 R81, R81 ;  /* 0x0000005100517308 */ /* 0x000e620000000800 */
[----:B---3--:R-:W-:-:S01]  /*dbc0*/  FADD.FTZ R83, R48, R83 ;  /* 0x0000005330537221 */ /* 0x008fc20000010000 */
[----:B------:R-:W-:-:S06]  /*dbd0*/  FADD.FTZ R64, R136, R5 ;  /* 0x0000000588407221 */ /* 0x000fcc0000010000 */
[----:B------:R-:W3:Y:S01]  /*dbe0*/  MUFU.EX2 R54, R54 ;  /* 0x0000003600367308 */ /* 0x000ee20000000800 */
[----:B--2---:R-:W-:-:S01]  /*dbf0*/  FADD.FTZ R6, R50, R83 ;  /* 0x0000005332067221 */ /* 0x004fc20000010000 */
[----:B------:R-:W-:-:S04]  /*dc00*/  FADD.FTZ R83, R59, R64 ;  /* 0x000000403b537221 */ /* 0x000fc80000010000 */
[----:B------:R-:W-:Y:S02]  /*dc10*/  FADD.FTZ R64, R68, R83 ;  /* 0x0000005344407221 */ /* 0x000fe40000010000 */
[----:B------:R-:W2:Y:S01]  /*dc20*/  MUFU.EX2 R45, R45 ;  /* 0x0000002d002d7308 */ /* 0x000ea20000000800 */
[----:B-1----:R-:W-:-:S01]  /*dc30*/  FADD.FTZ R5, R81, R6 ;  /* 0x0000000651057221 */ /* 0x002fc20000010000 */
[----:B------:R-:W-:-:S04]  /*dc40*/  FADD.FTZ R79, R61, R64 ;  /* 0x000000403d4f7221 */ /* 0x000fc80000010000 */
[----:B------:R-:W-:Y:S02]  /*dc50*/  FADD.FTZ R64, R138, R79 ;  /* 0x0000004f8a407221 */ /* 0x000fe40000010000 */
[----:B------:R-:W1:Y:S01]  /*dc60*/  MUFU.EX2 R58, R58 ;  /* 0x0000003a003a7308 */ /* 0x000e620000000800 */
[----:B---3--:R-:W-:-:S07]  /*dc70*/  FADD.FTZ R6, R54, R5 ;  /* 0x0000000536067221 */ /* 0x008fce0000010000 */
[----:B------:R-:W3:Y:S01]  /*dc80*/  MUFU.EX2 R69, R69 ;  /* 0x0000004500457308 */ /* 0x000ee20000000800 */
[----:B--2---:R-:W-:-:S07]  /*dc90*/  FADD.FTZ R5, R45, R6 ;  /* 0x000000062d057221 */ /* 0x004fce0000010000 */
[----:B------:R-:W2:Y:S01]  /*dca0*/  MUFU.EX2 R49, R49 ;  /* 0x0000003100317308 */ /* 0x000ea20000000800 */
[----:B-1----:R-:W-:-:S01]  /*dcb0*/  FADD.FTZ R6, R58, R5 ;  /* 0x000000053a067221 */ /* 0x002fc20000010000 */
[----:B------:R-:W-:-:S06]  /*dcc0*/  FADD.FTZ R5, R63, R64 ;  /* 0x000000403f057221 */ /* 0x000fcc0000010000 */
        /* <DEDUP_REMOVED lines=12> */
[----:B---3--:R-:W-:-:S03]  /*dd90*/  FADD.FTZ R6, R40, R5 ;  /* 0x0000000528067221 */ /* 0x008fc60000010000 */
[----:B--2---:R-:W-:Y:S01]  /*dda0*/  FADD.FTZ R5, R67, R64 ;  /* 0x0000004043057221 */ /* 0x004fe20000010000 */
[----:B------:R-:W-:Y:S06]  /*ddb0*/  @!P0 BRA `(.L_x_716) ;  /* 0x0000000000048947 */ /* 0x000fec0003800000 */
[----:B------:R-:W-:Y:S01]  /*ddc0*/  BPT.TRAP 0x1 ;  /* 0x000000040000795c */ /* 0x000fe20000300000 */
.L_x_716:
        /* <DEDUP_REMOVED lines=48> */
[-C--:B------:R-:W-:Y:S01]  /*e0d0*/  FMUL.FTZ R90, R90, R77.reuse ;  /* 0x0000004d5a5a7220 */ /* 0x080fe20000410000 */
[----:B------:R-:W-:Y:S01]  /*e0e0*/  F2FP.SATFINITE.E4M3.F32.PACK_AB_MERGE_C R149, R13, R12, R15 ;  /* 0x0000000c0d95723e */ /* 0x000fe2000480700f */
        /* <DEDUP_REMOVED lines=36> */
[----:B------:R-:W-:-:S02]  /*e330*/  VIADD R2, R2, 0xffffffff ;  /* 0xffffffff02027836 */ /* 0x000fc40000000000 */
[----:B------:R-:W-:Y:S02]  /*e340*/  IMAD.MOV.U32 R11, RZ, RZ, R7 ;  /* 0x000000ffff0b7224 */ /* 0x000fe400078e0007 */
[----:B------:R-:W-:Y:S01]  /*e350*/  IMAD.MOV.U32 R10, RZ, RZ, R8 ;  /* 0x000000ffff0a7224 */ /* 0x000fe200078e0008 */
[----:B------:R-:W-:Y:S06]  /*e360*/  @P2 BRA `(.L_x_717) ;  /* 0xffffffcc00202947 */ /* 0x000fec000383ffff */
.L_x_699:
[----:B------:R-:W-:Y:S06]  /*e370*/  BAR.ARV 0x8, 0x1a0 ;  /* 0x0206800000007b1d */ /* 0x000fec0000002000 */
[----:B------:R-:W-:Y:S05]  /*e380*/  @!P0 BRA `(.L_x_718) ;  /* 0x0000000000048947 */ /* 0x000fea0003800000 */
[----:B------:R-:W-:Y:S01]  /*e390*/  BPT.TRAP 0x1 ;  /* 0x000000040000795c */ /* 0x000fe20000300000 */
.L_x_718:
[----:B------:R-:W-:Y:S01]  /*e3a0*/  ULEA UR14, UR36, UR47, 0x3 ;  /* 0x0000002f240e7291 */ /* 0x000fe2000f8e183f */
[----:B------:R-:W-:-:S05]  /*e3b0*/  IMAD.U32 R0, RZ, RZ, UR37 ;  /* 0x00000025ff007e24 */ /* 0x000fca000f8e00ff */
[----:B------:R-:W-:-:S04]  /*e3c0*/  SHF.L.U32 R0, R0, 0x1f, RZ ;  /* 0x0000001f00007819 */ /* 0x000fc800000006ff */
[----:B------:R1:W2:Y:S01]  /*e3d0*/  SYNCS.PHASECHK.TRANS64.TRYWAIT P1, [UR14+0x19c50], R0 ;  /* 0x019c5000ff0075a7 */ /* 0x0002a2000802014e */
[----:B------:R-:W-:Y:S05]  /*e3e0*/  @!P0 BRA `(.L_x_719) ;  /* 0x0000000000048947 */ /* 0x000fea0003800000 */
[----:B------:R-:W-:Y:S01]  /*e3f0*/  BPT.TRAP 0x1 ;  /* 0x000000040000795c */ /* 0x000fe20000300000 */
.L_x_719:
[----:B--2---:R-:W-:Y:S05]  /*e400*/  @P1 BRA `(.L_x_720) ;  /* 0x0000000000081947 */ /* 0x004fea0003800000 */
[----:B------:R-:W2:Y:S02]  /*e410*/  SYNCS.PHASECHK.TRANS64.TRYWAIT P1, [UR14+0x19c50], R0 ;  /* 0x019c5000ff0075a7 */ /* 0x000ea4000802014e */
[----:B--2---:R-:W-:Y:S05]  /*e420*/  @!P1 BRA `(.L_x_721) ;  /* 0x0000005400709947 */ /* 0x004fea0003800000 */
.L_x_720:
        /* <DEDUP_REMOVED lines=12> */
[----:B------:R-:W-:Y:S02]  /*e4f0*/  @UP0 USHF.R.S32.HI UR11, URZ, 0x1f, UR41 ;  /* 0x0000001f3f0b0899 */ /* 0x000fe40008011429 */
[----:B------:R-:W-:Y:S02]  /*e500*/  @UP0 UIMAD UR6, UR6, UR12, URZ ;  /* 0x0000000c060602a4 */ /* 0x000fe4000f8e023f */
[----:B------:R-:W-:Y:S02]  /*e510*/  @UP0 UIMAD.WIDE.U32 UR8, UR44, UR12, URZ ;  /* 0x0000000c2c0802a5 */ /* 0x000fe4000f8e003f */
[----:B------:R-:W-:Y:S02]  /*e520*/  @UP0 UIMAD UR7, UR44, UR13, UR6 ;  /* 0x0000000d2c0702a4 */ /* 0x000fe4000f8e0206 */
[----:B------:R-:W-:-:S02]  /*e530*/  UIMAD UR6, UR36, 0x300, UR47 ;  /* 0x00000300240678a4 */ /* 0x000fc4000f8e022f */
[----:B------:R-:W-:Y:S01]  /*e540*/  @UP0 UIADD3 UR9, UR9, UR7, URZ ;  /* 0x0000000709090290 */ /* 0x000fe2000fffe03f */
[----:B------:R-:W-:Y:S02]  /*e550*/  @UP0 ULDC.64 UR12, c[0x0][0x9d0] ;  /* 0x00027400000c0ab9 */ /* 0x000fe40000000a00 */
[----:B------:R-:W-:Y:S01]  /*e560*/  UMOV UR7, 0x40000040 ;  /* 0x4000004000077882 */ /* 0x000fe20000000000 */
[----:B------:R-:W-:Y:S02]  /*e570*/  @UP0 UIMAD UR11, UR11, UR12, URZ ;  /* 0x0000000c0b0b02a4 */ /* 0x000fe4000f8e023f */
[----:B------:R-:W-:Y:S01]  /*e580*/  @UP0 UIMAD.WIDE.U32 UR8, UR41, UR12, UR8 ;  /* 0x0000000c290802a5 */ /* 0x000fe2000f8e0008 */
[----:B------:R-:W-:Y:S01]  /*e590*/  QGMMA.64x96x32.F32.E4M3.E4M3 R88, R148, gdesc[UR4], R88, gsb0 ;  /* 0x0160000494587df3 */ /* 0x000fe20008000858 */
[----:B------:R-:W-:Y:S02]  /*e5a0*/  @UP0 UIMAD UR11, UR41, UR13, UR11 ;  /* 0x0000000d290b02a4 */ /* 0x000fe4000f8e020b */
[----:B------:R-:W-:-:S02]  /*e5b0*/  @UP0 ULEA UR4, UP1, UR8, UR4, 0x2 ;  /* 0x0000000408040291 */ /* 0x000fc4000f82103f */
[----:B------:R-:W-:-:S04]  /*e5c0*/  @UP0 UIADD3 UR7, UR9, UR11, URZ ;  /* 0x0000000b09070290 */ /* 0x000fc8000fffe03f */
[----:B------:R-:W-:Y:S01]  /*e5d0*/  @UP0 ULEA.HI.X UR5, UR8, UR5, UR7, 0x2, UP1 ;  /* 0x0000000508050291 */ /* 0x000fe200088f1407 */
[----:B------:R-:W-:-:S05]  /*e5e0*/  IMAD.U32 R2, RZ, RZ, UR4 ;  /* 0x00000004ff027e24 */ /* 0x000fca000f8e00ff */
[----:B--2---:R-:W-:-:S05]  /*e5f0*/  IMAD.U32 R3, RZ, RZ, UR5 ;  /* 0x00000005ff037e24 */ /* 0x004fca000f8e00ff */
[----:B------:R2:W3:Y:S01]  /*e600*/  @P1 LDG.E R4, desc[UR48][R2.64] ;  /* 0x0000003002041981 */ /* 0x0004e2000c1e1900 */
[----:B------:R-:W-:Y:S01]  /*e610*/  UIADD3 UR4, UR6, 0x2, URZ ;  /* 0x0000000206047890 */ /* 0x000fe2000fffe03f */
[----:B------:R-:W-:-:S06]  /*e620*/  UMOV UR19, 0x40000040 ;  /* 0x4000004000137882 */ /* 0x000fcc0000000000 */
[----:B------:R-:W-:Y:S01]  /*e630*/  UMOV UR18, UR4 ;  /* 0x0000000400127c82 */ /* 0x000fe20008000000 */
[----:B------:R-:W-:Y:S02]  /*e640*/  WARPGROUP.DEPBAR.LE gsb0, 0x0 ;  /* 0x00008000000079c5 */ /* 0x000fe40000010000 */
[----:B------:R-:W-:-:S06]  /*e650*/  WARPGROUP.ARRIVE ;  /* 0x00000000000079c5 */ /* 0x000fcc0000000000 */
[----:B------:R-:W-:Y:S01]  /*e660*/  QGMMA.64x96x32.F32.E4M3.E4M3 R88, R144, gdesc[UR16], R88, gsb0 ;  /* 0x0160001090587df3 */ /* 0x000fe20008000858 */
[----:B------:R-:W-:Y:S01]  /*e670*/  UIADD3 UR4, UR6, 0x4, URZ ;  /* 0x0000000406047890 */ /* 0x000fe2000fffe03f */
[----:B------:R-:W-:-:S06]  /*e680*/  UMOV UR19, 0x40000040 ;  /* 0x4000004000137882 */ /* 0x000fcc0000000000 */
[----:B------:R-:W-:Y:S01]  /*e690*/  UMOV UR18, UR4 ;  /* 0x0000000400127c82 */ /* 0x000fe20008000000 */
[----:B------:R-:W4:Y:S01]  /*e6a0*/  SHFL.BFLY PT, R9, R6, 0x2, 0x1f ;  /* 0x0c401f0006097f89 */ /* 0x000f2200000e0000 */
[----:B------:R-:W-:-:S03]  /*e6b0*/  UIADD3 UR6, UR6, 0x6, URZ ;  /* 0x0000000606067890 */ /* 0x000fc6000fffe03f */
[----:B------:R-:W5:Y:S01]  /*e6c0*/  SHFL.BFLY PT, R10, R5, 0x2, 0x1f ;  /* 0x0c401f00050a7f89 */ /* 0x000f6200000e0000 */
[----:B------:R-:W-:Y:S01]  /*e6d0*/  UMOV UR7, 0x40000040 ;  /* 0x4000004000077882 */ /* 0x000fe20000000000 */
[----:B------:R-:W-:Y:S02]  /*e6e0*/  WARPGROUP.DEPBAR.LE gsb0, 0x0 ;  /* 0x00008000000079c5 */ /* 0x000fe40000010000 */
[----:B------:R-:W-:-:S06]  /*e6f0*/  WARPGROUP.ARRIVE ;  /* 0x00000000000079c5 */ /* 0x000fcc0000000000 */
[----:B------:R-:W-:Y:S01]  /*e700*/  QGMMA.64x96x32.F32.E4M3.E4M3 R88, R140, gdesc[UR16], R88, gsb0 ;  /* 0x016000108c587df3 */ /* 0x000fe20008000858 */
        /* <DEDUP_REMOVED lines=11> */
[----:B------:R-:W-:-:S05]  /*e7c0*/  FSETP.NE.FTZ.AND P3, PT, R13, RZ, PT ;  /* 0x000000ff0d00720b */ /* 0x000fca0003f75000 */
[----:B------:R-:W-:Y:S01]  /*e7d0*/  @P1 MUFU.RCP R3, R11 ;  /* 0x0000000b00031308 */ /* 0x000fe20000001000 */
[----:B------:R-:W-:Y:S02]  /*e7e0*/  WARPGROUP.DEPBAR.LE gsb0, 0x0 ;  /* 0x00008000000079c5 */ /* 0x000fe40000010000 */
[----:B------:R-:W-:-:S06]  /*e7f0*/  WARPGROUP.ARRIVE ;  /* 0x00000000000079c5 */ /* 0x000fcc0000000000 */
[----:B------:R-:W-:Y:S01]  /*e800*/  QGMMA.64x96x32.F32.E4M3.E4M3 R88, R136, gdesc[UR4], R88, gsb0 ;  /* 0x0160000488587df3 */ /* 0x000fe20008000858 */
[----:B------:R-:W-:Y:S01]  /*e810*/  FSETP.NE.FTZ.AND P1, PT, R12, RZ, PT ;  /* 0x000000ff0c00720b */ /* 0x000fe20003f35000 */
[----:B------:R-:W-:Y:S01]  /*e820*/  IMAD.MOV.U32 R9, RZ, RZ, RZ ;  /* 0x000000ffff097224 */ /* 0x000fe200078e00ff */
[----:B------:R-:W1:Y:S08]  /*e830*/  @P2 MUFU.LG2 R6, R6 ;  /* 0x0000000600062308 */ /* 0x000e700000000c00 */
[----:B------:R-:W2:Y:S08]  /*e840*/  @P3 MUFU.LG2 R10, R13 ;  /* 0x0000000d000a3308 */ /* 0x000eb00000000c00 */
[----:B------:R-:W4:Y:S01]  /*e850*/  @P1 MUFU.RCP R9, R12 ;  /* 0x0000000c00091308 */ /* 0x000f220000001000 */
[----:B------:R-:W-:-:S02]  /*e860*/  IMAD.U32 R5, RZ, RZ, UR10 ;  /* 0x0000000aff057e24 */ /* 0x000fc4000f8e00ff */
[----:B------:R-:W-:Y:S02]  /*e870*/  IMAD.U32 R14, RZ, RZ, UR10 ;  /* 0x0000000aff0e7e24 */ /* 0x000fe4000f8e00ff */
[----:B-1----:R-:W-:Y:S01]  /*e880*/  @P2 FMUL.FTZ R6, R6, 0.69314718246459960938 ;  /* 0x3f31721806062820 */ /* 0x002fe20000410000 */
[----:B------:R-:W-:Y:S01]  /*e890*/  @P2 FMUL.FTZ R5, R5, 0.69314718246459960938 ;  /* 0x3f31721805052820 */ /* 0x000fe20000410000 */
[----:B------:R-:W-:Y:S01]  /*e8a0*/  @P3 FMUL.FTZ R11, R14, 0.69314718246459960938 ;  /* 0x3f3172180e0b3820 */ /* 0x000fe20000410000 */
[----:B--2---:R-:W-:Y:S01]  /*e8b0*/  @P3 FMUL.FTZ R10, R10, 0.69314718246459960938 ;  /* 0x3f3172180a0a3820 */ /* 0x004fe20000410000 */
[----:B------:R-:W-:Y:S02]  /*e8c0*/  IMAD.MOV.U32 R2, RZ, RZ, -0x800000 ;  /* 0xff800000ff027424 */ /* 0x000fe400078e00ff */
[----:B---3--:R-:W-:Y:S01]  /*e8d0*/  FMUL.FTZ R3, R3, R4 ;  /* 0x0000000403037220 */ /* 0x008fe20000410000 */
[----:B------:R-:W-:Y:S02]  /*e8e0*/  IMAD.MOV.U32 R0, RZ, RZ, -0x800000 ;  /* 0xff800000ff007424 */ /* 0x000fe400078e00ff */
[----:B------:R-:W-:Y:S01]  /*e8f0*/  @P2 FFMA.FTZ R2, R5, R8, R6 ;  /* 0x0000000805022223 */ /* 0x000fe20000010006 */
[----:B------:R-:W-:-:S01]  /*e900*/  @P3 FFMA.FTZ R0, R11, R7, R10 ;  /* 0x000000070b003223 */ /* 0x000fc2000001000a */
[----:B----4-:R-:W-:Y:S01]  /*e910*/  FMUL.FTZ R4, R9, R4 ;  /* 0x0000000409047220 */ /* 0x010fe20000410000 */
[----:B------:R-:W-:-:S02]  /*e920*/  WARPGROUP.DEPBAR.LE gsb0, 0x0 ;  /* 0x00008000000079c5 */ /* 0x000fc40000010000 */
[----:B------:R-:W-:Y:S05]  /*e930*/  @!P0 BRA `(.L_x_722) ;  /* 0x0000000000048947 */ /* 0x000fea0003800000 */
[----:B------:R-:W-:Y:S01]  /*e940*/  BPT.TRAP 0x1 ;  /* 0x000000040000795c */ /* 0x000fe20000300000 */
.L_x_722:
[----:B------:R-:W-:Y:S01]  /*e950*/  UIADD3 UR4, UR14, 0x19c60, URZ ;  /* 0x00019c600e047890 */ /* 0x000fe2000fffe03f */
[-C--:B------:R-:W-:Y:S01]  /*e960*/  FMUL.FTZ R35, R88, R3.reuse ;  /* 0x0000000358237220 */ /* 0x080fe20000410000 */
[----:B------:R-:W-:Y:S01]  /*e970*/  UIADD3 UR36, UR36, 0x1, URZ ;  /* 0x0000000124247890 */ /* 0x000fe2000fffe03f */
[-C--:B------:R-:W-:Y:S01]  /*e980*/  FMUL.FTZ R34, R89, R3.reuse ;  /* 0x0000000359227220 */ /* 0x080fe20000410000 */
[----:B------:R-:W-:Y:S01]  /*e990*/  UPRMT UR4, UR50, 0x654, UR4 ;  /* 0x0000065432047896 */ /* 0x000fe20008000004 */
[-C--:B------:R-:W-:Y:S01]  /*e9a0*/  FMUL.FTZ R92, R92, R3.reuse ;  /* 0x000000035c5c7220 */ /* 0x080fe20000410000 */
[----:B------:R-:W-:Y:S01]  /*e9b0*/  UISETP.NE.AND UP0, UPT, UR36, 0x2, UPT ;  /* 0x000000022400788c */ /* 0x000fe2000bf05270 */
[-C--:B------:R-:W-:Y:S01]  /*e9c0*/  FMUL.FTZ R93, R93, R3.reuse ;  /* 0x000000035d5d7220 */ /* 0x080fe20000410000 */
[-C--:B------:R-:W-:Y:S01]  /*e9d0*/  FMUL.FTZ R31, R96, R3.reuse ;  /* 0x00000003601f7220 */ /* 0x080fe20000410000 */
[-C--:B------:R-:W-:Y:S01]  /*e9e0*/  FMUL.FTZ R30, R97, R3.reuse ;  /* 0x00000003611e7220 */ /* 0x080fe20000410000 */
[-C--:B------:R-:W-:Y:S01]  /*e9f0*/  FMUL.FTZ R100, R100, R3.reuse ;  /* 0x0000000364647220 */ /* 0x080fe20000410000 */
[-C--:B------:R-:W-:Y:S01]  /*ea00*/  FMUL.FTZ R101, R101, R3.reuse ;  /* 0x0000000365657220 */ /* 0x080fe20000410000 */
[-C--:B------:R-:W-:Y:S01]  /*ea10*/  FMUL.FTZ R27, R104, R3.reuse ;  /* 0x00000003681b7220 */ /* 0x080fe20000410000 */
[----:B------:R-:W-:Y:S01]  /*ea20*/  SYNCS.ARRIVE.TRANS64.RED.A1T0 RZ, [UR4], RZ ;  /* 0x000000ffffff79a7 */ /* 0x000fe20008100404 */
        /* <DEDUP_REMOVED lines=43> */
[----:B------:R-:W-:-:S12]  /*ece0*/  ULOP3.LUT UR37, UR37, UR4, URZ, 0x3c, !UPT ;  /* 0x0000000425257292 */ /* 0x000fd8000f8e3c3f */
.L_x_648:
[----:B------:R-:W1:Y:S08]  /*ecf0*/  S2UR UR50, SR_CgaCtaId ;  /* 0x00000000003279c3 */ /* 0x000e700000008800 */
[----:B------:R-:W-:Y:S06]  /*ed00*/  BAR.SYNC.DEFER_BLOCKING 0x5, 0x200 ;  /* 0x0148000000007b1d */ /* 0x000fec0000010000 */
[----:B------:R-:W-:-:S02]  /*ed10*/  UMOV UR47, 0x400 ;  /* 0x00000400002f7882 */ /* 0x000fc40000000000 */
[----:B-1----:R-:W-:-:S09]  /*ed20*/  ULEA UR47, UR50, UR47, 0x18 ;  /* 0x0000002f322f7291 */ /* 0x002fd2000f8ec03f */
[----:B------:R-:W1:Y:S02]  /*ed30*/  LDS R3, [UR47+0x19cd0] ;  /* 0x019cd02fff037984 */ /* 0x000e640008000800 */
[----:B-1----:R-:W-:Y:S01]  /*ed40*/  R2UR UR4, R3 ;  /* 0x00000000030472ca */ /* 0x002fe200000e0000 */
[----:B------:R-:W-:Y:S06]  /*ed50*/  BAR.ARV 0x4, 0x200 ;  /* 0x0108000000007b1d */ /* 0x000fec0000002000 */
[----:B------:R-:W-:Y:S08]  /*ed60*/  @P0 BRA `(.L_x_723) ;  /* 0x0000000c005c0947 */ /* 0x000ff00003800000 */
[----:B------:R-:W1:Y:S01]  /*ed70*/  S2R R17, SR_TID.X ;  /* 0x0000000000117919 */ /* 0x000e620000002100 */
[----:B------:R-:W-:Y:S01]  /*ed80*/  ULDC.64 UR6, c[0x4][0x38] ;  /* 0x01000e0000067ab9 */ /* 0x000fe20000000a00 */
[----:B------:R-:W-:Y:S01]  /*ed90*/  F2FP.BF16.F32.PACK_AB R13, R124, R13 ;  /* 0x0000000d7c0d723e */ /* 0x000fe200000010ff */
[----:B------:R-:W-:Y:S01]  /*eda0*/  ULDC UR10, c[0x0][0xa88] ;  /* 0x0002a200000a7ab9 */ /* 0x000fe20000000800 */
[----:B------:R-:W-:Y:S02]  /*edb0*/  F2FP.BF16.F32.PACK_AB R12, R125, R12 ;  /* 0x0000000c7d0c723e */ /* 0x000fe400000010ff */
[----:B------:R-:W-:Y:S02]  /*edc0*/  F2FP.BF16.F32.PACK_AB R9, R132, R9 ;  /* 0x000000098409723e */ /* 0x000fe400000010ff */
[----:B------:R-:W-:Y:S02]  /*edd0*/  F2FP.BF16.F32.PACK_AB R8, R133, R8 ;  /* 0x000000088508723e */ /* 0x000fe400000010ff */
[----:B------:R-:W-:-:S02]  /*ede0*/  F2FP.BF16.F32.PACK_AB R7, R134, R7 ;  /* 0x000000078607723e */ /* 0x000fc400000010ff */
[----:B------:R-:W-:Y:S02]  /*edf0*/  F2FP.BF16.F32.PACK_AB R6, R135, R6 ;  /* 0x000000068706723e */ /* 0x000fe400000010ff */
[----:B------:R-:W-:Y:S02]  /*ee00*/  F2FP.BF16.F32.PACK_AB R11, R126, R11 ;  /* 0x0000000b7e0b723e */ /* 0x000fe400000010ff */
[----:B------:R-:W-:Y:S02]  /*ee10*/  F2FP.BF16.F32.PACK_AB R10, R127, R10 ;  /* 0x0000000a7f0a723e */ /* 0x000fe400000010ff */
[----:B------:R-:W-:Y:S02]  /*ee20*/  LOP3.LUT P1, RZ, R157, 0x3, RZ, 0xc0, !PT ;  /* 0x000000039dff7812 */ /* 0x000fe4000782c0ff */
[----:B------:R-:W-:Y:S02]  /*ee30*/  F2FP.BF16.F32.PACK_AB R15, R118, R15 ;  /* 0x0000000f760f723e */ /* 0x000fe400000010ff */
[----:B------:R-:W-:-:S02]  /*ee40*/  F2FP.BF16.F32.PACK_AB R14, R119, R14 ;  /* 0x0000000e770e723e */ /* 0x000fc400000010ff */
[----:B------:R-:W-:Y:S02]  /*ee50*/  F2FP.BF16.F32.PACK_AB R33, R94, R33 ;  /* 0x000000215e21723e */ /* 0x000fe400000010ff */
[----:B------:R-:W-:Y:S02]  /*ee60*/  F2FP.BF16.F32.PACK_AB R32, R95, R32 ;  /* 0x000000205f20723e */ /* 0x000fe400000010ff */
[----:B------:R-:W-:Y:S02]  /*ee70*/  F2FP.BF16.F32.PACK_AB R35, R92, R35 ;  /* 0x000000235c23723e */ /* 0x000fe400000010ff */
[----:B------:R-:W-:Y:S02]  /*ee80*/  F2FP.BF16.F32.PACK_AB R34, R93, R34 ;  /* 0x000000225d22723e */ /* 0x000fe400000010ff */
[----:B------:R-:W-:Y:S01]  /*ee90*/  F2FP.BF16.F32.PACK_AB R31, R100, R31 ;  /* 0x0000001f641f723e */ /* 0x000fe200000010ff */
[----:B-1----:R-:W-:Y:S01]  /*eea0*/  IMAD.SHL.U32 R3, R17, 0x4, RZ ;  /* 0x0000000411037824 */ /* 0x002fe200078e00ff */
[----:B------:R-:W-:-:S02]  /*eeb0*/  F2FP.BF16.F32.PACK_AB R30, R101, R30 ;  /* 0x0000001e651e723e */ /* 0x000fc400000010ff */
[----:B------:R-:W-:Y:S02]  /*eec0*/  F2FP.BF16.F32.PACK_AB R27, R108, R27 ;  /* 0x0000001b6c1b723e */ /* 0x000fe400000010ff */
[----:B------:R-:W-:Y:S02]  /*eed0*/  F2FP.BF16.F32.PACK_AB R26, R109, R26 ;  /* 0x0000001a6d1a723e */ /* 0x000fe400000010ff */
[----:B------:R-:W-:Y:S02]  /*eee0*/  F2FP.BF16.F32.PACK_AB R29, R102, R29 ;  /* 0x0000001d661d723e */ /* 0x000fe400000010ff */
[----:B------:R-:W-:Y:S01]  /*eef0*/  F2FP.BF16.F32.PACK_AB R28, R103, R28 ;  /* 0x0000001c671c723e */ /* 0x000fe200000010ff */
[----:B------:R-:W-:Y:S01]  /*ef00*/  USHF.R.S32.HI UR5, URZ, 0x1f, UR43 ;  /* 0x0000001f3f057899 */ /* 0x000fe2000801142b */
[----:B------:R-:W-:Y:S01]  /*ef10*/  LOP3.LUT R3, R3, 0xc, RZ, 0xc0, !PT ;  /* 0x0000000c03037812 */ /* 0x000fe200078ec0ff */
[----:B------:R-:W1:Y:S08]  /*ef20*/  LDC.64 R72, c[0x0][0xb78] ;  /* 0x0002de00ff487b82 */ /* 0x000e700000000a00 */
[----:B------:R-:W-:Y:S01]  /*ef30*/  BAR.SYNC.DEFER_BLOCKING 0x1, 0x180 ;  /* 0x0046000000007b1d */ /* 0x000fe20000010000 */
[----:B------:R-:W-:-:S05]  /*ef40*/  IADD3 R4, P0, R3, UR6, RZ ;  /* 0x0000000603047c10 */ /* 0x000fca000ff1e0ff */
[----:B------:R-:W-:Y:S01]  /*ef50*/  IMAD.X R5, RZ, RZ, UR7, P0 ;  /* 0x00000007ff057e24 */ /* 0x000fe200080e06ff */
[----:B------:R-:W2:Y:S01]  /*ef60*/  S2R R45, SR_TID.X ;  /* 0x00000000002d7919 */ /* 0x000ea20000002100 */
[----:B------:R-:W-:Y:S01]  /*ef70*/  F2FP.BF16.F32.PACK_AB R25, R110, R25 ;  /* 0x000000196e19723e */ /* 0x000fe200000010ff */
[----:B------:R-:W-:Y:S02]  /*ef80*/  ULDC.64 UR6, c[0x0][0xb70] ;  /* 0x0002dc0000067ab9 */ /* 0x000fe40000000a00 */
[----:B------:R3:W4:Y:S01]  /*ef90*/  LDG.E.CONSTANT R3, desc[UR48][R4.64] ;  /* 0x0000003004037981 */ /* 0x000722000c1e9900 */
[----:B------:R-:W-:Y:S02]  /*efa0*/  F2FP.BF16.F32.PACK_AB R24, R111, R24 ;  /* 0x000000186f18723e */ /* 0x000fe400000010ff */
[----:B------:R-:W-:Y:S02]  /*efb0*/  F2FP.BF16.F32.PACK_AB R21, R116, R21 ;  /* 0x000000157415723e */ /* 0x000fe400000010ff */
[----:B------:R-:W-:Y:S01]  /*efc0*/  F2FP.BF16.F32.PACK_AB R20, R117, R20 ;  /* 0x000000147514723e */ /* 0x000fe200000010ff */
[----:B------:R-:W5:Y:S01]  /*efd0*/  LDL R5, [R1] ;  /* 0x0000000001057983 */ /* 0x000f620000100800 */
[----:B---3--:R-:W-:-:S04]  /*efe0*/  LOP3.LUT P0, R4, R17, 0x3, RZ, 0xc0, !PT ;  /* 0x0000000311047812 */ /* 0x008fc8000780c0ff */
[----:B------:R-:W-:-:S04]  /*eff0*/  ISETP.EQ.OR P0, PT, R4, 0x3, !P0 ;  /* 0x000000030400780c */ /* 0x000fc80004702670 */
[----:B------:R-:W-:Y:S02]  /*f000*/  SEL R46, R13, R12, P0 ;  /* 0x0000000c0d2e7207 */ /* 0x000fe40000000000 */
[----:B------:R-:W-:Y:S02]  /*f010*/  SEL R48, R12, R13, P0 ;  /* 0x0000000d0c307207 */ /* 0x000fe40000000000 */
[----:B------:R-:W-:-:S04]  /*f020*/  IADD3 R13, P6, R22, 0x20, RZ ;  /* 0x00000020160d7810 */ /* 0x000fc80007fde0ff */
[----:B------:R-:W-:Y:S02]  /*f030*/  LOP3.LUT R12, R13, 0x180, RZ, 0xc0, !PT ;  /* 0x000001800d0c7812 */ /* 0x000fe400078ec0ff */
[----:B------:R-:W-:Y:S02]  /*f040*/  SEL R50, R9, R8, P0 ;  /* 0x0000000809327207 */ /* 0x000fe40000000000 */
[----:B------:R-:W-:Y:S02]  /*f050*/  SEL R52, R8, R9, P0 ;  /* 0x0000000908347207 */ /* 0x000fe40000000000 */
[----:B------:R-:W-:Y:S02]  /*f060*/  SHF.R.U64 R12, R12, 0x3, RZ ;  /* 0x000000030c0c7819 */ /* 0x000fe400000012ff */
[----:B------:R-:W-:Y:S02]  /*f070*/  IADD3 R9, P4, R22, 0x3020, RZ ;  /* 0x0000302016097810 */ /* 0x000fe40007f9e0ff */
[----:B------:R-:W-:Y:S01]  /*f080*/  LOP3.LUT R12, R12, R13, RZ, 0x3c, !PT ;  /* 0x0000000d0c0c7212 */ /* 0x000fe200078e3cff */
[----:B------:R-:W-:Y:S01]  /*f090*/  IMAD.X R13, RZ, RZ, R23, P6 ;  /* 0x000000ffff0d7224 */ /* 0x000fe200030e0617 */
[----:B------:R-:W-:-:S02]  /*f0a0*/  SEL R68, R7, R6, P0 ;  /* 0x0000000607447207 */ /* 0x000fc40000000000 */
[----:B------:R-:W-:Y:S02]  /*f0b0*/  SEL R70, R6, R7, P0 ;  /* 0x0000000706467207 */ /* 0x000fe40000000000 */
[----:B------:R-:W-:Y:S02]  /*f0c0*/  LOP3.LUT R8, R9, 0x180, RZ, 0xc0, !PT ;  /* 0x0000018009087812 */ /* 0x000fe400078ec0ff */
[----:B------:R-:W-:Y:S02]  /*f0d0*/  SEL R64, R11, R10, P0 ;  /* 0x0000000a0b407207 */ /* 0x000fe40000000000 */
[----:B------:R-:W-:Y:S02]  /*f0e0*/  SEL R66, R10, R11, P0 ;  /* 0x0000000b0a427207 */ /* 0x000fe40000000000 */
[C---:B------:R-:W-:Y:S02]  /*f0f0*/  IADD3 R7, P5, R22.reuse, 0x6000, RZ ;  /* 0x0000600016077810 */ /* 0x040fe40007fbe0ff */
[----:B------:R-:W-:-:S02]  /*f100*/  IADD3 R11, P3, R22, 0x3000, RZ ;  /* 0x00003000160b7810 */ /* 0x000fc40007f7e0ff */
[----:B------:R-:W-:Y:S02]  /*f110*/  SHF.R.U64 R8, R8, 0x3, RZ ;  /* 0x0000000308087819 */ /* 0x000fe400000012ff */
[----:B------:R-:W-:Y:S02]  /*f120*/  LOP3.LUT R6, R7, 0x180, RZ, 0xc0, !PT ;  /* 0x0000018007067812 */ /* 0x000fe400078ec0ff */
[----:B------:R-:W-:Y:S02]  /*f130*/  SEL R60, R15, R14, P0 ;  /* 0x0000000e0f3c7207 */ /* 0x000fe40000000000 */
[----:B------:R-:W-:Y:S02]  /*f140*/  SEL R62, R14, R15, P0 ;  /* 0x0000000f0e3e7207 */ /* 0x000fe40000000000 */
[----:B------:R-:W-:Y:S02]  /*f150*/  LOP3.LUT R10, R11, 0x180, RZ, 0xc0, !PT ;  /* 0x000001800b0a7812 */ /* 0x000fe400078ec0ff */
[----:B------:R-:W-:-:S02]  /*f160*/  LOP3.LUT R15, R22, 0x180, RZ, 0xc0, !PT ;  /* 0x00000180160f7812 */ /* 0x000fc400078ec0ff */
[----:B------:R-:W-:Y:S01]  /*f170*/  LOP3.LUT R8, R8, R9, RZ, 0x3c, !PT ;  /* 0x0000000908087212 */ /* 0x000fe200078e3cff */
[----:B------:R-:W-:Y:S01]  /*f180*/  IMAD.X R9, RZ, RZ, R23, P4 ;  /* 0x000000ffff097224 */ /* 0x000fe200020e0617 */
[----:B------:R-:W-:Y:S02]  /*f190*/  SHF.R.U64 R6, R6, 0x3, RZ ;  /* 0x0000000306067819 */ /* 0x000fe400000012ff */
[----:B------:R-:W-:Y:S02]  /*f1a0*/  SHF.R.U64 R10, R10, 0x3, RZ ;  /* 0x000000030a0a7819 */ /* 0x000fe400000012ff */
[----:B------:R-:W-:Y:S02]  /*f1b0*/  SHF.R.U64 R15, R15, 0x3, RZ ;  /* 0x000000030f0f7819 */ /* 0x000fe400000012ff */
[----:B------:R-:W-:Y:S02]  /*f1c0*/  SEL R54, R33, R32, P0 ;  /* 0x0000002021367207 */ /* 0x000fe40000000000 */
[----:B------:R-:W-:-:S02]  /*f1d0*/  SEL R32, R32, R33, P0 ;  /* 0x0000002120207207 */ /* 0x000fc40000000000 */
[----:B------:R-:W-:Y:S01]  /*f1e0*/  LOP3.LUT R6, R6, R7, RZ, 0x3c, !PT ;  /* 0x0000000706067212 */ /* 0x000fe200078e3cff */
[--C-:B------:R-:W-:Y:S01]  /*f1f0*/  IMAD.X R7, RZ, RZ, R23.reuse, P5 ;  /* 0x000000ffff077224 */ /* 0x100fe200028e0617 */
[----:B------:R-:W-:Y:S02]  /*f200*/  SEL R36, R35, R34, P0 ;  /* 0x0000002223247207 */ /* 0x000fe40000000000 */
[----:B------:R-:W-:Y:S02]  /*f210*/  SEL R38, R31, R30, P0 ;  /* 0x0000001e1f267207 */ /* 0x000fe40000000000 */
[----:B------:R-:W-:Y:S01]  /*f220*/  LOP3.LUT R10, R10, R11, RZ, 0x3c, !PT ;  /* 0x0000000b0a0a7212 */ /* 0x000fe200078e3cff */
[----:B------:R-:W-:Y:S01]  /*f230*/  IMAD.X R11, RZ, RZ, R23, P3 ;  /* 0x000000ffff0b7224 */ /* 0x000fe200018e0617 */
[----:B------:R-:W-:Y:S02]  /*f240*/  MOV R33, R8 ;  /* 0x0000000800217202 */ /* 0x000fe40000000f00 */
[----:B------:R-:W-:-:S02]  /*f250*/  SEL R34, R34, R35, P0 ;  /* 0x0000002322227207 */ /* 0x000fc40000000000 */
[----:B------:R-:W-:Y:S02]  /*f260*/  SEL R30, R30, R31, P0 ;  /* 0x0000001f1e1e7207 */ /* 0x000fe40000000000 */
[----:B------:R-:W-:Y:S02]  /*f270*/  SEL R40, R27, R26, P0 ;  /* 0x0000001a1b287207 */ /* 0x000fe40000000000 */
[----:B------:R-:W-:Y:S01]  /*f280*/  LOP3.LUT R14, R15, R22, RZ, 0x3c, !PT ;  /* 0x000000160f0e7212 */ /* 0x000fe200078e3cff */
[----:B------:R-:W-:Y:S01]  /*f290*/  IMAD.MOV.U32 R15, RZ, RZ, R23 ;  /* 0x000000ffff0f7224 */ /* 0x000fe200078e0017 */
[----:B------:R-:W-:Y:S02]  /*f2a0*/  SEL R26, R26, R27, P0 ;  /* 0x0000001b1a1a7207 */ /* 0x000fe40000000000 */
[----:B------:R-:W-:Y:S01]  /*f2b0*/  SEL R56, R29, R28, P0 ;  /* 0x0000001c1d387207 */ /* 0x000fe20000000000 */
[----:B------:R-:W-:Y:S01]  /*f2c0*/  UIMAD UR5, UR5, UR6, URZ ;  /* 0x00000006050572a4 */ /* 0x000fe2000f8e023f */
[----:B------:R-:W-:-:S02]  /*f2d0*/  SEL R42, R21, R20, P0 ;  /* 0x00000014152a7207 */ /* 0x000fc40000000000 */
[----:B------:R-:W-:Y:S02]  /*f2e0*/  SEL R28, R28, R29, P0 ;  /* 0x0000001d1c1c7207 */ /* 0x000fe40000000000 */
[----:B------:R-:W-:Y:S02]  /*f2f0*/  SEL R58, R25, R24, P0 ;  /* 0x00000018193a7207 */ /* 0x000fe40000000000 */
[----:B------:R-:W-:Y:S02]  /*f300*/  SEL R44, R20, R21, P0 ;  /* 0x00000015142c7207 */ /* 0x000fe40000000000 */
[----:B------:R-:W-:Y:S02]  /*f310*/  SEL R24, R24, R25, P0 ;  /* 0x0000001918187207 */ /* 0x000fe40000000000 */
[----:B------:R-:W-:Y:S02]  /*f320*/  MOV R31, R6 ;  /* 0x00000006001f7202 */ /* 0x000fe40000000f00 */
[----:B------:R-:W-:-:S02]  /*f330*/  MOV R37, R12 ;  /* 0x0000000c00257202 */ /* 0x000fc40000000f00 */
[----:B------:R-:W-:Y:S01]  /*f340*/  MOV R35, R10 ;  /* 0x0000000a00237202 */ /* 0x000fe20000000f00 */
[----:B------:R-:W-:Y:S01]  /*f350*/  UIMAD.WIDE.U32 UR8, UR43, UR6, URZ ;  /* 0x000000062b0872a5 */ /* 0x000fe2000f8e003f */
[----:B------:R-:W-:Y:S01]  /*f360*/  MOV R39, R14 ;  /* 0x0000000e00277202 */ /* 0x000fe20000000f00 */
[----:B------:R-:W-:Y:S01]  /*f370*/  UIMAD UR5, UR43, UR7, UR5 ;  /* 0x000000072b0572a4 */ /* 0x000fe2000f8e0205 */
[----:B--2---:R-:W-:Y:S02]  /*f380*/  VIADD R49, R45, 0xffffff80 ;  /* 0xffffff802d317836 */ /* 0x004fe40000000000 */
[----:B------:R-:W-:Y:S01]  /*f390*/  ULDC.64 UR6, c[0x0][0xb40] ;  /* 0x0002d00000067ab9 */ /* 0x000fe20000000a00 */
[----:B------:R-:W-:Y:S02]  /*f3a0*/  UIADD3 UR5, UR9, UR5, URZ ;  /* 0x0000000509057290 */ /* 0x000fe4000fffe03f */
[----:B------:R-:W-:-:S04]  /*f3b0*/  IMAD.U32 R21, RZ, RZ, UR9 ;  /* 0x00000009ff157e24 */ /* 0x000fc8000f8e00ff */
[----:B------:R-:W-:Y:S01]  /*f3c0*/  IMAD.U32 R21, RZ, RZ, UR5 ;  /* 0x00000005ff157e24 */ /* 0x000fe2000f8e00ff */
[----:B------:R-:W-:Y:S01]  /*f3d0*/  USHF.R.S32.HI UR5, URZ, 0x1f, UR44 ;  /* 0x0000001f3f057899 */ /* 0x000fe2000801142c */
[----:B------:R-:W-:Y:S01]  /*f3e0*/  IMAD.U32 R20, RZ, RZ, UR8 ;  /* 0x00000008ff147e24 */ /* 0x000fe2000f8e00ff */
[----:B------:R-:W-:-:S03]  /*f3f0*/  SHF.R.S32.HI R53, RZ, 0x1f, R49 ;  /* 0x0000001fff357819 */ /* 0x000fc60000011431 */
[----:B-1----:R-:W-:Y:S01]  /*f400*/  IMAD.WIDE.U32 R20, R72, UR44, R20 ;  /* 0x0000002c48147c25 */ /* 0x002fe2000f8e0014 */
[----:B------:R-:W-:-:S04]  /*f410*/  LEA.HI R53, R53, R49, RZ, 0x5 ;  /* 0x0000003135357211 */ /* 0x000fc800078f28ff */
[----:B------:R-:W-:Y:S01]  /*f420*/  SHF.R.S32.HI R53, RZ, 0x5, R53 ;  /* 0x00000005ff357819 */ /* 0x000fe20000011435 */
[----:B-----5:R-:W-:Y:S01]  /*f430*/  VIADD R41, R5, UR42 ;  /* 0x0000002a05297c36 */ /* 0x020fe20008000000 */
[----:B------:R-:W-:-:S03]  /*f440*/  IADD3 R5, P6, R22, 0x6020, RZ ;  /* 0x0000602016057810 */ /* 0x000fc60007fde0ff */
[----:B------:R-:W-:-:S05]  /*f450*/  VIADD R4, R41, 0x8 ;  /* 0x0000000829047836 */ /* 0x000fca0000000000 */
[----:B------:R-:W-:Y:S02]  /*f460*/  ISETP.GE.OR P2, PT, R4, UR10, P1 ;  /* 0x0000000a04007c0c */ /* 0x000fe40008f46670 */
[----:B------:R-:W-:-:S04]  /*f470*/  LOP3.LUT R4, R5, 0x180, RZ, 0xc0, !PT ;  /* 0x0000018005047812 */ /* 0x000fc800078ec0ff */
[----:B------:R-:W-:Y:S02]  /*f480*/  SHF.R.U64 R4, R4, 0x3, RZ ;  /* 0x0000000304047819 */ /* 0x000fe400000012ff */
[----:B----4-:R-:W-:Y:S02]  /*f490*/  LOP3.LUT R9, R3, 0x2, RZ, 0x3c, !PT ;  /* 0x0000000203097812 */ /* 0x010fe400078e3cff */
[----:B------:R-:W-:Y:S01]  /*f4a0*/  LOP3.LUT R4, R4, R5, RZ, 0x3c, !PT ;  /* 0x0000000504047212 */ /* 0x000fe200078e3cff */
[----:B------:R-:W-:Y:S01]  /*f4b0*/  IMAD.X R5, RZ, RZ, R23, P6 ;  /* 0x000000ffff057224 */ /* 0x000fe200030e0617 */
[----:B------:R-:W-:Y:S04]  /*f4c0*/  SHFL.IDX PT, R36, R36, R3, 0x1c1f ;  /* 0x001c1f0324247589 */ /* 0x000fe800000e0000 */
[----:B------:R-:W-:Y:S01]  /*f4d0*/  MOV R29, R4 ;  /* 0x00000004001d7202 */ /* 0x000fe20000000f00 */
[----:B------:R-:W-:Y:S04]  /*f4e0*/  SHFL.IDX PT, R38, R38, R3, 0x1c1f ;  /* 0x001c1f0326267589 */ /* 0x000fe800000e0000 */
[----:B------:R-:W1:Y:S04]  /*f4f0*/  SHFL.IDX PT, R5, R34, R9, 0x1c1f ;  /* 0x001c1f0922057589 */ /* 0x000e6800000e0000 */
[----:B------:R-:W2:Y:S04]  /*f500*/  SHFL.IDX PT, R7, R30, R9, 0x1c1f ;  /* 0x001c1f091e077589 */ /* 0x000ea800000e0000 */
[----:B------:R-:W-:Y:S04]  /*f510*/  SHFL.IDX PT, R40, R40, R3, 0x1c1f ;  /* 0x001c1f0328287589 */ /* 0x000fe800000e0000 */
[----:B------:R-:W3:Y:S04]  /*f520*/  SHFL.IDX PT, R11, R26, R9, 0x1c1f ;  /* 0x001c1f091a0b7589 */ /* 0x000ee800000e0000 */
[----:B------:R-:W-:Y:S04]  /*f530*/  SHFL.IDX PT, R54, R54, R3, 0x1c1f ;  /* 0x001c1f0336367589 */ /* 0x000fe800000e0000 */
[----:B------:R-:W4:Y:S04]  /*f540*/  SHFL.IDX PT, R13, R32, R9, 0x1c1f ;  /* 0x001c1f09200d7589 */ /* 0x000f2800000e0000 */
[----:B------:R-:W-:Y:S04]  /*f550*/  SHFL.IDX PT, R56, R56, R3, 0x1c1f ;  /* 0x001c1f0338387589 */ /* 0x000fe800000e0000 */
[----:B------:R-:W5:Y:S04]  /*f560*/  SHFL.IDX PT, R15, R28, R9, 0x1c1f ;  /* 0x001c1f091c0f7589 */ /* 0x000f6800000e0000 */
[----:B------:R-:W-:Y:S04]  /*f570*/  SHFL.IDX PT, R42, R42, R3, 0x1c1f ;  /* 0x001c1f032a2a7589 */ /* 0x000fe800000e0000 */
[----:B------:R-:W-:Y:S04]  /*f580*/  SHFL.IDX PT, R58, R58, R3, 0x1c1f ;  /* 0x001c1f033a3a7589 */ /* 0x000fe800000e0000 */
[----:B------:R3:W5:Y:S04]  /*f590*/  SHFL.IDX PT, R27, R24, R9, 0x1c1f ;  /* 0x001c1f09181b7589 */ /* 0x00076800000e0000 */
[----:B------:R-:W-:Y:S04]  /*f5a0*/  SHFL.IDX PT, R60, R60, R3, 0x1c1f ;  /* 0x001c1f033c3c7589 */ /* 0x000fe800000e0000 */
[----:B------:R-:W5:Y:S04]  /*f5b0*/  SHFL.IDX PT, R17, R44, R9, 0x1c1f ;  /* 0x001c1f092c117589 */ /* 0x000f6800000e0000 */
[----:B------:R-:W5:Y:S04]  /*f5c0*/  SHFL.IDX PT, R43, R62, R9, 0x1c1f ;  /* 0x001c1f093e2b7589 */ /* 0x000f6800000e0000 */
[----:B------:R-:W-:Y:S04]  /*f5d0*/  SHFL.IDX PT, R46, R46, R3, 0x1c1f ;  /* 0x001c1f032e2e7589 */ /* 0x000fe800000e0000 */
[----:B------:R-:W-:Y:S04]  /*f5e0*/  SHFL.IDX PT, R64, R64, R3, 0x1c1f ;  /* 0x001c1f0340407589 */ /* 0x000fe800000e0000 */
[----:B------:R-:W5:Y:S04]  /*f5f0*/  SHFL.IDX PT, R19, R48, R9, 0x1c1f ;  /* 0x001c1f0930137589 */ /* 0x000f6800000e0000 */
[----:B------:R-:W5:Y:S04]  /*f600*/  SHFL.IDX PT, R47, R66, R9, 0x1c1f ;  /* 0x001c1f09422f7589 */ /* 0x000f6800000e0000 */
[----:B------:R-:W-:Y:S04]  /*f610*/  SHFL.IDX PT, R50, R50, R3, 0x1c1f ;  /* 0x001c1f0332327589 */ /* 0x000fe800000e0000 */
[----:B------:R-:W-:Y:S04]  /*f620*/  SHFL.IDX PT, R68, R68, R3, 0x1c1f ;  /* 0x001c1f0344447589 */ /* 0x000fe800000e0000 */
[----:B------:R-:W5:Y:S04]  /*f630*/  SHFL.IDX PT, R25, R52, R9, 0x1c1f ;  /* 0x001c1f0934197589 */ /* 0x000f6800000e0000 */
[----:B------:R5:W5:Y:S01]  /*f640*/  SHFL.IDX PT, R51, R70, R9, 0x1c1f ;  /* 0x001c1f0946337589 */ /* 0x000b6200000e0000 */
[----:B------:R-:W-:Y:S01]  /*f650*/  IMAD R4, R72, UR5, RZ ;  /* 0x0000000548047c24 */ /* 0x000fe2000f8e02ff */
[----:B-1----:R-:W-:-:S02]  /*f660*/  SEL R6, R5, R36, P0 ;  /* 0x0000002405067207 */ /* 0x002fc40000000000 */
[----:B--2---:R-:W-:Y:S01]  /*f670*/  SEL R8, R38, R7, P0 ;  /* 0x0000000726087207 */ /* 0x004fe20000000000 */
[----:B---3--:R-:W-:Y:S01]  /*f680*/  IMAD R24, R73, UR44, R4 ;  /* 0x0000002c49187c24 */ /* 0x008fe2000f8e0204 */
[----:B------:R-:W-:Y:S02]  /*f690*/  SEL R4, R36, R5, P0 ;  /* 0x0000000524047207 */ /* 0x000fe40000000000 */
[----:B------:R-:W-:Y:S02]  /*f6a0*/  SEL R10, R7, R38, P0 ;  /* 0x00000026070a7207 */ /* 0x000fe40000000000 */
[----:B------:R-:W-:Y:S02]  /*f6b0*/  SEL R12, R40, R11, P0 ;  /* 0x0000000b280c7207 */ /* 0x000fe40000000000 */
[----:B------:R-:W-:Y:S02]  /*f6c0*/  SEL R14, R11, R40, P0 ;  /* 0x000000280b0e7207 */ /* 0x000fe40000000000 */
[----:B----4-:R-:W-:-:S02]  /*f6d0*/  SEL R5, R54, R13, P0 ;  /* 0x0000000d36057207 */ /* 0x010fc40000000000 */
[----:B------:R-:W-:Y:S02]  /*f6e0*/  SEL R7, R13, R54, P0 ;  /* 0x000000360d077207 */ /* 0x000fe40000000000 */
[----:B-----5:R-:W-:Y:S02]  /*f6f0*/  SEL R9, R56, R15, P0 ;  /* 0x0000000f38097207 */ /* 0x020fe40000000000 */
[----:B------:R-:W-:Y:S02]  /*f700*/  SEL R11, R15, R56, P0 ;  /* 0x000000380f0b7207 */ /* 0x000fe40000000000 */
[C---:B------:R-:W-:Y:S02]  /*f710*/  ISETP.GE.OR P1, PT, R41.reuse, UR10, P1 ;  /* 0x0000000a29007c0c */ /* 0x040fe40008f26670 */
[----:B------:R-:W-:Y:S02]  /*f720*/  SHF.R.S32.HI R3, RZ, 0x1f, R41 ;  /* 0x0000001fff037819 */ /* 0x000fe40000011429 */
[----:B------:R-:W-:-:S02]  /*f730*/  IADD3 R20, P3, R41, R20, RZ ;  /* 0x0000001429147210 */ /* 0x000fc40007f7e0ff */
[----:B------:R-:W-:Y:S02]  /*f740*/  SEL R13, R58, R27, P0 ;  /* 0x0000001b3a0d7207 */ /* 0x000fe40000000000 */
[----:B------:R-:W-:Y:S02]  /*f750*/  SEL R15, R27, R58, P0 ;  /* 0x0000003a1b0f7207 */ /* 0x000fe40000000000 */
[----:B------:R-:W-:Y:S02]  /*f760*/  SEL R40, R42, R17, P0 ;  /* 0x000000112a287207 */ /* 0x000fe40000000000 */
[----:B------:R-:W-:Y:S02]  /*f770*/  SEL R41, R60, R43, P0 ;  /* 0x0000002b3c297207 */ /* 0x000fe40000000000 */
[----:B------:R-:W-:Y:S02]  /*f780*/  SEL R42, R17, R42, P0 ;  /* 0x0000002a112a7207 */ /* 0x000fe40000000000 */
[----:B------:R-:W-:-:S02]  /*f790*/  SEL R44, R46, R19, P0 ;  /* 0x000000132e2c7207 */ /* 0x000fc40000000000 */
[----:B------:R-:W-:Y:S02]  /*f7a0*/  SEL R43, R43, R60, P0 ;  /* 0x0000003c2b2b7207 */ /* 0x000fe40000000000 */
[----:B------:R-:W-:Y:S01]  /*f7b0*/  SEL R45, R64, R47, P0 ;  /* 0x0000002f402d7207 */ /* 0x000fe20000000000 */
[----:B------:R1:W-:Y:S01]  /*f7c0*/  STSM.16.M88.4 [R39], R4 ;  /* 0x0000000427007844 */ /* 0x0003e20000000200 */
[----:B------:R-:W-:Y:S02]  /*f7d0*/  SEL R46, R19, R46, P0 ;  /* 0x0000002e132e7207 */ /* 0x000fe40000000000 */
[----:B------:R-:W-:Y:S02]  /*f7e0*/  SEL R48, R50, R25, P0 ;  /* 0x0000001932307207 */ /* 0x000fe40000000000 */
[----:B------:R-:W-:Y:S02]  /*f7f0*/  SEL R47, R47, R64, P0 ;  /* 0x000000402f2f7207 */ /* 0x000fe40000000000 */
[----:B------:R-:W-:Y:S01]  /*f800*/  SEL R49, R68, R51, P0 ;  /* 0x0000003344317207 */ /* 0x000fe20000000000 */
[----:B------:R-:W-:Y:S01]  /*f810*/  STSM.16.M88.4 [R37], R8 ;  /* 0x0000000825007844 */ /* 0x000fe20000000200 */
[----:B------:R-:W-:-:S02]  /*f820*/  SEL R50, R25, R50, P0 ;  /* 0x0000003219327207 */ /* 0x000fc40000000000 */
[----:B------:R-:W-:Y:S01]  /*f830*/  SEL R51, R51, R68, P0 ;  /* 0x0000004433337207 */ /* 0x000fe20000000000 */
[----:B------:R-:W-:Y:S01]  /*f840*/  STSM.16.M88.4 [R35], R12 ;  /* 0x0000000c23007844 */ /* 0x000fe20000000200 */
[----:B------:R-:W-:-:S03]  /*f850*/  IADD3.X R3, R3, R21, R24, P3, !PT ;  /* 0x0000001503037210 */ /* 0x000fc60001ffe418 */
[----:B------:R-:W-:Y:S01]  /*f860*/  STSM.16.M88.4 [R33], R40 ;  /* 0x0000002821007844 */ /* 0x000fe20000000200 */
[----:B-1----:R-:W-:-:S03]  /*f870*/  LEA R4, P3, R20, UR6, 0x2 ;  /* 0x0000000614047c11 */ /* 0x002fc6000f8610ff */
[----:B------:R-:W-:Y:S04]  /*f880*/  STSM.16.M88.4 [R31], R44 ;  /* 0x0000002c1f007844 */ /* 0x000fe80000000200 */
[----:B------:R-:W-:Y:S01]  /*f890*/  STSM.16.M88.4 [R29], R48 ;  /* 0x000000301d007844 */ /* 0x000fe20000000200 */
[----:B------:R1:W-:Y:S06]  /*f8a0*/  MEMBAR.ALL.CTA ;  /* 0x0000000000007992 */ /* 0x0003ec0000008000 */
[----:B-1----:R-:W1:Y:S01]  /*f8b0*/  FENCE.VIEW.ASYNC.S ;  /* 0x00000000000073c6 */ /* 0x002e620000000000 */
[----:B------:R-:W-:-:S03]  /*f8c0*/  LEA.HI.X R5, R20, UR7, R3, 0x2, P3 ;  /* 0x0000000714057c11 */ /* 0x000fc600098f1403 */
[----:B-1----:R-:W1:Y:S01]  /*f8d0*/  SHFL.IDX PT, R3, R53, RZ, 0x1f ;  /* 0x00001fff35037589 */ /* 0x002e6200000e0000 */
[----:B------:R-:W-:Y:S06]  /*f8e0*/  BAR.ARV 0x1, 0x1a0 ;  /* 0x0046800000007b1d */ /* 0x000fec0000002000 */
[----:B------:R3:W-:Y:S04]  /*f8f0*/  @!P1 STG.E desc[UR48][R4.64], R2 ;  /* 0x0000000204009986 */ /* 0x0007e8000c101930 */
[----:B------:R3:W-:Y:S01]  /*f900*/  @!P2 STG.E desc[UR48][R4.64+0x20], R0 ;  /* 0x000020000400a986 */ /* 0x0007e2000c101930 */
[----:B-1----:R-:W-:-:S13]  /*f910*/  ISETP.NE.AND P0, PT, R3, 0xb, PT ;  /* 0x0000000b0300780c */ /* 0x002fda0003f05270 */
[----:B---3--:R-:W-:Y:S05]  /*f920*/  @P0 BRA `(.L_x_724) ;  /* 0x0000000400f00947 */ /* 0x008fea0003800000 */
[----:B------:R-:W-:Y:S01]  /*f930*/  BAR.SYNC.DEFER_BLOCKING 0x1, 0x1a0 ;  /* 0x0046800000007b1d */ /* 0x000fe20000010000 */
[----:B------:R-:W-:-:S05]  /*f940*/  ELECT P0, URZ, PT ;  /* 0x00000000003f782f */ /* 0x000fca0003800000 */
[----:B------:R-:W-:Y:S08]  /*f950*/  BSSY B0, `(.L_x_725) ;  /* 0x0000017000007945 */ /* 0x000ff00003800000 */
[----:B------:R-:W-:Y:S05]  /*f960*/  @!P0 BRA `(.L_x_726) ;  /* 0x0000000000548947 */ /* 0x000fea0003800000 */
[----:B------:R-:W-:Y:S02]  /*f970*/  UIADD3 UR6, UP0, UR52, 0x9f0, URZ ;  /* 0x000009f034067890 */ /* 0x000fe4000ff1e03f */
[----:B------:R-:W-:Y:S02]  /*f980*/  UIADD3 UR9, UR47, 0x3000, URZ ;  /* 0x000030002f097890 */ /* 0x000fe4000fffe03f */
[----:B------:R-:W-:Y:S02]  /*f990*/  UIADD3.X UR7, URZ, UR53, URZ, UP0, !UPT ;  /* 0x000000353f077290 */ /* 0x000fe400087fe43f */
[----:B------:R-:W-:Y:S01]  /*f9a0*/  UIADD3 UR8, UR47, 0x6000, URZ ;  /* 0x000060002f087890 */ /* 0x000fe2000fffe03f */
[----:B------:R-:W-:Y:S01]  /*f9b0*/  UMOV UR41, URZ ;  /* 0x0000003f00297c82 */ /* 0x000fe20008000000 */
[----:B------:R-:W-:Y:S01]  /*f9c0*/  UMOV UR45, URZ ;  /* 0x0000003f002d7c82 */ /* 0x000fe20008000000 */
[----:B------:R-:W-:Y:S01]  /*f9d0*/  UMOV UR40, UR47 ;  /* 0x0000002f00287c82 */ /* 0x000fe20008000000 */
[----:B------:R-:W-:-:S03]  /*f9e0*/  UMOV UR5, 0x20 ;  /* 0x0000002000057882 */ /* 0x000fc60000000000 */
[----:B------:R1:W-:Y:S02]  /*f9f0*/  UTMASTG.5D [UR40], [UR6] ;  /* 0x00000028060073b5 */ /* 0x0003e40008020000 */
[----:B-1----:R-:W-:Y:S01]  /*fa00*/  UMOV UR40, UR9 ;  /* 0x0000000900287c82 */ /* 0x002fe20008000000 */
[----:B------:R-:W-:Y:S01]  /*fa10*/  UMOV UR41, UR5 ;  /* 0x0000000500297c82 */ /* 0x000fe20008000000 */
[----:B------:R-:W-:Y:S01]  /*fa20*/  UMOV UR5, 0x40 ;  /* 0x0000004000057882 */ /* 0x000fe20000000000 */
[----:B------:R1:W-:Y:S02]  /*fa30*/  UTMASTG.5D [UR40], [UR6] ;  /* 0x00000028060073b5 */ /* 0x0003e40008020000 */
[----:B-1----:R-:W-:Y:S01]  /*fa40*/  UMOV UR40, UR8 ;  /* 0x0000000800287c82 */ /* 0x002fe20008000000 */
[----:B------:R-:W-:Y:S01]  /*fa50*/  UMOV UR41, UR5 ;  /* 0x0000000500297c82 */ /* 0x000fe20008000000 */
[----:B------:R-:W-:Y:S01]  /*fa60*/  UIADD3 UR5, UR47, 0x19c20, URZ ;  /* 0x00019c202f057890 */ /* 0x000fe2000fffe03f */
[----:B------:R1:W-:Y:S03]  /*fa70*/  UTMASTG.5D [UR40], [UR6] ;  /* 0x00000028060073b5 */ /* 0x0003e60008020000 */
[----:B------:R-:W-:Y:S01]  /*fa80*/  UPRMT UR5, URZ, 0x654, UR5 ;  /* 0x000006543f057896 */ /* 0x000fe20008000005 */
[----:B------:R0:W-:Y:S01]  /*fa90*/  UTMACMDFLUSH ;  /* 0x00000000000079b7 */ /* 0x0001e20000000000 */
[----:B------:R-:W-:-:S07]  /*faa0*/  DEPBAR.LE SB0, 0x0 ;  /* 0x000080000000791a */ /* 0x000fce0000000000 */
[----:B-1----:R-:W-:Y:S03]  /*fab0*/  SYNCS.ARRIVE.TRANS64.RED.A1T0 RZ, [UR5], RZ ;  /* 0x000000ffffff79a7 */ /* 0x002fe60008100405 */
.L_x_726:
[----:B------:R-:W-:Y:S05]  /*fac0*/  BSYNC B0 ;  /* 0x0000000000007941 */ /* 0x000fea0003800000 */
.L_x_725:
[----:B------:R-:W-:Y:S05]  /*fad0*/  BRA `(.L_x_724) ;  /* 0x0000000400847947 */ /* 0x000fea0003800000 */
.L_x_723:
[----:B------:R-:W1:Y:S01]  /*fae0*/  S2R R0, SR_TID.X ;  /* 0x0000000000007919 */ /* 0x000e620000002100 */
[----:B------:R-:W2:Y:S01]  /*faf0*/  LDC.64 R8, c[0x0][0xae0] ;  /* 0x0002b800ff087b82 */ /* 0x000ea20000000a00 */
[----:B------:R-:W-:Y:S01]  /*fb00*/  USHF.R.S32.HI UR5, URZ, 0x1f, UR43 ;  /* 0x0000001f3f057899 */ /* 0x000fe2000801142b */
[----:B------:R-:W-:Y:S01]  /*fb10*/  BSSY B0, `(.L_x_727) ;  /* 0x0000020000007945 */ /* 0x000fe20003800000 */
[----:B------:R-:W-:Y:S01]  /*fb20*/  USHF.R.S32.HI UR6, URZ, 0x1f, UR44 ;  /* 0x0000001f3f067899 */ /* 0x000fe2000801142c */
[----:B------:R-:W-:-:S04]  /*fb30*/  SHF.R.S32.HI R153, RZ, 0x1f, R152 ;  /* 0x0000001fff997819 */ /* 0x000fc80000011498 */
[----:B------:R-:W3:Y:S08]  /*fb40*/  LDC R7, c[0x0][0xdac] ;  /* 0x00036b00ff077b82 */ /* 0x000ef00000000800 */
[----:B------:R-:W4:Y:S08]  /*fb50*/  LDC R14, c[0x0][0xa88] ;  /* 0x0002a200ff0e7b82 */ /* 0x000f300000000800 */
[----:B------:R-:W3:Y:S01]  /*fb60*/  LDC.64 R10, c[0x0][0xae8] ;  /* 0x0002ba00ff0a7b82 */ /* 0x000ee20000000a00 */
[----:B--2---:R-:W-:-:S02]  /*fb70*/  IMAD R6, R8, UR5, RZ ;  /* 0x0000000508067c24 */ /* 0x004fc4000f8e02ff */
[----:B-1----:R-:W-:-:S05]  /*fb80*/  VIADD R0, R0, 0xffffff80 ;  /* 0xffffff8000007836 */ /* 0x002fca0000000000 */
[----:B------:R-:W-:-:S13]  /*fb90*/  ISETP.GT.AND P0, PT, R0, 0xbf, PT ;  /* 0x000000bf0000780c */ /* 0x000fda0003f04270 */
[----:B----4-:R-:W-:Y:S05]  /*fba0*/  @P0 BRA `(.L_x_728) ;  /* 0x0000000000580947 */ /* 0x010fea0003800000 */
[----:B------:R-:W1:Y:S01]  /*fbb0*/  S2R R0, SR_TID.X ;  /* 0x0000000000007919 */ /* 0x000e620000002100 */
[----:B------:R-:W-:Y:S01]  /*fbc0*/  IMAD.U32 R2, RZ, RZ, UR42 ;  /* 0x0000002aff027e24 */ /* 0x000fe2000f8e00ff */
[----:B------:R-:W-:-:S04]  /*fbd0*/  ULDC UR7, c[0x0][0xa88] ;  /* 0x0002a20000077ab9 */ /* 0x000fc80000000800 */
[----:B-1----:R-:W-:-:S04]  /*fbe0*/  IADD3 R2, R2, -0x80, R0 ;  /* 0xffffff8002027810 */ /* 0x002fc80007ffe000 */
[----:B------:R-:W-:-:S13]  /*fbf0*/  ISETP.GE.AND P0, PT, R2, UR7, PT ;  /* 0x0000000702007c0c */ /* 0x000fda000bf06270 */
[----:B------:R-:W-:Y:S05]  /*fc00*/  @P0 BRA `(.L_x_728) ;  /* 0x0000000000400947 */ /* 0x000fea0003800000 */
[----:B------:R-:W1:Y:S01]  /*fc10*/  LDC.64 R4, c[0x0][0xb70] ;  /* 0x0002dc00ff047b82 */ /* 0x000e620000000a00 */
[----:B------:R-:W-:Y:S01]  /*fc20*/  SHF.R.S32.HI R3, RZ, 0x1f, R2 ;  /* 0x0000001fff037819 */ /* 0x000fe20000011402 */
[----:B------:R-:W-:-:S06]  /*fc30*/  ULDC.64 UR8, c[0x0][0xb40] ;  /* 0x0002d00000087ab9 */ /* 0x000fcc0000000a00 */
[----:B------:R-:W2:Y:S01]  /*fc40*/  LDC.64 R12, c[0x0][0xb78] ;  /* 0x0002de00ff0c7b82 */ /* 0x000ea20000000a00 */
[C---:B-1----:R-:W-:Y:S02]  /*fc50*/  IMAD R0, R4.reuse, UR5, RZ ;  /* 0x0000000504007c24 */ /* 0x042fe4000f8e02ff */
[----:B------:R-:W-:-:S04]  /*fc60*/  IMAD.WIDE.U32 R2, R4, UR43, R2 ;  /* 0x0000002b04027c25 */ /* 0x000fc8000f8e0002 */
[----:B------:R-:W-:Y:S02]  /*fc70*/  IMAD R5, R5, UR43, R0 ;  /* 0x0000002b05057c24 */ /* 0x000fe4000f8e0200 */
[C---:B--2---:R-:W-:Y:S02]  /*fc80*/  IMAD R0, R12.reuse, UR6, RZ ;  /* 0x000000060c007c24 */ /* 0x044fe4000f8e02ff */
[----:B------:R-:W-:Y:S02]  /*fc90*/  IMAD.IADD R3, R3, 0x1, R5 ;  /* 0x0000000103037824 */ /* 0x000fe400078e0205 */
[----:B------:R-:W-:Y:S02]  /*fca0*/  IMAD R5, R13, UR44, R0 ;  /* 0x0000002c0d057c24 */ /* 0x000fe4000f8e0200 */
[----:B------:R-:W-:-:S04]  /*fcb0*/  IMAD.WIDE.U32 R2, R12, UR44, R2 ;  /* 0x0000002c0c027c25 */ /* 0x000fc8000f8e0002 */
[----:B------:R-:W-:Y:S01]  /*fcc0*/  IMAD.IADD R3, R3, 0x1, R5 ;  /* 0x0000000103037824 */ /* 0x000fe200078e0205 */
[----:B------:R-:W-:-:S04]  /*fcd0*/  LEA R4, P0, R2, UR8, 0x2 ;  /* 0x0000000802047c11 */ /* 0x000fc8000f8010ff */
[----:B------:R-:W-:Y:S01]  /*fce0*/  LEA.HI.X R5, R2, UR9, R3, 0x2, P0 ;  /* 0x0000000902057c11 */ /* 0x000fe200080f1403 */
[----:B------:R-:W-:-:S05]  /*fcf0*/  IMAD.MOV.U32 R3, RZ, RZ, -0x800000 ;  /* 0xff800000ff037424 */ /* 0x000fca00078e00ff */
[----:B------:R1:W-:Y:S03]  /*fd00*/  STG.E desc[UR48][R4.64], R3 ;  /* 0x0000000304007986 */ /* 0x0003e6000c101930 */
.L_x_728:
[----:B------:R-:W-:Y:S05]  /*fd10*/  BSYNC B0 ;  /* 0x0000000000007941 */ /* 0x000fea0003800000 */
.L_x_727:
[----:B------:R-:W-:Y:S01]  /*fd20*/  ULOP3.LUT UR45, URZ, UR45, URZ, 0x33, !UPT ;  /* 0x0000002d3f2d7292 */ /* 0x000fe2000f8e333f */
[----:B-1----:R-:W-:Y:S01]  /*fd30*/  IMAD.WIDE.U32 R2, R8, UR43, R152 ;  /* 0x0000002b08027c25 */ /* 0x002fe2000f8e0098 */
[----:B------:R-:W-:Y:S01]  /*fd40*/  SHF.R.S32.HI R155, RZ, 0x1f, R154 ;  /* 0x0000001fff9b7819 */ /* 0x000fe2000001149a */
[----:B------:R-:W-:Y:S02]  /*fd50*/  BSSY B0, `(.L_x_729) ;  /* 0x0000021000007945 */ /* 0x000fe40003800000 */
[----:B------:R-:W-:Y:S02]  /*fd60*/  IMAD R5, R9, UR43, R6 ;  /* 0x0000002b09057c24 */ /* 0x000fe4000f8e0206 */
[----:B---3--:R-:W-:Y:S02]  /*fd70*/  VIADD R13, R7, UR45 ;  /* 0x0000002d070d7c36 */ /* 0x008fe40008000000 */
[----:B------:R-:W-:Y:S02]  /*fd80*/  IMAD.IADD R3, R3, 0x1, R5 ;  /* 0x0000000103037824 */ /* 0x000fe400078e0205 */
[----:B------:R-:W-:-:S02]  /*fd90*/  IMAD R5, R13, -0xc0, R14 ;  /* 0xffffff400d057824 */ /* 0x000fc400078e020e */
[----:B------:R-:W-:Y:S02]  /*fda0*/  IMAD R4, R10, UR6, RZ ;  /* 0x000000060a047c24 */ /* 0x000fe4000f8e02ff */
[C---:B------:R-:W-:Y:S01]  /*fdb0*/  VIADD R0, R154.reuse, 0x60 ;  /* 0x000000609a007836 */ /* 0x040fe20000000000 */
[-C--:B------:R-:W-:Y:S01]  /*fdc0*/  ISETP.GE.AND P0, PT, R154, R5.reuse, PT ;  /* 0x000000059a00720c */ /* 0x080fe20003f06270 */
[----:B------:R-:W-:Y:S02]  /*fdd0*/  IMAD R9, R11, UR44, R4 ;  /* 0x0000002c0b097c24 */ /* 0x000fe4000f8e0204 */
[----:B------:R-:W-:Y:S01]  /*fde0*/  IMAD.WIDE.U32 R6, R10, UR44, R2 ;  /* 0x0000002c0a067c25 */ /* 0x000fe2000f8e0002 */
[----:B------:R-:W-:-:S03]  /*fdf0*/  ISETP.GE.AND P3, PT, R0, R5, PT ;  /* 0x000000050000720c */ /* 0x000fc60003f66270 */
[----:B------:R-:W-:-:S04]  /*fe00*/  IMAD.WIDE R4, R13, 0xc0, R154 ;  /* 0x000000c00d047825 */ /* 0x000fc800078e029a */
[----:B------:R-:W-:Y:S02]  /*fe10*/  IMAD.IADD R11, R7, 0x1, R9 ;  /* 0x00000001070b7824 */ /* 0x000fe400078e0209 */
        /* <DEDUP_REMOVED lines=20> */
.L_x_730:
[----:B------:R-:W-:Y:S05]  /*ff60*/  BSYNC B0 ;  /* 0x0000000000007941 */ /* 0x000fea0003800000 */
.L_x_729:
[----:B------:R-:W-:Y:S04]  /*ff70*/  BSSY B0, `(.L_x_724) ;  /* 0x0000017000007945 */ /* 0x000fe80003800000 */
        /* <DEDUP_REMOVED lines=22> */
.L_x_731:
[----:B------:R-:W-:Y:S05]  /*100e0*/  BSYNC B0 ;  /* 0x0000000000007941 */ /* 0x000fea0003800000 */
.L_x_724:
[----:B------:R-:W3:Y:S02]  /*100f0*/  LDC R0, c[0x0][0xda8] ;  /* 0x00036a00ff007b82 */ /* 0x000ee40000000800 */
[----:B---3--:R-:W-:-:S13]  /*10100*/  ISETP.LE.AND P0, PT, R0, UR4, PT ;  /* 0x0000000400007c0c */ /* 0x008fda000bf03270 */
[----:B------:R-:W-:Y:S05]  /*10110*/  @!P0 BRA `(.L_x_732) ;  /* 0xffffff0c00288947 */ /* 0x000fea000383ffff */
[----:B------:R-:W-:Y:S05]  /*10120*/  EXIT ;  /* 0x000000000000794d */ /* 0x000fea0003800000 */
.L_x_638:
[----:B------:R-:W-:-:S08]  /*10130*/  NOP ;  /* 0x0000000000007918 */ /* 0x000fd00000000000 */
[----:B------:R-:W1:-:S00]  /*10140*/  USETMAXREG.DEALLOC.CTAPOOL 0x20 ;  /* 0x00000020000079c8 */ /* 0x000e4000080e0500 */
[----:B-1----:R-:W-:-:S06]  /*10150*/  LOP3.LUT R29, R0, 0x3, RZ, 0xc0, !PT ;  /* 0x00000003001d7812 */ /* 0x002fcc00078ec0ff */
[----:B------:R-:W1:Y:S01]  /*10160*/  S2UR UR4, SR_CTAID.X ;  /* 0x00000000000479c3 */ /* 0x000e620000002500 */
[----:B------:R-:W-:Y:S01]  /*10170*/  LOP3.LUT R18, R18, 0xfffffffd, RZ, 0xc0, !PT ;  /* 0xfffffffd12127812 */ /* 0x000fe200078ec0ff */
[----:B------:R-:W-:Y:S01]  /*10180*/  IMAD.MOV.U32 R17, RZ, RZ, RZ ;  /* 0x000000ffff117224 */ /* 0x000fe200078e00ff */
[----:B------:R-:W2:Y:S01]  /*10190*/  SHFL.IDX PT, R3, R29, RZ, 0x1f ;  /* 0x00001fff1d037589 */ /* 0x000ea200000e0000 */
[----:B------:R-:W-:Y:S02]  /*101a0*/  IMAD.MOV.U32 R19, RZ, RZ, 0x1 ;  /* 0x00000001ff137424 */ /* 0x000fe400078e00ff */
[----:B------:R-:W-:Y:S02]  /*101b0*/  IMAD.MOV.U32 R26, RZ, RZ, RZ ;  /* 0x000000ffff1a7224 */ /* 0x000fe400078e00ff */
[----:B------:R-:W1:Y:S01]  /*101c0*/  LDC R2, c[0x0][0xda8] ;  /* 0x00036a00ff027b82 */ /* 0x000e620000000800 */
[----:B--2---:R-:W-:-:S13]  /*101d0*/  ISETP.NE.AND P0, PT, R3, RZ, PT ;  /* 0x000000ff0300720c */ /* 0x004fda0003f05270 */
[----:B------:R-:W-:Y:S01]  /*101e0*/  @P0 LOP3.LUT R18, R18, 0x2, RZ, 0xfc, !PT ;  /* 0x0000000212120812 */ /* 0x000fe200078efcff */
[----:B------:R-:W-:Y:S06]  /*101f0*/  @P0 BAR.ARV 0x4, 0x200 ;  /* 0x0108000000000b1d */ /* 0x000fec0000002000 */
[----:B-1----:R-:W-:-:S13]  /*10200*/  ISETP.LE.AND P0, PT, R2, UR4, PT ;  /* 0x0000000402007c0c */ /* 0x002fda000bf03270 */
[----:B------:R-:W-:Y:S05]  /*10210*/  @P0 BRA `(.L_x_733) ;  /* 0x0000003000440947 */ /* 0x000fea0003800000 */
[----:B------:R-:W1:Y:S01]  /*10220*/  S2R R8, SR_TID.X ;  /* 0x0000000000087919 */ /* 0x000e620000002100 */
[----:B------:R-:W-:Y:S01]  /*10230*/  IMAD.SHL.U32 R9, R0, 0x800, RZ ;  /* 0x0000080000097824 */ /* 0x000fe200078e00ff */
[----:B------:R-:W-:Y:S01]  /*10240*/  ULOP3.LUT UR41, UR46, 0x1, URZ, 0xfc, !UPT ;  /* 0x000000012e297892 */ /* 0x000fe2000f8efc3f */
[----:B------:R-:W-:Y:S01]  /*10250*/  IMAD.MOV.U32 R23, RZ, RZ, 0x40 ;  /* 0x00000040ff177424 */ /* 0x000fe200078e00ff */
[----:B------:R-:W-:Y:S01]  /*10260*/  ULOP3.LUT UR45, UR46, 0x2, URZ, 0xfc, !UPT ;  /* 0x000000022e2d7892 */ /* 0x000fe2000f8efc3f */
[----:B------:R-:W-:Y:S01]  /*10270*/  IMAD.U32 R25, RZ, RZ, UR4 ;  /* 0x00000004ff197e24 */ /* 0x000fe2000f8e00ff */
[----:B------:R-:W-:Y:S01]  /*10280*/  ULDC UR44, c[0x0][0xc] ;  /* 0x00000300002c7ab9 */ /* 0x000fe20000000800 */
[----:B------:R-:W-:Y:S01]  /*10290*/  IMAD.MOV.U32 R19, RZ, RZ, 0x1 ;  /* 0x00000001ff137424 */ /* 0x000fe200078e00ff */
[----:B------:R-:W-:Y:S01]  /*102a0*/  ULDC.64 UR50, c[0x0][0x198] ;  /* 0x0000660000327ab9 */ /* 0x000fe20000000a00 */
[----:B------:R-:W-:Y:S02]  /*102b0*/  IMAD.MOV.U32 R26, RZ, RZ, RZ ;  /* 0x000000ffff1a7224 */ /* 0x000fe400078e00ff */
[----:B------:R-:W-:Y:S01]  /*102c0*/  IMAD.MOV.U32 R17, RZ, RZ, RZ ;  /* 0x000000ffff117224 */ /* 0x000fe200078e00ff */
[----:B-1----:R-:W-:Y:S01]  /*102d0*/  SHF.R.U32.HI R4, RZ, 0x1, R8 ;  /* 0x00000001ff047819 */ /* 0x002fe20000011608 */
[C---:B------:R-:W-:Y:S01]  /*102e0*/  IMAD.SHL.U32 R2, R8.reuse, 0x20, RZ ;  /* 0x0000002008027824 */ /* 0x040fe200078e00ff */
[C---:B------:R-:W-:Y:S01]  /*102f0*/  LOP3.LUT P0, RZ, R8.reuse, 0x4, RZ, 0xc0, !PT ;  /* 0x0000000408ff7812 */ /* 0x040fe2000780c0ff */
[----:B------:R-:W-:Y:S01]  /*10300*/  IMAD.SHL.U32 R0, R8, 0x80, RZ ;  /* 0x0000008008007824 */ /* 0x000fe200078e00ff */
[----:B------:R-:W-:Y:S01]  /*10310*/  LOP3.LUT R5, R4, 0x20, RZ, 0xc0, !PT ;  /* 0x0000002004057812 */ /* 0x000fe200078ec0ff */
[----:B------:R-:W-:Y:S01]  /*10320*/  IMAD.SHL.U32 R6, R8, 0x4, RZ ;  /* 0x0000000408067824 */ /* 0x000fe200078e00ff */
[----:B------:R-:W-:-:S02]  /*10330*/  LOP3.LUT R3, R2, 0x80, RZ, 0xc0, !PT ;  /* 0x0000008002037812 */ /* 0x000fc400078ec0ff */
[----:B------:R-:W-:Y:S01]  /*10340*/  LOP3.LUT R7, R5, 0x10, R8, 0xf8, !PT ;  /* 0x0000001005077812 */ /* 0x000fe200078ef808 */
[----:B------:R-:W-:Y:S01]  /*10350*/  IMAD.SHL.U32 R5, R28, 0x10, RZ ;  /* 0x000000101c057824 */ /* 0x000fe200078e00ff */
[----:B------:R-:W-:Y:S01]  /*10360*/  LOP3.LUT R3, R3, 0x10, R4, 0xf8, !PT ;  /* 0x0000001003037812 */ /* 0x000fe200078ef804 */
[----:B------:R-:W-:Y:S01]  /*10370*/  IMAD.SHL.U32 R4, R8, 0x10, RZ ;  /* 0x0000001008047824 */ /* 0x000fe200078e00ff */
[----:B------:R-:W-:Y:S02]  /*10380*/  LOP3.LUT R7, R7, 0x380, R0, 0xf8, !PT ;  /* 0x0000038007077812 */ /* 0x000fe400078ef800 */
[----:B------:R-:W-:Y:S02]  /*10390*/  LOP3.LUT R2, R2, 0x360, RZ, 0xc0, !PT ;  /* 0x0000036002027812 */ /* 0x000fe400078ec0ff */
[----:B------:R-:W-:Y:S02]  /*103a0*/  LOP3.LUT R0, R0, 0x400, RZ, 0xc0, !PT ;  /* 0x0000040000007812 */ /* 0x000fe400078ec0ff */
[----:B------:R-:W-:-:S02]  /*103b0*/  LOP3.LUT R2, R2, 0x400, R5, 0xf8, !PT ;  /* 0x0000040002027812 */ /* 0x000fc400078ef805 */
[----:B------:R-:W-:Y:S02]  /*103c0*/  LOP3.LUT R3, R3, 0x10, R6, 0x78, !PT ;  /* 0x0000001003037812 */ /* 0x000fe400078e7806 */
[----:B------:R-:W-:Y:S02]  /*103d0*/  LOP3.LUT R0, R0, 0x800, R9, 0xf8, !PT ;  /* 0x0000080000007812 */ /* 0x000fe400078ef809 */
[----:B------:R-:W-:Y:S02]  /*103e0*/  LOP3.LUT R7, R7, 0x70, R4, 0x78, !PT ;  /* 0x0000007007077812 */ /* 0x000fe400078e7804 */
[----:B------:R-:W-:Y:S02]  /*103f0*/  LOP3.LUT R24, R2, R3, RZ, 0xfc, !PT ;  /* 0x0000000302187212 */ /* 0x000fe400078efcff */
[----:B------:R-:W-:Y:S02]  /*10400*/  LOP3.LUT R22, R0, R7, RZ, 0xfc, !PT ;  /* 0x0000000700167212 */ /* 0x000fe400078efcff */
[----:B------:R-:W-:-:S02]  /*10410*/  LOP3.LUT R27, R8, 0x1f, RZ, 0xc0, !PT ;  /* 0x0000001f081b7812 */ /* 0x000fc400078ec0ff */
[----:B------:R-:W-:-:S07]  /*10420*/  SEL R23, R23, 0xffffffc0, !P0 ;  /* 0xffffffc017177807 */ /* 0x000fce0004000000 */
.L_x_795:
[----:B------:R-:W-:Y:S01]  /*10430*/  ULDC UR8, c[0x0][0xdd0] ;  /* 0x0003740000087ab9 */ /* 0x000fe20000000800 */
[----:B-1----:R-:W1:Y:S01]  /*10440*/  LDC R0, c[0x0][0xde8] ;  /* 0x00037a00ff007b82 */ /* 0x002e620000000800 */
[C---:B------:R-:W-:Y:S01]  /*10450*/  R2UR UR6, R25.reuse ;  /* 0x00000000190672ca */ /* 0x040fe200000e0000 */
[----:B------:R-:W-:Y:S01]  /*10460*/  UISETP.NE.AND UP0, UPT, UR8, 0x1, UPT ;  /* 0x000000010800788c */ /* 0x000fe2000bf05270 */
[----:B------:R-:W-:-:S10]  /*10470*/  R2UR UR7, R25 ;  /* 0x00000000190772ca */ /* 0x000fd400000e0000 */
[----:B------:R-:W-:Y:S01]  /*10480*/  @UP0 ULDC UR4, c[0x0][0xdd4] ;  /* 0x0003750000040ab9 */ /* 0x000fe20000000800 */
[----:B------:R-:W-:Y:S01]  /*10490*/  @UP0 ULDC UR9, c[0x0][0xdd8] ;  /* 0x0003760000090ab9 */ /* 0x000fe20000000800 */
[----:B------:R-:W-:-:S04]  /*104a0*/  UIMAD.WIDE.U32 UR4, UR6, UR4, URZ ;  /* 0x00000004060472a5 */ /* 0x000fc8000f8e003f */
[----:B------:R-:W-:-:S04]  /*104b0*/  @UP0 USHF.R.U32.HI UR6, URZ, UR9, UR5 ;  /* 0x000000093f060299 */ /* 0x000fc80008011605 */
[----:B------:R-:W-:Y:S02]  /*104c0*/  UIADD3 UR4, -UR6, URZ, URZ ;  /* 0x0000003f06047290 */ /* 0x000fe4000fffe13f */
[----:B-1----:R-:W-:Y:S02]  /*104d0*/  ISETP.LE.AND P0, PT, R0, UR6, PT ;  /* 0x0000000600007c0c */ /* 0x002fe4000bf03270 */
[----:B------:R-:W-:-:S11]  /*104e0*/  UIMAD UR8, UR8, UR4, UR7 ;  /* 0x00000004080872a4 */ /* 0x000fd6000f8e0207 */
[----:B--2---:R-:W-:Y:S05]  /*104f0*/  @!P0 BRA `(.L_x_734) ;  /* 0x0000000000208947 */ /* 0x004fea0003800000 */
        /* <DEDUP_REMOVED lines=8> */
.L_x_734:
[----:B------:R-:W-:Y:S01]  /*10580*/  ULDC UR9, c[0x0][0xdc4] ;  /* 0x0003710000097ab9 */ /* 0x000fe20000000800 */
[----:B------:R-:W-:Y:S01]  /*10590*/  UMOV UR7, UR8 ;  /* 0x0000000800077c82 */ /* 0x000fe20008000000 */
[----:B------:R-:W-:-:S11]  /*105a0*/  UISETP.NE.AND UP0, UPT, UR9, 0x1, UPT ;  /* 0x000000010900788c */ /* 0x000fd6000bf05270 */
[----:B------:R-:W-:Y:S02]  /*105b0*/  @UP0 ULDC.64 UR10, c[0x0][0xdc8] ;  /* 0x00037200000a0ab9 */ /* 0x000fe40000000a00 */
[----:B------:R-:W-:-:S04]  /*105c0*/  UIMAD.WIDE.U32 UR4, UR8, UR10, URZ ;  /* 0x0000000a080472a5 */ /* 0x000fc8000f8e003f */
[----:B------:R-:W-:-:S04]  /*105d0*/  @UP0 USHF.R.U32.HI UR7, URZ, UR11, UR5 ;  /* 0x0000000b3f070299 */ /* 0x000fc80008011605 */
[----:B------:R-:W-:-:S12]  /*105e0*/  UIMAD UR4, UR7, UR9, URZ ;  /* 0x00000009070472a4 */ /* 0x000fd8000f8e023f */
.L_x_735:
[----:B------:R-:W-:Y:S01]  /*105f0*/  ULDC.64 UR10, c[0x0][0x3f8] ;  /* 0x0000fe00000a7ab9 */ /* 0x000fe20000000a00 */
[----:B------:R-:W-:Y:S02]  /*10600*/  UIADD3 UR8, UR8, -UR4, URZ ;  /* 0x8000000408087290 */ /* 0x000fe4000fffe03f */
[----:B------:R-:W-:Y:S02]  /*10610*/  UISETP.NE.U32.AND UP0, UPT, UR10, URZ, UPT ;  /* 0x0000003f0a00728c */ /* 0x000fe4000bf05070 */
[----:B------:R-:W-:Y:S01]  /*10620*/  ULOP3.LUT UR7, URZ, UR7, URZ, 0x33, !UPT ;  /* 0x000000073f077292 */ /* 0x000fe2000f8e333f */
[----:B------:R-:W-:Y:S01]  /*10630*/  ULDC UR10, c[0x0][0xdb8] ;  /* 0x00036e00000a7ab9 */ /* 0x000fe20000000800 */
[----:B------:R-:W-:Y:S01]  /*10640*/  ULDC.64 UR4, c[0x0][0x9e0] ;  /* 0x0002780000047ab9 */ /* 0x000fe20000000a00 */
[----:B------:R-:W-:Y:S01]  /*10650*/  UISETP.NE.AND UP1, UPT, UR10, 0x1, UPT ;  /* 0x000000010a00788c */ /* 0x000fe2000bf25270 */
[----:B------:R-:W-:Y:S01]  /*10660*/  ULDC UR9, c[0x0][0xdc4] ;  /* 0x0003710000097ab9 */ /* 0x000fe20000000800 */
[----:B------:R-:W-:Y:S01]  /*10670*/  ULDC UR37, c[0x0][0xdac] ;  /* 0x00036b0000257ab9 */ /* 0x000fe20000000800 */
[----:B------:R-:W-:-:S02]  /*10680*/  UISETP.GE.AND UP2, UPT, UR5, 0x1, UPT ;  /* 0x000000010500788c */ /* 0x000fc4000bf46270 */
[----:B------:R-:W-:Y:S02]  /*10690*/  UIMAD UR9, UR6, UR9, UR8 ;  /* 0x00000009060972a4 */ /* 0x000fe4000f8e0208 */
[----:B------:R-:W-:Y:S02]  /*106a0*/  UIADD3 UR37, UR7, UR37, URZ ;  /* 0x0000002507257290 */ /* 0x000fe4000fffe03f */
[----:B------:R-:W-:Y:S01]  /*106b0*/  UISETP.NE.AND.EX UP0, UPT, UR11, URZ, UPT, UP0 ;  /* 0x0000003f0b00728c */ /* 0x000fe2000bf05300 */
[----:B------:R-:W-:Y:S01]  /*106c0*/  PLOP3.LUT P1, PT, PT, PT, UP2, 0x80, 0x0 ;  /* 0x000000000000781c */ /* 0x000fe20003f2f028 */
[----:B------:R-:W-:Y:S01]  /*106d0*/  @UP1 ULDC UR6, c[0x0][0xdbc] ;  /* 0x00036f0000061ab9 */ /* 0x000fe20000000800 */
[----:B------:R-:W-:Y:S02]  /*106e0*/  UIMAD UR37, UR37, 0xc0, URZ ;  /* 0x000000c0252578a4 */ /* 0x000fe4000f8e023f */
[----:B------:R-:W-:Y:S01]  /*106f0*/  UIMAD.WIDE.U32 UR6, UR9, UR6, URZ ;  /* 0x00000006090672a5 */ /* 0x000fe2000f8e003f */
[----:B------:R-:W-:Y:S01]  /*10700*/  ULDC UR11, c[0x0][0x404] ;  /* 0x00010100000b7ab9 */ /* 0x000fe20000000800 */
[----:B------:R-:W-:Y:S01]  /*10710*/  ULDC UR12, c[0x0][0x288] ;  /* 0x0000a200000c7ab9 */ /* 0x000fe20000000800 */
[----:B------:R-:W-:Y:S01]  /*10720*/  @UP1 ULDC UR14, c[0x0][0xdc0] ;  /* 0x00037000000e1ab9 */ /* 0x000fe20000000800 */
[----:B------:R-:W-:Y:S01]  /*10730*/  UMOV UR39, UR9 ;  /* 0x0000000900277c82 */ /* 0x000fe20008000000 */
[----:B------:R-:W-:-:S02]  /*10740*/  USEL UR11, UR11, 0x1, UP0 ;  /* 0x000000010b0b7887 */ /* 0x000fc40008000000 */
[----:B------:R-:W-:Y:S02]  /*10750*/  UIADD3 UR8, UR37, 0xc0, -UR12 ;  /* 0x000000c025087890 */ /* 0x000fe4000fffe80c */
[----:B------:R-:W-:Y:S01]  /*10760*/  @UP1 USHF.R.U32.HI UR39, URZ, UR14, UR7 ;  /* 0x0000000e3f271299 */ /* 0x000fe20008011607 */
[----:B------:R-:W-:Y:S02]  /*10770*/  ULDC UR13, c[0x0][0x2e0] ;  /* 0x0000b800000d7ab9 */ /* 0x000fe40000000800 */
[----:B------:R-:W-:Y:S02]  /*10780*/  UIMAD UR6, UR11, UR13, UR8 ;  /* 0x0000000d0b0672a4 */ /* 0x000fe4000f8e0208 */
[----:B------:R-:W-:Y:S02]  /*10790*/  UIADD3 UR38, -UR39, URZ, URZ ;  /* 0x0000003f27267290 */ /* 0x000fe4000fffe13f */
[----:B------:R-:W-:Y:S02]  /*107a0*/  UIADD3 UR4, UR6, UR4, URZ ;  /* 0x0000000406047290 */ /* 0x000fe4000fffe03f */
[----:B------:R-:W-:Y:S01]  /*107b0*/  UIMAD UR38, UR10, UR38, UR9 ;  /* 0x000000260a2672a4 */ /* 0x000fe2000f8e0209 */
[----:B------:R-:W-:Y:S11]  /*107c0*/  @!P1 BRA `(.L_x_736) ;  /* 0x0000000000449947 */ /* 0x000ff60003800000 */
[----:B------:R-:W-:Y:S01]  /*107d0*/  ISETP.LT.AND P0, PT, RZ, UR6, PT ;  /* 0x00000006ff007c0c */ /* 0x000fe2000bf01270 */
[----:B------:R-:W-:-:S12]  /*107e0*/  UIADD3 UR8, UR6, -0x1, URZ ;  /* 0xffffffff06087890 */ /* 0x000fd8000fffe03f */
[----:B------:R-:W-:Y:S05]  /*107f0*/  @P0 BRA `(.L_x_737) ;  /* 0x00000000001c0947 */ /* 0x000fea0003800000 */
[----:B------:R-:W-:Y:S02]  /*10800*/  UISETP.NE.AND UP0, UPT, UR5, 0x1, UPT ;  /* 0x000000010500788c */ /* 0x000fe4000bf05270 */
[----:B------:R-:W-:-:S09]  /*10810*/  UIADD3 UR8, -UR6, URZ, URZ ;  /* 0x0000003f06087290 */ /* 0x000fd2000fffe13f */
[----:B------:R-:W-:Y:S02]  /*10820*/  @UP0 ULDC.64 UR14, c[0x0][0x9e8] ;  /* 0x00027a00000e0ab9 */ /* 0x000fe40000000a00 */
[----:B------:R-:W-:-:S04]  /*10830*/  UIMAD.WIDE.U32 UR6, UR8, UR14, URZ ;  /* 0x0000000e080672a5 */ /* 0x000fc8000f8e003f */
[----:B------:R-:W-:-:S04]  /*10840*/  @UP0 USHF.R.U32.HI UR8, URZ, UR15, UR7 ;  /* 0x0000000f3f080299 */ /* 0x000fc80008011607 */
[----:B------:R-:W-:Y:S01]  /*10850*/  ULOP3.LUT UR8, URZ, UR8, URZ, 0x33, !UPT ;  /* 0x000000083f087292 */ /* 0x000fe2000f8e333f */
[----:B------:R-:W-:Y:S11]  /*10860*/  BRA `(.L_x_738) ;  /* 0x0000000000107947 */ /* 0x000ff60003800000 */
.L_x_737:
[----:B------:R-:W-:-:S11]  /*10870*/  UISETP.NE.AND UP0, UPT, UR5, 0x1, UPT ;  /* 0x000000010500788c */ /* 0x000fd6000bf05270 */
[----:B------:R-:W-:Y:S02]  /*10880*/  @UP0 ULDC.64 UR14, c[0x0][0x9e8] ;  /* 0x00027a00000e0ab9 */ /* 0x000fe40000000a00 */
[----:B------:R-:W-:-:S04]  /*10890*/  UIMAD.WIDE.U32 UR6, UR8, UR14, URZ ;  /* 0x0000000e080672a5 */ /* 0x000fc8000f8e003f */
[----:B------:R-:W-:-:S12]  /*108a0*/  @UP0 USHF.R.U32.HI UR8, URZ, UR15, UR7 ;  /* 0x0000000f3f080299 */ /* 0x000fd80008011607 */
.L_x_738:
[----:B------:R-:W-:-:S04]  /*108b0*/  UIMAD UR8, UR8, UR5, UR5 ;  /* 0x00000005080872a4 */ /* 0x000fc8000f8e0205 */
[----:B------:R-:W-:-:S04]  /*108c0*/  UISETP.LT.AND UP0, UPT, UR4, UR8, UPT ;  /* 0x000000080400728c */ /* 0x000fc8000bf01270 */
[----:B------:R-:W-:-:S12]  /*108d0*/  USEL UR4, UR4, UR8, UP0 ;  /* 0x0000000804047287 */ /* 0x000fd80008000000 */
.L_x_736:
[----:B------:R-:W-:Y:S02]  /*108e0*/  UIMAD UR7, UR11, UR13, 0x7f ;  /* 0x0000007f0b0774a4 */ /* 0x000fe4000f8e020d */
[----:B------:R-:W-:Y:S02]  /*108f0*/  UIADD3 UR4, UR4, 0x7f, URZ ;  /* 0x0000007f04047890 */ /* 0x000fe4000fffe03f */
[----:B------:R-:W-:Y:S02]  /*10900*/  USHF.R.S32.HI UR8, URZ, 0x1f, UR7 ;  /* 0x0000001f3f087899 */ /* 0x000fe40008011407 */
[----:B------:R-:W-:Y:S02]  /*10910*/  USHF.R.S32.HI UR6, URZ, 0x1f, UR4 ;  /* 0x0000001f3f067899 */ /* 0x000fe40008011404 */
[----:B------:R-:W-:Y:S02]  /*10920*/  ULEA.HI UR8, UR8, UR7, URZ, 0x7 ;  /* 0x0000000708087291 */ /* 0x000fe4000f8f383f */
[----:B------:R-:W-:-:S02]  /*10930*/  ULEA.HI UR6, UR6, UR4, URZ, 0x7 ;  /* 0x0000000406067291 */ /* 0x000fc4000f8f383f */
[----:B------:R-:W-:Y:S02]  /*10940*/  UIADD3 UR4, UR37, -UR12, URZ ;  /* 0x8000000c25047290 */ /* 0x000fe4000fffe03f */
[----:B------:R-:W-:Y:S02]  /*10950*/  USHF.R.S32.HI UR43, URZ, 0x7, UR8 ;  /* 0x000000073f2b7899 */ /* 0x000fe40008011408 */
[----:B------:R-:W-:Y:S02]  /*10960*/  USHF.R.S32.HI UR6, URZ, 0x7, UR6 ;  /* 0x000000073f067899 */ /* 0x000fe40008011406 */
[----:B------:R-:W-:Y:S02]  /*10970*/  UIMAD UR4, UR11, UR13, UR4 ;  /* 0x0000000d0b0472a4 */ /* 0x000fe4000f8e0204 */
[----:B------:R-:W-:Y:S01]  /*10980*/  UISETP.LT.AND UP0, UPT, UR43, UR6, UPT ;  /* 0x000000062b00728c */ /* 0x000fe2000bf01270 */
[----:B------:R-:W-:Y:S02]  /*10990*/  ULDC UR8, c[0x0][0x9dc] ;  /* 0x0002770000087ab9 */ /* 0x000fe40000000800 */
[----:B------:R-:W-:-:S02]  /*109a0*/  UIADD3 UR8, UR4, -UR8, URZ ;  /* 0x8000000804087290 */ /* 0x000fc4000fffe03f */
[----:B------:R-:W-:Y:S01]  /*109b0*/  USEL UR43, UR43, UR6, UP0 ;  /* 0x000000062b2b7287 */ /* 0x000fe20008000000 */
[----:B------:R-:W-:Y:S11]  /*109c0*/  @!P1 BRA `(.L_x_739) ;  /* 0x0000000000449947 */ /* 0x000ff60003800000 */
[----:B------:R-:W-:-:S06]  /*109d0*/  UISETP.GT.AND UP0, UPT, UR4, -0x1, UPT ;  /* 0xffffffff0400788c */ /* 0x000fcc000bf04270 */
[----:B------:R-:W-:-:S13]  /*109e0*/  PLOP3.LUT P0, PT, PT, PT, UP0, 0x80, 0x0 ;  /* 0x000000000000781c */ /* 0x000fda0003f0f008 */
[----:B------:R-:W-:Y:S05]  /*109f0*/  @P0 BRA `(.L_x_740) ;  /* 0x00000000001c0947 */ /* 0x000fea0003800000 */
[----:B------:R-:W-:Y:S02]  /*10a00*/  UISETP.NE.AND UP0, UPT, UR5, 0x1, UPT ;  /* 0x000000010500788c */ /* 0x000fe4000bf05270 */
[----:B------:R-:W-:-:S09]  /*10a10*/  ULOP3.LUT UR4, URZ, UR4, URZ, 0x33, !UPT ;  /* 0x000000043f047292 */ /* 0x000fd2000f8e333f */
[----:B------:R-:W-:Y:S02]  /*10a20*/  @UP0 ULDC.64 UR10, c[0x0][0x9e8] ;  /* 0x00027a00000a0ab9 */ /* 0x000fe40000000a00 */
[----:B------:R-:W-:-:S04]  /*10a30*/  UIMAD.WIDE.U32 UR6, UR4, UR10, URZ ;  /* 0x0000000a040672a5 */ /* 0x000fc8000f8e003f */
[----:B------:R-:W-:-:S04]  /*10a40*/  @UP0 USHF.R.U32.HI UR4, URZ, UR11, UR7 ;  /* 0x0000000b3f040299 */ /* 0x000fc80008011607 */
[----:B------:R-:W-:Y:S01]  /*10a50*/  ULOP3.LUT UR4, URZ, UR4, URZ, 0x33, !UPT ;  /* 0x000000043f047292 */ /* 0x000fe2000f8e333f */
[----:B------:R-:W-:Y:S11]  /*10a60*/  BRA `(.L_x_741) ;  /* 0x0000000000107947 */ /* 0x000ff60003800000 */
.L_x_740:
[----:B------:R-:W-:-:S11]  /*10a70*/  UISETP.NE.AND UP0, UPT, UR5, 0x1, UPT ;  /* 0x000000010500788c */ /* 0x000fd6000bf05270 */
[----:B------:R-:W-:Y:S02]  /*10a80*/  @UP0 ULDC.64 UR10, c[0x0][0x9e8] ;  /* 0x00027a00000a0ab9 */ /* 0x000fe40000000a00 */
[----:B------:R-:W-:-:S04]  /*10a90*/  UIMAD.WIDE.U32 UR6, UR4, UR10, URZ ;  /* 0x0000000a040672a5 */ /* 0x000fc8000f8e003f */
[----:B------:R-:W-:-:S12]  /*10aa0*/  @UP0 USHF.R.U32.HI UR4, URZ, UR11, UR7 ;  /* 0x0000000b3f040299 */ /* 0x000fd80008011607 */
.L_x_741:
[----:B------:R-:W-:-:S04]  /*10ab0*/  UIMAD UR4, UR4, UR5, URZ ;  /* 0x00000005040472a4 */ /* 0x000fc8000f8e023f */
[----:B------:R-:W-:-:S04]  /*10ac0*/  UISETP.LT.AND UP0, UPT, UR8, UR4, UPT ;  /* 0x000000040800728c */ /* 0x000fc8000bf01270 */
[----:B------:R-:W-:-:S12]  /*10ad0*/  USEL UR8, UR8, UR4, !UP0 ;  /* 0x0000000408087287 */ /* 0x000fd8000c000000 */
.L_x_739:
[----:B------:R-:W-:Y:S01]  /*10ae0*/  USHF.R.S32.HI UR4, URZ, 0x1f, UR8 ;  /* 0x0000001f3f047899 */ /* 0x000fe20008011408 */
[----:B------:R-:W-:Y:S03]  /*10af0*/  BSSY B6, `(.L_x_742) ;  /* 0x000026e000067945 */ /* 0x000fe60003800000 */
[----:B------:R-:W-:-:S04]  /*10b00*/  ULEA.HI UR4, UR4, UR8, URZ, 0x7 ;  /* 0x0000000804047291 */ /* 0x000fc8000f8f383f */
[----:B------:R-:W-:-:S04]  /*10b10*/  USHF.R.S32.HI UR4, URZ, 0x7, UR4 ;  /* 0x000000073f047899 */ /* 0x000fc80008011404 */
[----:B------:R-:W-:-:S04]  /*10b20*/  UISETP.LT.AND UP0, UPT, URZ, UR4, UPT ;  /* 0x000000043f00728c */ /* 0x000fc8000bf01270 */
[----:B------:R-:W-:-:S04]  /*10b30*/  USEL UR42, URZ, UR4, !UP0 ;  /* 0x000000043f2a7287 */ /* 0x000fc8000c000000 */
[----:B------:R-:W-:-:S06]  /*10b40*/  UISETP.GT.AND UP0, UPT, UR43, UR42, UPT ;  /* 0x0000002a2b00728c */ /* 0x000fcc000bf04270 */
[----:B------:R-:W-:-:S13]  /*10b50*/  PLOP3.LUT P0, PT, PT, PT, UP0, 0x80, 0x0 ;  /* 0x000000000000781c */ /* 0x000fda0003f0f008 */
[----:B------:R-:W-:Y:S05]  /*10b60*/  @P0 BRA `(.L_x_743) ;  /* 0x00000000003c0947 */ /* 0x000fea0003800000 */
[----:B------:R-:W-:-:S13]  /*10b70*/  ISETP.NE.AND P0, PT, R28, RZ, PT ;  /* 0x000000ff1c00720c */ /* 0x000fda0003f05270 */
[----:B------:R-:W-:Y:S05]  /*10b80*/  @P0 BRA `(.L_x_744) ;  /* 0x0000002400900947 */ /* 0x000fea0003800000 */
[----:B------:R-:W1:Y:S01]  /*10b90*/  S2R R7, SR_LANEID ;  /* 0x0000000000077919 */ /* 0x000e620000000000 */
[----:B------:R-:W-:Y:S01]  /*10ba0*/  VOTEU.ANY UR4, UPT, PT ;  /* 0x0000000000047886 */ /* 0x000fe200038e0100 */
[----:B------:R-:W2:Y:S01]  /*10bb0*/  LDC.64 R2, c[0x0][0xdf0] ;  /* 0x00037c00ff027b82 */ /* 0x000ea20000000a00 */
[----:B------:R-:W1:Y:S08]  /*10bc0*/  FLO.U32 R0, UR4 ;  /* 0x0000000400007d00 */ /* 0x000e7000080e0000 */
[----:B------:R-:W2:Y:S01]  /*10bd0*/  POPC R5, UR4 ;  /* 0x0000000400057d09 */ /* 0x000ea20008000000 */
[----:B-1----:R-:W-:-:S13]  /*10be0*/  ISETP.EQ.U32.AND P0, PT, R0, R7, PT ;  /* 0x000000070000720c */ /* 0x002fda0003f02070 */
[----:B--2---:R-:W2:Y:S01]  /*10bf0*/  @P0 ATOMG.E.ADD.STRONG.GPU PT, R3, desc[UR48][R2.64], R5 ;  /* 0x00000005020309a8 */ /* 0x004ea200081ee1f0 */
[----:B------:R-:W1:Y:S02]  /*10c00*/  S2R R4, SR_LTMASK ;  /* 0x0000000000047919 */ /* 0x000e640000003900 */
[----:B-1----:R-:W-:-:S04]  /*10c10*/  LOP3.LUT R4, R4, UR4, RZ, 0xc0, !PT ;  /* 0x0000000404047c12 */ /* 0x002fc8000f8ec0ff */
[----:B------:R-:W1:Y:S01]  /*10c20*/  POPC R25, R4 ;  /* 0x0000000400197309 */ /* 0x000e620000000000 */
[----:B--2---:R-:W1:Y:S02]  /*10c30*/  SHFL.IDX PT, R0, R3, R0, 0x1f ;  /* 0x00001f0003007589 */ /* 0x004e6400000e0000 */
[----:B-1----:R-:W-:Y:S01]  /*10c40*/  IADD3 R25, R0, UR44, R25 ;  /* 0x0000002c00197c10 */ /* 0x002fe2000fffe019 */
[----:B------:R-:W-:Y:S06]  /*10c50*/  BRA `(.L_x_744) ;  /* 0x00000024005c7947 */ /* 0x000fec0003800000 */
.L_x_743:
[----:B------:R-:W1:Y:S01]  /*10c60*/  S2UR UR4, SR_CgaCtaId ;  /* 0x00000000000479c3 */ /* 0x000e620000008800 */
[----:B------:R-:W-:Y:S02]  /*10c70*/  UMOV UR40, 0x400 ;  /* 0x0000040000287882 */ /* 0x000fe40000000000 */
[----:B-1----:R-:W-:-:S04]  /*10c80*/  ULEA UR40, UR4, UR40, 0x18 ;  /* 0x0000002804287291 */ /* 0x002fc8000f8ec03f */
        /* <DEDUP_REMOVED lines=20> */
.L_x_745:
[----:B------:R-:W-:Y:S01]  /*10dd0*/  UIADD3 UR4, UR40, 0x9000, URZ ;  /* 0x0000900028047890 */ /* 0x000fe2000fffe03f */
[----:B------:R-:W-:-:S05]  /*10de0*/  LOP3.LUT R18, R18, 0xfffffffe, RZ, 0xc0, !PT ;  /* 0xfffffffe12127812 */ /* 0x000fca00078ec0ff */
[----:B------:R-:W-:-:S05]  /*10df0*/  IMAD.U32 R16, RZ, RZ, UR4 ;  /* 0x00000004ff107e24 */ /* 0x000fca000f8e00ff */
[----:B------:R-:W-:-:S13]  /*10e00*/  LOP3.LUT P0, RZ, R16, 0x9f, RZ, 0xc0, !PT ;  /* 0x0000009f10ff7812 */ /* 0x000fda000780c0ff */
[----:B------:R-:W-:Y:S01]  /*10e10*/  @P0 LOP3.LUT R18, R18, 0x1, RZ, 0xfc, !PT ;  /* 0x0000000112120812 */ /* 0x000fe200078efcff */
[----:B------:R-:W-:Y:S06]  /*10e20*/  @!P0 BRA `(.L_x_746) ;  /* 0x0000000000408947 */ /* 0x000fec0003800000 */
        /* <DEDUP_REMOVED lines=16> */
.L_x_746:
        /* <DEDUP_REMOVED lines=20> */
.L_x_747:
        /* <DEDUP_REMOVED lines=18> */
.L_x_748:
[----:B------:R-:W-:Y:S01]  /*11190*/  ULDC.64 UR4, c[0x0][0x9f8] ;  /* 0x00027e0000047ab9 */ /* 0x000fe20000000a00 */
[----:B------:R-:W-:Y:S01]  /*111a0*/  IMAD.U32 R5, RZ, RZ, UR39 ;  /* 0x00000027ff057e24 */ /* 0x000fe2000f8e00ff */
[----:B------:R-:W-:Y:S01]  /*111b0*/  ISETP.NE.U32.AND P0, PT, RZ, UR4, PT ;  /* 0x00000004ff007c0c */ /* 0x000fe2000bf05070 */
[----:B------:R-:W-:Y:S01]  /*111c0*/  IMAD.U32 R20, RZ, RZ, UR39 ;  /* 0x00000027ff147e24 */ /* 0x000fe2000f8e00ff */
[----:B------:R-:W1:Y:S02]  /*111d0*/  LDC R0, c[0x0][0x428] ;  /* 0x00010a00ff007b82 */ /* 0x000e640000000800 */
[----:B------:R-:W-:-:S13]  /*111e0*/  ISETP.NE.AND.EX P0, PT, RZ, UR5, PT, P0 ;  /* 0x00000005ff007c0c */ /* 0x000fda000bf05300 */
[----:B------:R-:W2:Y:S02]  /*111f0*/  @P0 LDC.64 R2, c[0x0][0x9f8] ;  /* 0x00027e00ff020b82 */ /* 0x000ea40000000a00 */
[----:B--2---:R-:W-:-:S05]  /*11200*/  @P0 IMAD.WIDE R2, R5, 0x4, R2 ;  /* 0x0000000405020825 */ /* 0x004fca00078e0202 */
[----:B------:R2:W3:Y:S01]  /*11210*/  @P0 LDG.E R20, desc[UR48][R2.64] ;  /* 0x0000003002140981 */ /* 0x0004e2000c1e1900 */
[----:B-1----:R-:W-:Y:S01]  /*11220*/  ISETP.NE.AND P0, PT, R0, 0x1, PT ;  /* 0x000000010000780c */ /* 0x002fe20003f05270 */
[----:B------:R-:W-:Y:S01]  /*11230*/  UMOV UR36, URZ ;  /* 0x0000003f00247c82 */ /* 0x000fe20008000000 */
[----:B------:R-:W-:Y:S01]  /*11240*/  ISETP.NE.AND P2, PT, R28, RZ, PT ;  /* 0x000000ff1c00720c */ /* 0x000fe20003f45270 */
[----:B------:R-:W-:Y:S01]  /*11250*/  UMOV UR8, 0x20 ;  /* 0x0000002000087882 */ /* 0x000fe20000000000 */
[----:B------:R-:W-:Y:S01]  /*11260*/  UMOV UR9, UR37 ;  /* 0x0000002500097c82 */ /* 0x000fe20008000000 */
[----:B------:R-:W-:Y:S01]  /*11270*/  UMOV UR10, UR38 ;  /* 0x00000026000a7c82 */ /* 0x000fe20008000000 */
[----:B------:R-:W-:Y:S01]  /*11280*/  UMOV UR11, UR39 ;  /* 0x00000027000b7c82 */ /* 0x000fe20008000000 */
[----:B------:R-:W-:Y:S01]  /*11290*/  UMOV UR12, 0x40 ;  /* 0x00000040000c7882 */ /* 0x000fe20000000000 */
[----:B------:R-:W-:Y:S01]  /*112a0*/  UMOV UR13, UR37 ;  /* 0x00000025000d7c82 */ /* 0x000fe20008000000 */
[----:B--2---:R-:W1:Y:S01]  /*112b0*/  LDC.64 R2, c[0x0][0x3f8] ;  /* 0x0000fe00ff027b82 */ /* 0x004e620000000a00 */
[----:B------:R-:W-:Y:S01]  /*112c0*/  UMOV UR14, UR38 ;  /* 0x00000026000e7c82 */ /* 0x000fe20008000000 */
[----:B------:R-:W-:Y:S01]  /*112d0*/  UMOV UR15, UR39 ;  /* 0x00000027000f7c82 */ /* 0x000fe20008000000 */
[----:B------:R-:W-:Y:S01]  /*112e0*/  UMOV UR6, 0xffffffff ;  /* 0xffffffff00067882 */ /* 0x000fe20000000000 */
[----:B------:R-:W-:-:S02]  /*112f0*/  IMAD.U32 R16, RZ, RZ, UR38 ;  /* 0x00000026ff107e24 */ /* 0x000fc4000f8e00ff */
[----:B------:R-:W-:Y:S02]  /*11300*/  VOTEU.ALL UP1, P2 ;  /* 0x00000000003f7886 */ /* 0x000fe40001020000 */
[----:B------:R-:W2:Y:S03]  /*11310*/  @P0 LDC R0, c[0x0][0x42c] ;  /* 0x00010b00ff000b82 */ /* 0x000ea60000000800 */
[----:B------:R-:W-:-:S04]  /*11320*/  @!UP1 UIADD3 UR4, UP0, UR50, 0x270, URZ ;  /* 0x0000027032049890 */ /* 0x000fc8000ff1e03f */
[----:B------:R-:W-:Y:S01]  /*11330*/  @!UP1 UIADD3.X UR5, URZ, UR51, URZ, UP0, !UPT ;  /* 0x000000333f059290 */ /* 0x000fe200087fe43f */
[----:B------:R-:W4:Y:S01]  /*11340*/  @P0 LDC R5, c[0x0][0x430] ;  /* 0x00010c00ff050b82 */ /* 0x000f220000000800 */
[----:B-1----:R-:W-:-:S07]  /*11350*/  ISETP.NE.U32.AND P1, PT, R2, RZ, PT ;  /* 0x000000ff0200720c */ /* 0x002fce0003f25070 */
[----:B------:R1:W-:Y:S01]  /*11360*/  @!UP1 UTMAPF.L2.4D [UR36], [UR4] ;  /* 0x00000024040095b8 */ /* 0x0003e20008018000 */
[----:B------:R-:W-:Y:S01]  /*11370*/  ISETP.NE.AND.EX P1, PT, R3, RZ, PT, P1 ;  /* 0x000000ff0300720c */ /* 0x000fe20003f25310 */
[----:B--2---:R-:W-:Y:S01]  /*11380*/  @P0 IMAD.HI.U32 R0, R0, UR38, RZ ;  /* 0x0000002600000c27 */ /* 0x004fe2000f8e00ff */
[----:B------:R1:W-:Y:S04]  /*11390*/  @!UP1 UTMAPF.L2.4D [UR8], [UR4] ;  /* 0x00000008040095b8 */ /* 0x0003e80008018000 */
[----:B----4-:R-:W-:Y:S01]  /*113a0*/  @P0 SHF.R.U32.HI R16, RZ, R5, R0 ;  /* 0x00000005ff100219 */ /* 0x010fe20000011600 */
[----:B------:R1:W-:Y:S01]  /*113b0*/  @!UP1 UTMAPF.L2.4D [UR12], [UR4] ;  /* 0x0000000c040095b8 */ /* 0x0003e20008018000 */
[----:B---3--:R-:W-:Y:S02]  /*113c0*/  SHF.R.S32.HI R21, RZ, 0x1f, R20 ;  /* 0x0000001fff157819 */ /* 0x008fe40000011414 */
[----:B------:R-:W-:Y:S01]  /*113d0*/  SEL R0, R20, RZ, !P1 ;  /* 0x000000ff14007207 */ /* 0x000fe20004800000 */
[----:B-1----:R-:W-:Y:S06]  /*113e0*/  BRA.DIV UR6, `(.L_x_749) ;  /* 0x0000002606987947 */ /* 0x002fec000b800000 */
[----:B------:R1:W2:Y:S02]  /*113f0*/  SHFL.IDX PT, R14, R29, RZ, 0x1f ;  /* 0x00001fff1d0e7589 */ /* 0x0002a400000e0000 */
.L_x_814:
[----:B--2---:R-:W-:Y:S02]  /*11400*/  ISETP.NE.AND P0, PT, R14, RZ, PT ;  /* 0x000000ff0e00720c */ /* 0x004fe40003f05270 */
[----:B------:R-:W-:-:S11]  /*11410*/  PLOP3.LUT P6, PT, PT, PT, PT, 0x8, 0x0 ;  /* 0x000000000000781c */ /* 0x000fd60003fce170 */
[----:B------:R-:W-:Y:S05]  /*11420*/  @P0 BRA `(.L_x_750) ;  /* 0x0000000400f80947 */ /* 0x000fea0003800000 */
[----:B------:R-:W-:-:S06]  /*11430*/  UIADD3 UR4, UR43, -0x1, URZ ;  /* 0xffffffff2b047890 */ /* 0x000fcc000fffe03f */
[----:B------:R-:W-:Y:S01]  /*11440*/  IMAD.U32 R7, RZ, RZ, UR4 ;  /* 0x00000004ff077e24 */ /* 0x000fe2000f8e00ff */
[----:B------:R-:W-:-:S03]  /*11450*/  UMOV UR4, 0xffffffff ;  /* 0xffffffff00047882 */ /* 0x000fc60000000000 */
[----:B------:R-:W-:Y:S05]  /*11460*/  BRA.DIV UR4, `(.L_x_751) ;  /* 0x0000002604987947 */ /* 0x000fea000b800000 */
[----:B------:R-:W-:-:S13]  /*11470*/  ELECT P6, URZ, PT ;  /* 0x00000000003f782f */ /* 0x000fda00038c0000 */
.L_x_817:
        /* <DEDUP_REMOVED lines=21> */
.L_x_753:
[----:B------:R-:W-:Y:S02]  /*115d0*/  LEA R5, R17, UR40, 0x3 ;  /* 0x0000002811057c11 */ /* 0x000fe4000f8e18ff */
[----:B--2---:R-:W-:Y:S02]  /*115e0*/  SHF.L.U32 R2, R19, 0x1f, RZ ;  /* 0x0000001f13027819 */ /* 0x004fe400000006ff */
[----:B------:R-:W-:Y:S02]  /*115f0*/  ISETP.NE.AND P0, PT, R28, RZ, PT ;  /* 0x000000ff1c00720c */ /* 0x000fe40003f05270 */
[----:B------:R-:W2:Y:S02]  /*11600*/  SYNCS.PHASECHK.TRANS64.TRYWAIT P3, [R5+URZ+0x19c80], R2 ;  /* 0x019c8002050075a7 */ /* 0x000ea4000806017f */
[----:B--2---:R-:W-:Y:S09]  /*11610*/  @!P3 BRA `(.L_x_754) ;  /* 0x00000024004cb947 */ /* 0x004ff20003800000 */
.L_x_818:
[----:B------:R-:W-:Y:S05]  /*11620*/  @P0 BRA `(.L_x_755) ;  /* 0x0000000000140947 */ /* 0x000fea0003800000 */
[----:B------:R-:W-:Y:S01]  /*11630*/  ISETP.NE.AND P3, PT, R27, RZ, PT ;  /* 0x000000ff1b00720c */ /* 0x000fe20003f65270 */
[----:B------:R-:W-:-:S04]  /*11640*/  IMAD.MOV.U32 R3, RZ, RZ, 0x3000 ;  /* 0x00003000ff037424 */ /* 0x000fc800078e00ff */
[----:B------:R3:W-:Y:S08]  /*11650*/  SYNCS.ARRIVE.TRANS64 RZ, [R5+URZ+0x19c70], R3 ;  /* 0x019c700305ff79a7 */ /* 0x0007f0000800003f */
[----:B------:R-:W-:Y:S05]  /*11660*/  @!P3 BRA `(.L_x_755) ;  /* 0x000000000004b947 */ /* 0x000fea0003800000 */
[----:B------:R-:W-:Y:S01]  /*11670*/  BPT.TRAP 0x1 ;  /* 0x000000040000795c */ /* 0x000fe20000300000 */
.L_x_755:
        /* <DEDUP_REMOVED lines=28> */
.L_x_819:
[----:B------:R-:W-:Y:S05]  /*11840*/  @P0 BRA `(.L_x_757) ;  /* 0x0000000000140947 */ /* 0x000fea0003800000 */
[----:B------:R-:W-:Y:S01]  /*11850*/  ISETP.NE.AND P0, PT, R27, RZ, PT ;  /* 0x000000ff1b00720c */ /* 0x000fe20003f05270 */
[----:B--23--:R-:W-:-:S04]  /*11860*/  IMAD.MOV.U32 R2, RZ, RZ, 0x3000 ;  /* 0x00003000ff027424 */ /* 0x00cfc800078e00ff */
[----:B------:R4:W-:Y:S08]  /*11870*/  SYNCS.ARRIVE.TRANS64 RZ, [R5+URZ+0x19c30], R2 ;  /* 0x019c300205ff79a7 */ /* 0x0009f0000800003f */
[----:B------:R-:W-:Y:S05]  /*11880*/  @!P0 BRA `(.L_x_757) ;  /* 0x0000000000048947 */ /* 0x000fea0003800000 */
[----:B------:R-:W-:Y:S01]  /*11890*/  BPT.TRAP 0x1 ;  /* 0x000000040000795c */ /* 0x000fe20000300000 */
.L_x_757:
        /* <DEDUP_REMOVED lines=24> */
.L_x_752:
[----:B------:R-:W-:Y:S05]  /*11a20*/  WARPSYNC.ALL ;  /* 0x0000000000007948 */ /* 0x000fea0003800000 */
[----:B------:R-:W-:Y:S01]  /*11a30*/  BAR.SYNC.DEFER_BLOCKING 0x8, 0x1a0 ;  /* 0x0206800000007b1d */ /* 0x000fe20000010000 */
[----:B------:R-:W-:Y:S01]  /*11a40*/  ELECT P0, URZ, PT ;  /* 0x00000000003f782f */ /* 0x000fe20003800000 */
[----:B------:R-:W-:Y:S02]  /*11a50*/  UIADD3 UR4, UP0, UR50, 0x270, URZ ;  /* 0x0000027032047890 */ /* 0x000fe4000ff1e03f */
[----:B------:R-:W-:Y:S02]  /*11a60*/  UIADD3 UR8, UR40, 0xf000, URZ ;  /* 0x0000f00028087890 */ /* 0x000fe4000fffe03f */
[----:B------:R-:W-:-:S02]  /*11a70*/  UIADD3 UR9, UR40, 0x19c00, URZ ;  /* 0x00019c0028097890 */ /* 0x000fc4000fffe03f */
[----:B------:R-:W-:Y:S02]  /*11a80*/  UIADD3.X UR5, URZ, UR51, URZ, UP0, !UPT ;  /* 0x000000333f057290 */ /* 0x000fe400087fe43f */
[----:B------:R-:W-:Y:S02]  /*11a90*/  UIADD3 UR24, UR40, 0x10800, URZ ;  /* 0x0001080028187890 */ /* 0x000fe4000fffe03f */
[----:B------:R-:W-:Y:S02]  /*11aa0*/  UIADD3 UR16, UR40, 0x12000, URZ ;  /* 0x0001200028107890 */ /* 0x000fe4000fffe03f */
[----:B--234-:R-:W-:Y:S01]  /*11ab0*/  @P0 IMAD.MOV.U32 R2, RZ, RZ, 0x4800 ;  /* 0x00004800ff020424 */ /* 0x01cfe200078e00ff */
[----:B------:R-:W-:Y:S01]  /*11ac0*/  UMOV UR6, 0x0 ;  /* 0x0000000000067882 */ /* 0x000fe20000000000 */
[----:B------:R-:W-:Y:S01]  /*11ad0*/  UMOV UR7, 0x12f00000 ;  /* 0x12f0000000077882 */ /* 0x000fe20000000000 */
[----:B------:R-:W-:Y:S01]  /*11ae0*/  UMOV UR10, URZ ;  /* 0x0000003f000a7c82 */ /* 0x000fe20008000000 */
[----:B------:R-:W-:Y:S01]  /*11af0*/  UMOV UR11, UR37 ;  /* 0x00000025000b7c82 */ /* 0x000fe20008000000 */
[----:B------:R-:W-:Y:S01]  /*11b00*/  UMOV UR12, UR38 ;  /* 0x00000026000c7c82 */ /* 0x000fe20008000000 */
[----:B------:R-:W-:Y:S01]  /*11b10*/  UMOV UR13, UR39 ;  /* 0x00000027000d7c82 */ /* 0x000fe20008000000 */
[----:B------:R-:W-:Y:S01]  /*11b20*/  UMOV UR26, 0x20 ;  /* 0x00000020001a7882 */ /* 0x000fe20000000000 */
[----:B------:R-:W-:Y:S01]  /*11b30*/  UMOV UR27, UR37 ;  /* 0x00000025001b7c82 */ /* 0x000fe20008000000 */
[----:B------:R-:W-:Y:S01]  /*11b40*/  UMOV UR28, UR38 ;  /* 0x00000026001c7c82 */ /* 0x000fe20008000000 */
[----:B------:R-:W-:Y:S01]  /*11b50*/  UMOV UR29, UR39 ;  /* 0x00000027001d7c82 */ /* 0x000fe20008000000 */
[----:B------:R2:W-:Y:S01]  /*11b60*/  @P0 SYNCS.ARRIVE.TRANS64 RZ, [UR40+0x19c00], R2 ;  /* 0x019c0002ffff09a7 */ /* 0x0005e20008000028 */
[----:B------:R-:W-:Y:S01]  /*11b70*/  UMOV UR25, UR9 ;  /* 0x0000000900197c82 */ /* 0x000fe20008000000 */
[----:B------:R-:W-:Y:S01]  /*11b80*/  UMOV UR18, 0x40 ;  /* 0x0000004000127882 */ /* 0x000fe20000000000 */
[----:B------:R-:W-:Y:S01]  /*11b90*/  UMOV UR19, UR37 ;  /* 0x0000002500137c82 */ /* 0x000fe20008000000 */
[----:B------:R-:W-:Y:S01]  /*11ba0*/  UMOV UR20, UR38 ;  /* 0x0000002600147c82 */ /* 0x000fe20008000000 */
[----:B------:R-:W-:Y:S01]  /*11bb0*/  UMOV UR21, UR39 ;  /* 0x0000002700157c82 */ /* 0x000fe20008000000 */
[----:B------:R2:W-:Y:S01]  /*11bc0*/  UTMALDG.4D [UR8], [UR4], desc[UR6] ;  /* 0x00000608040075b4 */ /* 0x0005e20008019000 */
[----:B------:R-:W-:Y:S01]  /*11bd0*/  UMOV UR17, UR9 ;  /* 0x0000000900117c82 */ /* 0x000fe20008000000 */
[----:B------:R2:W-:Y:S01]  /*11be0*/  UTMALDG.4D [UR24], [UR4], desc[UR6] ;  /* 0x00000618040075b4 */ /* 0x0005e20008019000 */
[----:B------:R2:W-:Y:S02]  /*11bf0*/  UTMALDG.4D [UR16], [UR4], desc[UR6] ;  /* 0x00000610040075b4 */ /* 0x0005e40008019000 */
[----:B--2---:R-:W-:Y:S01]  /*11c00*/  NOP ;  /* 0x0000000000007918 */ /* 0x004fe20000000000 */
.L_x_750:
[----:B------:R-:W-:Y:S01]  /*11c10*/  VIADD R26, R26, 0x1 ;  /* 0x000000011a1a7836 */ /* 0x000fe20000000000 */
[----:B------:R-:W-:Y:S04]  /*11c20*/  BSSY B0, `(.L_x_758) ;  /* 0x0000007000007945 */ /* 0x000fe80003800000 */
[----:B------:R-:W-:-:S04]  /*11c30*/  LEA.HI R2, R26, R26, RZ, 0x1 ;  /* 0x0000001a1a027211 */ /* 0x000fc800078f08ff */
[----:B------:R-:W-:-:S05]  /*11c40*/  LOP3.LUT R3, R2, 0xfffffffe, RZ, 0xc0, !PT ;  /* 0xfffffffe02037812 */ /* 0x000fca00078ec0ff */
[----:B------:R-:W-:-:S05]  /*11c50*/  IMAD.IADD R2, R26, 0x1, -R3 ;  /* 0x000000011a027824 */ /* 0x000fca00078e0a03 */
[----:B------:R-:W-:-:S04]  /*11c60*/  SHF.L.U32 R2, R2, 0x1f, RZ ;  /* 0x0000001f02027819 */ /* 0x000fc800000006ff */
[----:B------:R-:W2:Y:S02]  /*11c70*/  SYNCS.PHASECHK.TRANS64.TRYWAIT P0, [UR40+0x19c20], R2 ;  /* 0x019c2002ff0075a7 */ /* 0x000ea40008000168 */
[----:B--2---:R-:W-:Y:S05]  /*11c80*/  @!P0 BRA `(.L_x_759) ;  /* 0x0000001c00d88947 */ /* 0x004fea0003800000 */
.L_x_820:
[----:B------:R-:W-:Y:S05]  /*11c90*/  BSYNC B0 ;  /* 0x0000000000007941 */ /* 0x000fea0003800000 */
.L_x_758:
[----:B------:R-:W-:-:S04]  /*11ca0*/  UIADD3 UR4, UR43, -0x2, URZ ;  /* 0xfffffffe2b047890 */ /* 0x000fc8000fffe03f */
[----:B------:R-:W-:-:S06]  /*11cb0*/  UISETP.GE.AND UP0, UPT, UR4, UR42, UPT ;  /* 0x0000002a0400728c */ /* 0x000fcc000bf06270 */
[----:B------:R-:W-:-:S13]  /*11cc0*/  PLOP3.LUT P0, PT, PT, PT, UP0, 0x80, 0x0 ;  /* 0x000000000000781c */ /* 0x000fda0003f0f008 */
[----:B------:R-:W-:Y:S05]  /*11cd0*/  @!P0 BRA `(.L_x_760) ;  /* 0x0000000c00c88947 */ /* 0x000fea0003800000 */
[----:B------:R-:W-:Y:S02]  /*11ce0*/  IMAD.MOV.U32 R8, RZ, RZ, R17 ;  /* 0x000000ffff087224 */ /* 0x000fe400078e0011 */
[----:B--2---:R-:W-:Y:S02]  /*11cf0*/  IMAD.MOV.U32 R3, RZ, RZ, R19 ;  /* 0x000000ffff037224 */ /* 0x004fe400078e0013 */
[----:B------:R-:W-:-:S07]  /*11d00*/  IMAD.U32 R2, RZ, RZ, UR4 ;  /* 0x00000004ff027e24 */ /* 0x000fce000f8e00ff */
.L_x_784:
        /* <DEDUP_REMOVED lines=8> */
[----:B------:R-:W-:Y:S01]  /*11d90*/  LEA R9, R17, UR40, 0x3 ;  /* 0x0000002811097c11 */ /* 0x000fe2000f8e18ff */
[----:B------:R-:W-:Y:S01]  /*11da0*/  IMAD.MOV.U32 R11, RZ, RZ, R2 ;  /* 0x000000ffff0b7224 */ /* 0x000fe200078e0002 */
[----:B------:R-:W-:Y:S01]  /*11db0*/  SHF.L.U32 R10, R19, 0x1f, RZ ;  /* 0x0000001f130a7819 */ /* 0x000fe200000006ff */
        /* <DEDUP_REMOVED lines=20> */
.L_x_763:
[----:B------:R-:W3:Y:S01]  /*11f00*/  SYNCS.PHASECHK.TRANS64.TRYWAIT P0, [R9+URZ+0x19c80], R10 ;  /* 0x019c800a090075a7 */ /* 0x000ee2000800017f */
[----:B------:R-:W-:Y:S01]  /*11f10*/  BSSY B1, `(.L_x_764) ;  /* 0x0000003000017945 */ /* 0x000fe20003800000 */
[----:B------:R-:W-:-:S03]  /*11f20*/  ISETP.NE.AND P3, PT, R28, RZ, PT ;  /* 0x000000ff1c00720c */ /* 0x000fc60003f65270 */
[----:B---3--:R-:W-:Y:S10]  /*11f30*/  @!P0 BRA `(.L_x_765) ;  /* 0x0000001c00448947 */ /* 0x008ff40003800000 */
.L_x_821:
[----:B------:R-:W-:Y:S05]  /*11f40*/  BSYNC B1 ;  /* 0x0000000000017941 */ /* 0x000fea0003800000 */
.L_x_764:
[----:B------:R-:W-:Y:S04]  /*11f50*/  BSSY B1, `(.L_x_766) ;  /* 0x0000007000017945 */ /* 0x000fe80003800000 */
[----:B------:R-:W-:Y:S05]  /*11f60*/  @P3 BRA `(.L_x_767) ;  /* 0x0000000000143947 */ /* 0x000fea0003800000 */
[----:B------:R-:W-:Y:S01]  /*11f70*/  ISETP.NE.AND P0, PT, R27, RZ, PT ;  /* 0x000000ff1b00720c */ /* 0x000fe20003f05270 */
[----:B------:R-:W-:-:S04]  /*11f80*/  IMAD.MOV.U32 R4, RZ, RZ, 0x3000 ;  /* 0x00003000ff047424 */ /* 0x000fc800078e00ff */
[----:B------:R4:W-:Y:S08]  /*11f90*/  SYNCS.ARRIVE.TRANS64 RZ, [R9+URZ+0x19c70], R4 ;  /* 0x019c700409ff79a7 */ /* 0x0009f0000800003f */
[----:B------:R-:W-:Y:S05]  /*11fa0*/  @!P0 BRA `(.L_x_767) ;  /* 0x0000000000048947 */ /* 0x000fea0003800000 */
[----:B------:R-:W-:Y:S01]  /*11fb0*/  BPT.TRAP 0x1 ;  /* 0x000000040000795c */ /* 0x000fe20000300000 */
.L_x_767:
[----:B------:R-:W-:Y:S05]  /*11fc0*/  BSYNC B1 ;  /* 0x0000000000017941 */ /* 0x000fea0003800000 */
.L_x_766:
[----:B------:R-:W-:Y:S01]  /*11fd0*/  IMAD.MOV.U32 R12, RZ, RZ, RZ ;  /* 0x000000ffff0c7224 */ /* 0x000fe200078e00ff */
[----:B------:R-:W-:Y:S01]  /*11fe0*/  R2UR UR12, R16 ;  /* 0x00000000100c72ca */ /* 0x000fe200000e0000 */
[----:B--2---:R-:W-:Y:S01]  /*11ff0*/  IMAD.U32 R6, RZ, RZ, UR40 ;  /* 0x00000028ff067e24 */ /* 0x004fe2000f8e00ff */
[----:B------:R-:W-:Y:S01]  /*12000*/  UIADD3 UR4, UP0, UR50, 0x470, URZ ;  /* 0x0000047032047890 */ /* 0x000fe2000ff1e03f */
[----:B------:R-:W-:Y:S01]  /*12010*/  PLOP3.LUT P0, PT, PT, PT, PT, 0x80, 0x0 ;  /* 0x000000000000781c */ /* 0x000fe20003f0f070 */
[----:B------:R-:W-:Y:S01]  /*12020*/  IMAD.SHL.U32 R7, R11, 0x80, RZ ;  /* 0x000000800b077824 */ /* 0x000fe200078e00ff */
[----:B------:R-:W-:Y:S01]  /*12030*/  R2UR UR10, R12 ;  /* 0x000000000c0a72ca */ /* 0x000fe200000e0000 */
[----:B------:R-:W-:Y:S01]  /*12040*/  IMAD R6, R17, 0x3000, R6 ;  /* 0x0000300011067824 */ /* 0x000fe200078e0206 */
[----:B------:R-:W-:Y:S01]  /*12050*/  UIADD3.X UR5, URZ, UR51, URZ, UP0, !UPT ;  /* 0x000000333f057290 */ /* 0x000fe200087fe43f */
[----:B------:R-:W-:Y:S01]  /*12060*/  VIADD R5, R9, 0x19c70 ;  /* 0x00019c7009057836 */ /* 0x000fe20000000000 */
[----:B------:R-:W-:Y:S01]  /*12070*/  UMOV UR6, 0x0 ;  /* 0x0000000000067882 */ /* 0x000fe20000000000 */
[----:B----4-:R-:W-:Y:S01]  /*12080*/  VIADD R4, R6, 0x9000 ;  /* 0x0000900006047836 */ /* 0x010fe20000000000 */
[----:B------:R-:W-:-:S09]  /*12090*/  UMOV UR7, 0x14f00000 ;  /* 0x14f0000000077882 */ /* 0x000fd20000000000 */
.L_x_768:
        /* <DEDUP_REMOVED lines=16> */
.L_x_769:
        /* <DEDUP_REMOVED lines=16> */
.L_x_770:
        /* <DEDUP_REMOVED lines=12> */
.L_x_822:
[----:B------:R-:W-:Y:S05]  /*12360*/  BSYNC B1 ;  /* 0x0000000000017941 */ /* 0x000fea0003800000 */
.L_x_771:
[----:B------:R-:W-:Y:S01]  /*12370*/  BSSY B1, `(.L_x_773) ;  /* 0x0000009000017945 */ /* 0x000fe20003800000 */
[----:B------:R-:W-:Y:S02]  /*12380*/  IMAD.MOV.U32 R4, RZ, RZ, 0x0 ;  /* 0x00000000ff047424 */ /* 0x000fe400078e00ff */
[----:B------:R-:W-:Y:S01]  /*12390*/  IMAD.MOV.U32 R5, RZ, RZ, 0x14f00000 ;  /* 0x14f00000ff057424 */ /* 0x000fe200078e00ff */
[----:B------:R-:W-:Y:S06]  /*123a0*/  @P3 BRA `(.L_x_774) ;  /* 0x0000000000143947 */ /* 0x000fec0003800000 */
[----:B------:R-:W-:Y:S01]  /*123b0*/  ISETP.NE.AND P0, PT, R27, RZ, PT ;  /* 0x000000ff1b00720c */ /* 0x000fe20003f05270 */
[----:B--23--:R-:W-:-:S04]  /*123c0*/  IMAD.MOV.U32 R10, RZ, RZ, 0x3000 ;  /* 0x00003000ff0a7424 */ /* 0x00cfc800078e00ff */
[----:B------:R4:W-:Y:S08]  /*123d0*/  SYNCS.ARRIVE.TRANS64 RZ, [R9+URZ+0x19c30], R10 ;  /* 0x019c300a09ff79a7 */ /* 0x0009f0000800003f */
[----:B------:R-:W-:Y:S05]  /*123e0*/  @!P0 BRA `(.L_x_774) ;  /* 0x0000000000048947 */ /* 0x000fea0003800000 */
[----:B------:R-:W-:Y:S01]  /*123f0*/  BPT.TRAP 0x1 ;  /* 0x000000040000795c */ /* 0x000fe20000300000 */
.L_x_774:
[----:B------:R-:W-:Y:S05]  /*12400*/  BSYNC B1 ;  /* 0x0000000000017941 */ /* 0x000fea0003800000 */
.L_x_773:
        /* <DEDUP_REMOVED lines=9> */
.L_x_775:
        /* <DEDUP_REMOVED lines=15> */
.L_x_776:
        /* <DEDUP_REMOVED lines=15> */
.L_x_777:
        /* <DEDUP_REMOVED lines=9> */
.L_x_762:
[----:B------:R-:W-:Y:S05]  /*12710*/  BSYNC B0 ;  /* 0x0000000000007941 */ /* 0x000fea0003800000 */
.L_x_761:
[----:B------:R-:W-:-:S06]  /*12720*/  UISETP.NE.AND UP0, UPT, UR41, 0x3, UPT ;  /* 0x000000032900788c */ /* 0x000fcc000bf05270 */
[----:B------:R-:W-:-:S13]  /*12730*/  PLOP3.LUT P0, PT, PT, PT, UP0, 0x80, 0x0 ;  /* 0x000000000000781c */ /* 0x000fda0003f0f008 */
[----:B------:R-:W-:Y:S05]  /*12740*/  @!P0 BRA `(.L_x_778) ;  /* 0x0000000000048947 */ /* 0x000fea0003800000 */
[----:B------:R-:W-:Y:S01]  /*12750*/  BPT.TRAP 0x1 ;  /* 0x000000040000795c */ /* 0x000fe20000300000 */
.L_x_778:
        /* <DEDUP_REMOVED lines=8> */
.L_x_823:
[----:B------:R-:W-:Y:S05]  /*127e0*/  BSYNC B0 ;  /* 0x0000000000007941 */ /* 0x000fea0003800000 */
.L_x_779:
[----:B------:R-:W-:Y:S05]  /*127f0*/  @!P0 BRA `(.L_x_781) ;  /* 0x0000000000048947 */ /* 0x000fea0003800000 */
[----:B------:R-:W-:Y:S01]  /*12800*/  BPT.TRAP 0x1 ;  /* 0x000000040000795c */ /* 0x000fe20000300000 */
.L_x_781:
[----:B------:R-:W-:Y:S01]  /*12810*/  SHF.L.U32 R3, R3, 0x1f, RZ ;  /* 0x0000001f03037819 */ /* 0x000fe200000006ff */
[----:B------:R-:W-:-:S03]  /*12820*/  IMAD R11, R8, 0x3000, RZ ;  /* 0x00003000080b7824 */ /* 0x000fc600078e02ff */
[----:B------:R-:W3:Y:S02]  /*12830*/  SYNCS.PHASECHK.TRANS64.TRYWAIT P3, [R12+URZ+0x19c60], R3 ;  /* 0x019c60030c0075a7 */ /* 0x000ee4000806017f */
[----:B---3--:R-:W-:Y:S05]  /*12840*/  @!P3 BRA `(.L_x_782) ;  /* 0x00000014003cb947 */ /* 0x008fea0003800000 */
.L_x_824:
[C---:B---3--:R-:W-:Y:S01]  /*12850*/  LOP3.LUT R3, R11.reuse, R24, RZ, 0xfc, !PT ;  /* 0x000000180b037212 */ /* 0x048fe200078efcff */
        /* <DEDUP_REMOVED lines=48> */
.L_x_783:
[----:B---3--:R-:W-:Y:S01]  /*12b60*/  SYNCS.ARRIVE.TRANS64.A1T0 RZ, [R12+URZ+0x19c50], RZ ;  /* 0x019c50ff0cff79a7 */ /* 0x008fe2000810003f */
[----:B------:R-:W-:Y:S01]  /*12b70*/  BAR.SYNC.DEFER_BLOCKING 0x2, 0x80 ;  /* 0x0082000000007b1d */ /* 0x000fe20000010000 */
[----:B------:R-:W-:Y:S01]  /*12b80*/  ISETP.GT.AND P0, PT, R2, UR42, PT ;  /* 0x0000002a02007c0c */ /* 0x000fe2000bf04270 */
[----:B------:R-:W-:Y:S02]  /*12b90*/  @!P2 VIADD R3, R12, 0x19c80 ;  /* 0x00019c800c03a836 */ /* 0x000fe40000000000 */
[----:B------:R-:W-:Y:S02]  /*12ba0*/  VIADD R2, R2, 0xffffffff ;  /* 0xffffffff02027836 */ /* 0x000fe40000000000 */
[----:B--2---:R-:W-:Y:S01]  /*12bb0*/  IMAD.MOV.U32 R8, RZ, RZ, R17 ;  /* 0x000000ffff087224 */ /* 0x004fe200078e0011 */
[----:B------:R-:W-:-:S04]  /*12bc0*/  @!P2 PRMT R3, RZ, 0x654, R3 ;  /* 0x00000654ff03a816 */ /* 0x000fc80000000003 */
[----:B------:R2:W-:Y:S02]  /*12bd0*/  @!P2 SYNCS.ARRIVE.TRANS64.RED.A1T0 RZ, [R3+URZ], RZ ;  /* 0x000000ff03ffa9a7 */ /* 0x0005e4000810043f */
[----:B--2---:R-:W-:Y:S01]  /*12be0*/  IMAD.MOV.U32 R3, RZ, RZ, R19 ;  /* 0x000000ffff037224 */ /* 0x004fe200078e0013 */
[----:B------:R-:W-:Y:S06]  /*12bf0*/  @P0 BRA `(.L_x_784) ;  /* 0xfffffff000440947 */ /* 0x000fec000383ffff */
.L_x_760:
[----:B------:R-:W-:Y:S04]  /*12c00*/  BSSY B0, `(.L_x_785) ;  /* 0x000000e000007945 */ /* 0x000fe80003800000 */
[----:B------:R-:W-:Y:S05]  /*12c10*/  @P2 BRA `(.L_x_786) ;  /* 0x0000000000302947 */ /* 0x000fea0003800000 */
[----:B------:R-:W3:Y:S01]  /*12c20*/  S2R R7, SR_LANEID ;  /* 0x0000000000077919 */ /* 0x000ee20000000000 */
[----:B------:R-:W-:Y:S01]  /*12c30*/  VOTEU.ANY UR4, UPT, PT ;  /* 0x0000000000047886 */ /* 0x000fe200038e0100 */
[----:B--2---:R-:W2:Y:S01]  /*12c40*/  LDC.64 R2, c[0x0][0xdf0] ;  /* 0x00037c00ff027b82 */ /* 0x004ea20000000a00 */
[----:B------:R-:W3:Y:S08]  /*12c50*/  FLO.U32 R0, UR4 ;  /* 0x0000000400007d00 */ /* 0x000ef000080e0000 */
[----:B------:R-:W2:Y:S01]  /*12c60*/  POPC R5, UR4 ;  /* 0x0000000400057d09 */ /* 0x000ea20008000000 */
[----:B---3--:R-:W-:-:S13]  /*12c70*/  ISETP.EQ.U32.AND P0, PT, R0, R7, PT ;  /* 0x000000070000720c */ /* 0x008fda0003f02070 */
[----:B--2---:R-:W2:Y:S01]  /*12c80*/  @P0 ATOMG.E.ADD.STRONG.GPU PT, R3, desc[UR48][R2.64], R5 ;  /* 0x00000005020309a8 */ /* 0x004ea200081ee1f0 */
[----:B------:R-:W3:Y:S02]  /*12c90*/  S2R R4, SR_LTMASK ;  /* 0x0000000000047919 */ /* 0x000ee40000003900 */
[----:B---3--:R-:W-:-:S04]  /*12ca0*/  LOP3.LUT R4, R4, UR4, RZ, 0xc0, !PT ;  /* 0x0000000404047c12 */ /* 0x008fc8000f8ec0ff */
[----:B------:R-:W3:Y:S01]  /*12cb0*/  POPC R25, R4 ;  /* 0x0000000400197309 */ /* 0x000ee20000000000 */
[----:B--2---:R-:W3:Y:S02]  /*12cc0*/  SHFL.IDX PT, R0, R3, R0, 0x1f ;  /* 0x00001f0003007589 */ /* 0x004ee400000e0000 */
[----:B---3--:R-:W-:-:S07]  /*12cd0*/  IADD3 R25, R0, UR44, R25 ;  /* 0x0000002c00197c10 */ /* 0x008fce000fffe019 */
.L_x_786:
[----:B------:R-:W-:Y:S05]  /*12ce0*/  BSYNC B0 ;  /* 0x0000000000007941 */ /* 0x000fea0003800000 */
.L_x_785:
[----:B------:R-:W-:-:S06]  /*12cf0*/  UISETP.NE.AND UP0, UPT, UR41, 0x3, UPT ;  /* 0x000000032900788c */ /* 0x000fcc000bf05270 */
[----:B------:R-:W-:-:S13]  /*12d00*/  PLOP3.LUT P0, PT, PT, PT, UP0, 0x80, 0x0 ;  /* 0x000000000000781c */ /* 0x000fda0003f0f008 */
[----:B------:R-:W-:Y:S05]  /*12d10*/  @!P0 BRA `(.L_x_787) ;  /* 0x0000000000048947 */ /* 0x000fea0003800000 */
[----:B------:R-:W-:Y:S01]  /*12d20*/  BPT.TRAP 0x1 ;  /* 0x000000040000795c */ /* 0x000fe20000300000 */
.L_x_787:
[----:B--2---:R-:W-:Y:S01]  /*12d30*/  LOP3.LUT R3, R19, 0x1, RZ, 0x3c, !PT ;  /* 0x0000000113037812 */ /* 0x004fe200078e3cff */
[----:B------:R-:W-:Y:S01]  /*12d40*/  IMAD.U32 R0, RZ, RZ, UR45 ;  /* 0x0000002dff007e24 */ /* 0x000fe2000f8e00ff */
[----:B------:R-:W-:Y:S01]  /*12d50*/  LEA R2, R17, UR40, 0x3 ;  /* 0x0000002811027c11 */ /* 0x000fe2000f8e18ff */
[----:B------:R-:W-:Y:S01]  /*12d60*/  BSSY B0, `(.L_x_788) ;  /* 0x0000005000007945 */ /* 0x000fe20003800000 */
[----:B------:R-:W-:Y:S02]  /*12d70*/  SHF.L.U32 R3, R3, 0x1f, RZ ;  /* 0x0000001f03037819 */ /* 0x000fe400000006ff */
[----:B------:R-:W-:Y:S02]  /*12d80*/  ISETP.NE.AND P1, PT, R0, 0x3, PT ;  /* 0x000000030000780c */ /* 0x000fe40003f25270 */
[----:B------:R-:W2:Y:S02]  /*12d90*/  SYNCS.PHASECHK.TRANS64.TRYWAIT P0, [R2+URZ+0x19c70], R3 ;  /* 0x019c7003020075a7 */ /* 0x000ea4000800017f */
[----:B--2---:R-:W-:Y:S09]  /*12da0*/  @!P0 BRA `(.L_x_789) ;  /* 0x0000000c00f88947 */ /* 0x004ff20003800000 */
.L_x_825:
[----:B------:R-:W-:Y:S05]  /*12db0*/  BSYNC B0 ;  /* 0x0000000000007941 */ /* 0x000fea0003800000 */
.L_x_788:
[----:B------:R-:W-:Y:S05]  /*12dc0*/  @!P1 BRA `(.L_x_790) ;  /* 0x0000000000049947 */ /* 0x000fea0003800000 */
[----:B------:R-:W-:Y:S01]  /*12dd0*/  BPT.TRAP 0x1 ;  /* 0x000000040000795c */ /* 0x000fe20000300000 */
.L_x_790:
[----:B------:R-:W-:Y:S01]  /*12de0*/  SHF.L.U32 R5, R19, 0x1f, RZ ;  /* 0x0000001f13057819 */ /* 0x000fe200000006ff */
[----:B--2---:R-:W-:-:S03]  /*12df0*/  IMAD R3, R17, 0x3000, RZ ;  /* 0x0000300011037824 */ /* 0x004fc600078e02ff */
[----:B------:R-:W2:Y:S02]  /*12e00*/  SYNCS.PHASECHK.TRANS64.TRYWAIT P0, [R2+URZ+0x19c60], R5 ;  /* 0x019c6005020075a7 */ /* 0x000ea4000800017f */
[----:B------:R-:W-:Y:S01]  /*12e10*/  LOP3.LUT R0, R3, R24, RZ, 0xfc, !PT ;  /* 0x0000001803007212 */ /* 0x000fe200078efcff */
[----:B--2---:R-:W-:Y:S06]  /*12e20*/  @!P0 BRA `(.L_x_791) ;  /* 0x0000000c00ec8947 */ /* 0x004fec0003800000 */
.L_x_826:
        /* <DEDUP_REMOVED lines=48> */
.L_x_792:
[----:B---3--:R-:W-:Y:S01]  /*13130*/  SYNCS.ARRIVE.TRANS64.A1T0 RZ, [R2+URZ+0x19c50], RZ ;  /* 0x019c50ff02ff79a7 */ /* 0x008fe2000810003f */
[----:B------:R-:W-:Y:S02]  /*13140*/  @!P2 VIADD R0, R2, 0x19c80 ;  /* 0x00019c800200a836 */ /* 0x000fe40000000000 */
[----:B------:R-:W-:-:S03]  /*13150*/  VIADD R17, R17, 0x1 ;  /* 0x0000000111117836 */ /* 0x000fc60000000000 */
[----:B------:R-:W-:Y:S01]  /*13160*/  @!P2 PRMT R0, RZ, 0x654, R0 ;  /* 0x00000654ff00a816 */ /* 0x000fe20000000000 */
[----:B------:R-:W-:Y:S01]  /*13170*/  BAR.SYNC.DEFER_BLOCKING 0x2, 0x80 ;  /* 0x0082000000007b1d */ /* 0x000fe20000010000 */
[----:B------:R-:W-:-:S04]  /*13180*/  ISETP.NE.AND P0, PT, R17, 0x2, PT ;  /* 0x000000021100780c */ /* 0x000fc80003f05270 */
[----:B------:R-:W-:Y:S01]  /*13190*/  SEL R17, R17, RZ, P0 ;  /* 0x000000ff11117207 */ /* 0x000fe20000000000 */
[----:B------:R3:W-:Y:S02]  /*131a0*/  @!P2 SYNCS.ARRIVE.TRANS64.RED.A1T0 RZ, [R0+URZ], RZ ;  /* 0x000000ff00ffa9a7 */ /* 0x0007e4000810043f */
[----:B---3--:R-:W-:-:S04]  /*131b0*/  SEL R0, RZ, 0x1, P0 ;  /* 0x00000001ff007807 */ /* 0x008fc80000000000 */
[----:B------:R-:W-:-:S07]  /*131c0*/  LOP3.LUT R19, R19, R0, RZ, 0x3c, !PT ;  /* 0x0000000013137212 */ /* 0x000fce00078e3cff */
.L_x_744:
[----:B------:R-:W-:Y:S05]  /*131d0*/  BSYNC B6 ;  /* 0x0000000000067941 */ /* 0x000fea0003800000 */
.L_x_742:
[----:B------:R-:W-:-:S13]  /*131e0*/  LOP3.LUT P0, RZ, R18, 0x2, RZ, 0xc0, !PT ;  /* 0x0000000212ff7812 */ /* 0x000fda000780c0ff */
[----:B------:R-:W-:Y:S05]  /*131f0*/  @!P0 BRA `(.L_x_793) ;  /* 0x00000000001c8947 */ /* 0x000fea0003800000 */
[----:B------:R-:W3:Y:S08]  /*13200*/  S2UR UR5, SR_CgaCtaId ;  /* 0x00000000000579c3 */ /* 0x000ef00000008800 */
[----:B------:R-:W-:Y:S06]  /*13210*/  BAR.SYNC.DEFER_BLOCKING 0x5, 0x200 ;  /* 0x0148000000007b1d */ /* 0x000fec0000010000 */
[----:B------:R-:W-:-:S02]  /*13220*/  UMOV UR4, 0x400 ;  /* 0x0000040000047882 */ /* 0x000fc40000000000 */
[----:B---3--:R-:W-:-:S09]  /*13230*/  ULEA UR4, UR5, UR4, 0x18 ;  /* 0x0000000405047291 */ /* 0x008fd2000f8ec03f */
[----:B------:R-:W3:Y:S01]  /*13240*/  LDS R25, [UR4+0x19cd0] ;  /* 0x019cd004ff197984 */ /* 0x000ee20008000800 */
[----:B------:R-:W-:Y:S06]  /*13250*/  BAR.ARV 0x4, 0x200 ;  /* 0x0108000000007b1d */ /* 0x000fec0000002000 */
[----:B------:R-:W-:Y:S05]  /*13260*/  BRA `(.L_x_794) ;  /* 0x0000000000247947 */ /* 0x000fea0003800000 */
.L_x_793:
[----:B------:R-:W-:Y:S01]  /*13270*/  BAR.SYNC.DEFER_BLOCKING 0x4, 0x200 ;  /* 0x0108000000007b1d */ /* 0x000fe20000010000 */
[----:B------:R-:W-:-:S13]  /*13280*/  ISETP.NE.AND P0, PT, R28, RZ, PT ;  /* 0x000000ff1c00720c */ /* 0x000fda0003f05270 */
[----:B--2---:R-:W2:Y:S01]  /*13290*/  @!P0 S2R R3, SR_CgaCtaId ;  /* 0x0000000000038919 */ /* 0x004ea20000008800 */
[----:B------:R-:W-:-:S04]  /*132a0*/  @!P0 MOV R0, 0x400 ;  /* 0x0000040000008802 */ /* 0x000fc80000000f00 */
[----:B--2---:R-:W-:Y:S02]  /*132b0*/  @!P0 LEA R2, R3, R0, 0x18 ;  /* 0x0000000003028211 */ /* 0x004fe400078ec0ff */
[----:B------:R-:W2:Y:S04]  /*132c0*/  SHFL.IDX PT, R0, R25, RZ, 0x1f ;  /* 0x00001fff19007589 */ /* 0x000ea800000e0000 */
[----:B------:R2:W-:Y:S02]  /*132d0*/  @!P0 STS [R2+0x19cd0], R25 ;  /* 0x019cd01902008388 */ /* 0x0005e40000000800 */
[----:B--2---:R-:W-:Y:S01]  /*132e0*/  IMAD.MOV.U32 R25, RZ, RZ, R0 ;  /* 0x000000ffff197224 */ /* 0x004fe200078e0000 */
[----:B------:R-:W-:Y:S06]  /*132f0*/  BAR.ARV 0x5, 0x200 ;  /* 0x0148000000007b1d */ /* 0x000fec0000002000 */
.L_x_794:
[----:B------:R-:W-:Y:S02]  /*13300*/  ULDC UR4, c[0x0][0xda8] ;  /* 0x00036a0000047ab9 */ /* 0x000fe40000000800 */
[----:B---3--:R-:W-:-:S13]  /*13310*/  ISETP.GE.AND P0, PT, R25, UR4, PT ;  /* 0x0000000419007c0c */ /* 0x008fda000bf06270 */
[----:B------:R-:W-:Y:S05]  /*13320*/  @!P0 BRA `(.L_x_795) ;  /* 0xffffffd000408947 */ /* 0x000fea000383ffff */
.L_x_733:
[----:B------:R-:W3:Y:S01]  /*13330*/  S2R R5, SR_CgaCtaId ;  /* 0x0000000000057919 */ /* 0x000ee20000008800 */
[----:B------:R-:W-:Y:S01]  /*13340*/  VIADD R26, R26, 0x1 ;  /* 0x000000011a1a7836 */ /* 0x000fe20000000000 */
[----:B------:R-:W-:Y:S01]  /*13350*/  MOV R2, 0x400 ;  /* 0x0000040000027802 */ /* 0x000fe20000000f00 */
[----:B------:R-:W-:Y:S03]  /*13360*/  BSSY B0, `(.L_x_796) ;  /* 0x0000008000007945 */ /* 0x000fe60003800000 */
[----:B------:R-:W-:-:S04]  /*13370*/  LEA.HI R0, R26, R26, RZ, 0x1 ;  /* 0x0000001a1a007211 */ /* 0x000fc800078f08ff */
[----:B--2---:R-:W-:-:S05]  /*13380*/  LOP3.LUT R3, R0, 0xfffffffe, RZ, 0xc0, !PT ;  /* 0xfffffffe00037812 */ /* 0x004fca00078ec0ff */
[----:B------:R-:W-:-:S05]  /*13390*/  IMAD.IADD R0, R26, 0x1, -R3 ;  /* 0x000000011a007824 */ /* 0x000fca00078e0a03 */
[----:B------:R-:W-:Y:S02]  /*133a0*/  SHF.L.U32 R0, R0, 0x1f, RZ ;  /* 0x0000001f00007819 */ /* 0x000fe400000006ff */
[----:B---3--:R-:W-:-:S04]  /*133b0*/  LEA R8, R5, R2, 0x18 ;  /* 0x0000000205087211 */ /* 0x008fc800078ec0ff */
[----:B------:R-:W2:Y:S02]  /*133c0*/  SYNCS.PHASECHK.TRANS64.TRYWAIT P0, [R8+URZ+0x19c20], R0 ;  /* 0x019c2000080075a7 */ /* 0x000ea4000800017f */
[----:B--2---:R-:W-:Y:S05]  /*133d0*/  @!P0 BRA `(.L_x_797) ;  /* 0x0000000800948947 */ /* 0x004fea0003800000 */
.L_x_827:
[----:B------:R-:W-:Y:S05]  /*133e0*/  BSYNC B0 ;  /* 0x0000000000007941 */ /* 0x000fea0003800000 */
.L_x_796:
[----:B------:R-:W-:-:S03]  /*133f0*/  UMOV UR4, 0xffffffff ;  /* 0xffffffff00047882 */ /* 0x000fc60000000000 */
[----:B------:R-:W-:Y:S05]  /*13400*/  BRA.DIV UR4, `(.L_x_798) ;  /* 0x0000000a049c7947 */ /* 0x000fea000b800000 */
[----:B------:R3:W4:Y:S02]  /*13410*/  SHFL.IDX PT, R14, R29, RZ, 0x1f ;  /* 0x00001fff1d0e7589 */ /* 0x00072400000e0000 */
.L_x_830:
[----:B----4-:R-:W-:Y:S01]  /*13420*/  ISETP.NE.AND P0, PT, R14, RZ, PT ;  /* 0x000000ff0e00720c */ /* 0x010fe20003f05270 */
[----:B------:R-:W-:-:S12]  /*13430*/  BSSY B0, `(.L_x_799) ;  /* 0x000002b000007945 */ /* 0x000fd80003800000 */
[----:B------:R-:W-:Y:S05]  /*13440*/  @P0 BRA `(.L_x_800) ;  /* 0x0000000000a40947 */ /* 0x000fea0003800000 */
[----:B------:R-:W-:-:S03]  /*13450*/  UMOV UR4, 0xffffffff ;  /* 0xffffffff00047882 */ /* 0x000fc60000000000 */
[----:B------:R-:W-:Y:S05]  /*13460*/  BRA.DIV UR4, `(.L_x_801) ;  /* 0x0000000a04ac7947 */ /* 0x000fea000b800000 */
[----:B------:R-:W-:-:S13]  /*13470*/  ELECT P6, URZ, PT ;  /* 0x00000000003f782f */ /* 0x000fda00038c0000 */
.L_x_833:
[----:B------:R-:W-:Y:S05]  /*13480*/  @!P6 BRA `(.L_x_800) ;  /* 0x000000000094e947 */ /* 0x000fea0003800000 */
[----:B------:R-:W-:-:S06]  /*13490*/  ULOP3.LUT UR4, UR46, 0x2, URZ, 0xfc, !UPT ;  /* 0x000000022e047892 */ /* 0x000fcc000f8efc3f */
[----:B--2---:R-:W-:-:S05]  /*134a0*/  IMAD.U32 R0, RZ, RZ, UR4 ;  /* 0x00000004ff007e24 */ /* 0x004fca000f8e00ff */
[----:B------:R-:W-:-:S13]  /*134b0*/  ISETP.NE.AND P0, PT, R0, 0x3, PT ;  /* 0x000000030000780c */ /* 0x000fda0003f05270 */
[----:B------:R-:W-:Y:S05]  /*134c0*/  @!P0 BRA `(.L_x_802) ;  /* 0x0000000000048947 */ /* 0x000fea0003800000 */
[----:B------:R-:W-:Y:S01]  /*134d0*/  BPT.TRAP 0x1 ;  /* 0x000000040000795c */ /* 0x000fe20000300000 */
.L_x_802:
[----:B------:R-:W-:Y:S01]  /*134e0*/  VIADD R0, R8, 0x19c40 ;  /* 0x00019c4008007836 */ /* 0x000fe20000000000 */
[----:B------:R-:W-:Y:S01]  /*134f0*/  SHF.L.U32 R3, R19, 0x1f, RZ ;  /* 0x0000001f13037819 */ /* 0x000fe200000006ff */
[C---:B------:R-:W-:Y:S02]  /*13500*/  VIADD R2, R17.reuse, 0x1 ;  /* 0x0000000111027836 */ /* 0x040fe40000000000 */
[----:B------:R-:W-:-:S03]  /*13510*/  IMAD R6, R17, 0x8, R0 ;  /* 0x0000000811067824 */ /* 0x000fc600078e0200 */
[C---:B------:R-:W-:Y:S01]  /*13520*/  ISETP.NE.AND P2, PT, R2.reuse, 0x2, PT ;  /* 0x000000020200780c */ /* 0x040fe20003f45270 */
[----:B------:R-:W2:Y:S03]  /*13530*/  SYNCS.PHASECHK.TRANS64.TRYWAIT P1, [R6+URZ], R3 ;  /* 0x00000003060075a7 */ /* 0x000ea6000802017f */
[----:B------:R-:W-:Y:S02]  /*13540*/  SEL R4, RZ, 0x1, P2 ;  /* 0x00000001ff047807 */ /* 0x000fe40001000000 */
[----:B------:R-:W-:Y:S02]  /*13550*/  SEL R5, R2, RZ, P2 ;  /* 0x000000ff02057207 */ /* 0x000fe40001000000 */
[----:B------:R-:W-:-:S03]  /*13560*/  LOP3.LUT R4, R19, R4, RZ, 0x3c, !PT ;  /* 0x0000000413047212 */ /* 0x000fc600078e3cff */
[----:B------:R-:W-:Y:S01]  /*13570*/  IMAD R7, R5, 0x8, R0 ;  /* 0x0000000805077824 */ /* 0x000fe200078e0200 */
[----:B------:R-:W-:Y:S01]  /*13580*/  SHF.L.U32 R0, R4, 0x1f, RZ ;  /* 0x0000001f04007819 */ /* 0x000fe200000006ff */
[----:B--2---:R-:W-:Y:S06]  /*13590*/  @!P1 BRA `(.L_x_803) ;  /* 0x0000000800809947 */ /* 0x004fec0003800000 */
.L_x_834:
[----:B------:R-:W4:Y:S02]  /*135a0*/  SYNCS.PHASECHK.TRANS64.TRYWAIT P1, [R7+URZ], R0 ;  /* 0x00000000070075a7 */ /* 0x000f24000802017f */
[----:B----4-:R-:W-:Y:S05]  /*135b0*/  @!P1 BRA `(.L_x_804) ;  /* 0x00000008008c9947 */ /* 0x010fea0003800000 */
.L_x_835:
[----:B------:R-:W-:Y:S05]  /*135c0*/  @!P0 BRA `(.L_x_805) ;  /* 0x0000000000048947 */ /* 0x000fea0003800000 */
[----:B------:R-:W-:Y:S01]  /*135d0*/  BPT.TRAP 0x1 ;  /* 0x000000040000795c */ /* 0x000fe20000300000 */
.L_x_805:
[----:B------:R-:W-:-:S04]  /*135e0*/  IMAD R2, R17, 0x8, R8 ;  /* 0x0000000811027824 */ /* 0x000fc800078e0208 */
[----:B------:R-:W5:Y:S02]  /*135f0*/  SYNCS.PHASECHK.TRANS64.TRYWAIT P1, [R2+URZ+0x19c60], R3 ;  /* 0x019c6003020075a7 */ /* 0x000f64000802017f */
[----:B-----5:R-:W-:Y:S05]  /*13600*/  @!P1 BRA `(.L_x_806) ;  /* 0x00000008008c9947 */ /* 0x020fea0003800000 */
.L_x_836:
[----:B------:R-:W-:Y:S05]  /*13610*/  @!P0 BRA `(.L_x_807) ;  /* 0x0000000000048947 */ /* 0x000fea0003800000 */
[----:B------:R-:W-:Y:S01]  /*13620*/  BPT.TRAP 0x1 ;  /* 0x000000040000795c */ /* 0x000fe20000300000 */
.L_x_807:
[----:B------:R-:W-:-:S04]  /*13630*/  IMAD R5, R5, 0x8, R8 ;  /* 0x0000000805057824 */ /* 0x000fc800078e0208 */
[----:B------:R-:W5:Y:S02]  /*13640*/  SYNCS.PHASECHK.TRANS64.TRYWAIT P1, [R5+URZ+0x19c60], R0 ;  /* 0x019c6000050075a7 */ /* 0x000f64000802017f */
[----:B-----5:R-:W-:Y:S05]  /*13650*/  @!P1 BRA `(.L_x_808) ;  /* 0x00000008008c9947 */ /* 0x020fea0003800000 */
.L_x_837:
[----:B------:R-:W-:Y:S05]  /*13660*/  @!P0 BRA `(.L_x_809) ;  /* 0x0000000000048947 */ /* 0x000fea0003800000 */
[----:B------:R-:W-:Y:S01]  /*13670*/  BPT.TRAP 0x1 ;  /* 0x000000040000795c */ /* 0x000fe20000300000 */
.L_x_809:
[----:B------:R-:W5:Y:S02]  /*13680*/  SYNCS.PHASECHK.TRANS64.TRYWAIT P0, [R2+URZ+0x19c80], R3 ;  /* 0x019c8003020075a7 */ /* 0x000f64000800017f */
[----:B-----5:R-:W-:Y:S05]  /*13690*/  @!P0 BRA `(.L_x_810) ;  /* 0x0000000800908947 */ /* 0x020fea0003800000 */
.L_x_811:
[----:B------:R1:W1:Y:S02]  /*136a0*/  SYNCS.PHASECHK.TRANS64.TRYWAIT P0, [R5+URZ+0x19c80], R0 ;  /* 0x019c8000050075a7 */ /* 0x000264000800017f */
[----:B-1----:R-:W-:Y:S05]  /*136b0*/  @!P0 NANOSLEEP.SYNCS 0x989680 ;  /* 0x009896800000895d */ /* 0x002fea0003900000 */
[----:B------:R-:W1:Y:S02]  /*136c0*/  @!P0 SYNCS.PHASECHK.TRANS64 P0, [R5+URZ+0x19c80], R0 ;  /* 0x019c8000050085a7 */ /* 0x000e64000800007f */
[----:B-1----:R-:W-:Y:S05]  /*136d0*/  @!P0 BRA `(.L_x_811) ;  /* 0xfffffffc00f08947 */ /* 0x002fea000383ffff */
.L_x_800:
[----:B------:R-:W-:Y:S05]  /*136e0*/  BSYNC B0 ;  /* 0x0000000000007941 */ /* 0x000fea0003800000 */
.L_x_799:
[----:B------:R-:W-:Y:S05]  /*136f0*/  EXIT ;  /* 0x000000000000794d */ /* 0x000fea0003800000 */
.L_x_650:
[----:B-1----:R-:W-:-:S04]  /*13700*/  IMAD.U32 R3, RZ, RZ, UR47 ;  /* 0x0000002fff037e24 */ /* 0x002fc8000f8e00ff */
[----:B------:R1:W2:Y:S03]  /*13710*/  SYNCS.PHASECHK.TRANS64.TRYWAIT P1, [R3+URZ+0x19c00], R6 ;  /* 0x019c0006030075a7 */ /* 0x0002a6000802017f */
[----:B--2---:R-:W-:Y:S05]  /*13720*/  @!P1 NANOSLEEP.SYNCS 0x989680 ;  /* 0x009896800000995d */ /* 0x004fea0003900000 */
[----:B------:R-:W2:Y:S02]  /*13730*/  @!P1 SYNCS.PHASECHK.TRANS64 P1, [R3+URZ+0x19c00], R6 ;  /* 0x019c0006030095a7 */ /* 0x000ea4000802007f */
[----:B--2---:R-:W-:Y:S05]  /*13740*/  @!P1 BRA `(.L_x_650) ;  /* 0xfffffffc00ec9947 */ /* 0x004fea000383ffff */
[----:B------:R-:W-:Y:S05]  /*13750*/  BRA `(.L_x_812) ;  /* 0xfffffee400487947 */ /* 0x000fea000383ffff */
.L_x_654:
[----:B--2---:R2:W3:Y:S02]  /*13760*/  SYNCS.PHASECHK.TRANS64.TRYWAIT P2, [R3+URZ+0x19c30], R2 ;  /* 0x019c3002030075a7 */ /* 0x0044e4000804017f */
[----:B---3--:R-:W-:Y:S05]  /*13770*/  @!P2 NANOSLEEP.SYNCS 0x989680 ;  /* 0x009896800000a95d */ /* 0x008fea0003900000 */
[----:B------:R-:W3:Y:S02]  /*13780*/  @!P2 SYNCS.PHASECHK.TRANS64 P2, [R3+URZ+0x19c30], R2 ;  /* 0x019c30020300a5a7 */ /* 0x000ee4000804007f */
[----:B---3--:R-:W-:Y:S05]  /*13790*/  @!P2 BRA `(.L_x_654) ;  /* 0xfffffffc00f0a947 */ /* 0x008fea000383ffff */
[----:B------:R-:W-:Y:S05]  /*137a0*/  BRA `(.L_x_653) ;  /* 0xfffffee4006c7947 */ /* 0x000fea000383ffff */
.L_x_670:
[----:B--2---:R-:W-:-:S04]  /*137b0*/  IMAD.U32 R11, RZ, RZ, UR26 ;  /* 0x0000001aff0b7e24 */ /* 0x004fc8000f8e00ff */
[----:B------:R2:W3:Y:S03]  /*137c0*/  SYNCS.PHASECHK.TRANS64.TRYWAIT P2, [R11+URZ+0x19c30], R10 ;  /* 0x019c300a0b0075a7 */ /* 0x0004e6000804017f */
[----:B---3--:R-:W-:Y:S05]  /*137d0*/  @!P2 NANOSLEEP.SYNCS 0x989680 ;  /* 0x009896800000a95d */ /* 0x008fea0003900000 */
[----:B------:R-:W3:Y:S02]  /*137e0*/  @!P2 SYNCS.PHASECHK.TRANS64 P2, [R11+URZ+0x19c30], R10 ;  /* 0x019c300a0b00a5a7 */ /* 0x000ee4000804007f */
[----:B---3--:R-:W-:Y:S05]  /*137f0*/  @!P2 BRA `(.L_x_670) ;  /* 0xfffffffc00eca947 */ /* 0x008fea000383ffff */
[----:B------:R-:W-:Y:S05]  /*13800*/  BRA `(.L_x_669) ;  /* 0xffffff1c00a87947 */ /* 0x000fea000383ffff */
.L_x_674:
[----:B--2---:R-:W-:-:S04]  /*13810*/  IMAD.U32 R11, RZ, RZ, UR11 ;  /* 0x0000000bff0b7e24 */ /* 0x004fc8000f8e00ff */
[----:B------:R2:W3:Y:S03]  /*13820*/  SYNCS.PHASECHK.TRANS64.TRYWAIT P2, [R11+URZ+0x19c50], R10 ;  /* 0x019c500a0b0075a7 */ /* 0x0004e6000804017f */
[----:B---3--:R-:W-:Y:S05]  /*13830*/  @!P2 NANOSLEEP.SYNCS 0x989680 ;  /* 0x009896800000a95d */ /* 0x008fea0003900000 */
[----:B------:R-:W3:Y:S02]  /*13840*/  @!P2 SYNCS.PHASECHK.TRANS64 P2, [R11+URZ+0x19c50], R10 ;  /* 0x019c500a0b00a5a7 */ /* 0x000ee4000804007f */
[----:B---3--:R-:W-:Y:S05]  /*13850*/  @!P2 BRA `(.L_x_674) ;  /* 0xfffffffc00eca947 */ /* 0x008fea000383ffff */
[----:B------:R-:W-:Y:S05]  /*13860*/  BRA `(.L_x_673) ;  /* 0xffffff1c00f87947 */ /* 0x000fea000383ffff */
.L_x_692:
[----:B--2---:R-:W-:-:S04]  /*13870*/  IMAD.U32 R8, RZ, RZ, UR22 ;  /* 0x00000016ff087e24 */ /* 0x004fc8000f8e00ff */
[----:B------:R2:W3:Y:S03]  /*13880*/  SYNCS.PHASECHK.TRANS64.TRYWAIT P2, [R8+URZ+0x19c30], R7 ;  /* 0x019c3007080075a7 */ /* 0x0004e6000804017f */
[----:B---3--:R-:W-:Y:S05]  /*13890*/  @!P2 NANOSLEEP.SYNCS 0x989680 ;  /* 0x009896800000a95d */ /* 0x008fea0003900000 */
[----:B------:R-:W3:Y:S02]  /*138a0*/  @!P2 SYNCS.PHASECHK.TRANS64 P2, [R8+URZ+0x19c30], R7 ;  /* 0x019c30070800a5a7 */ /* 0x000ee4000804007f */
[----:B---3--:R-:W-:Y:S05]  /*138b0*/  @!P2 BRA `(.L_x_692) ;  /* 0xfffffffc00eca947 */ /* 0x008fea000383ffff */
[----:B------:R-:W-:Y:S05]  /*138c0*/  BRA `(.L_x_691) ;  /* 0xffffff5400007947 */ /* 0x000fea000383ffff */
.L_x_696:
[----:B--2---:R-:W-:-:S04]  /*138d0*/  IMAD.U32 R8, RZ, RZ, UR14 ;  /* 0x0000000eff087e24 */ /* 0x004fc8000f8e00ff */
[----:B------:R2:W3:Y:S03]  /*138e0*/  SYNCS.PHASECHK.TRANS64.TRYWAIT P2, [R8+URZ+0x19c50], R7 ;  /* 0x019c5007080075a7 */ /* 0x0004e6000804017f */
[----:B---3--:R-:W-:Y:S05]  /*138f0*/  @!P2 NANOSLEEP.SYNCS 0x989680 ;  /* 0x009896800000a95d */ /* 0x008fea0003900000 */
[----:B------:R-:W3:Y:S02]  /*13900*/  @!P2 SYNCS.PHASECHK.TRANS64 P2, [R8+URZ+0x19c50], R7 ;  /* 0x019c50070800a5a7 */ /* 0x000ee4000804007f */
[----:B---3--:R-:W-:Y:S05]  /*13910*/  @!P2 BRA `(.L_x_696) ;  /* 0xfffffffc00eca947 */ /* 0x008fea000383ffff */
[----:B------:R-:W-:Y:S05]  /*13920*/  BRA `(.L_x_695) ;  /* 0xffffff5400507947 */ /* 0x000fea000383ffff */
.L_x_703:
[----:B--2---:R-:W-:-:S04]  /*13930*/  IMAD.U32 R8, RZ, RZ, UR25 ;  /* 0x00000019ff087e24 */ /* 0x004fc8000f8e00ff */
[----:B------:R2:W3:Y:S03]  /*13940*/  SYNCS.PHASECHK.TRANS64.TRYWAIT P2, [R8+URZ+0x19c30], R7 ;  /* 0x019c3007080075a7 */ /* 0x0004e6000804017f */
[----:B---3--:R-:W-:Y:S05]  /*13950*/  @!P2 NANOSLEEP.SYNCS 0x989680 ;  /* 0x009896800000a95d */ /* 0x008fea0003900000 */
[----:B------:R-:W3:Y:S02]  /*13960*/  @!P2 SYNCS.PHASECHK.TRANS64 P2, [R8+URZ+0x19c30], R7 ;  /* 0x019c30070800a5a7 */ /* 0x000ee4000804007f */
[----:B---3--:R-:W-:Y:S05]  /*13970*/  @!P2 BRA `(.L_x_703) ;  /* 0xfffffffc00eca947 */ /* 0x008fea000383ffff */
[----:B------:R-:W-:Y:S05]  /*13980*/  BRA `(.L_x_702) ;  /* 0xffffff7400dc7947 */ /* 0x000fea000383ffff */
.L_x_707:
[----:B--2---:R-:W-:-:S04]  /*13990*/  IMAD.U32 R8, RZ, RZ, UR11 ;  /* 0x0000000bff087e24 */ /* 0x004fc8000f8e00ff */
[----:B------:R2:W3:Y:S03]  /*139a0*/  SYNCS.PHASECHK.TRANS64.TRYWAIT P2, [R8+URZ+0x19c50], R7 ;  /* 0x019c5007080075a7 */ /* 0x0004e6000804017f */
[----:B---3--:R-:W-:Y:S05]  /*139b0*/  @!P2 NANOSLEEP.SYNCS 0x989680 ;  /* 0x009896800000a95d */ /* 0x008fea0003900000 */
[----:B------:R-:W3:Y:S02]  /*139c0*/  @!P2 SYNCS.PHASECHK.TRANS64 P2, [R8+URZ+0x19c50], R7 ;  /* 0x019c50070800a5a7 */ /* 0x000ee4000804007f */
[----:B---3--:R-:W-:Y:S05]  /*139d0*/  @!P2 BRA `(.L_x_707) ;  /* 0xfffffffc00eca947 */ /* 0x008fea000383ffff */
[----:B------:R-:W-:Y:S05]  /*139e0*/  BRA `(.L_x_706) ;  /* 0xffffff78002c7947 */ /* 0x000fea000383ffff */
.L_x_721:
[----:B--2---:R-:W-:-:S04]  /*139f0*/  IMAD.U32 R3, RZ, RZ, UR14 ;  /* 0x0000000eff037e24 */ /* 0x004fc8000f8e00ff */
[----:B------:R2:W3:Y:S03]  /*13a00*/  SYNCS.PHASECHK.TRANS64.TRYWAIT P1, [R3+URZ+0x19c50], R0 ;  /* 0x019c5000030075a7 */ /* 0x0004e6000802017f */
[----:B---3--:R-:W-:Y:S05]  /*13a10*/  @!P1 NANOSLEEP.SYNCS 0x989680 ;  /* 0x009896800000995d */ /* 0x008fea0003900000 */
[----:B------:R-:W3:Y:S02]  /*13a20*/  @!P1 SYNCS.PHASECHK.TRANS64 P1, [R3+URZ+0x19c50], R0 ;  /* 0x019c5000030095a7 */ /* 0x000ee4000802007f */
[----:B---3--:R-:W-:Y:S05]  /*13a30*/  @!P1 BRA `(.L_x_721) ;  /* 0xfffffffc00ec9947 */ /* 0x008fea000383ffff */
[----:B------:R-:W-:Y:S05]  /*13a40*/  BRA `(.L_x_720) ;  /* 0xffffffa800787947 */ /* 0x000fea000383ffff */
.L_x_749:
[----:B------:R-:W-:Y:S02]  /*13a50*/  IMAD.MOV.U32 R13, RZ, RZ, R29 ;  /* 0x000000ffff0d7224 */ /* 0x000fe400078e001d */
[----:B------:R-:W-:Y:S02]  /*13a60*/  IMAD.MOV.U32 R12, RZ, RZ, RZ ;  /* 0x000000ffff0c7224 */ /* 0x000fe400078e00ff */
[----:B------:R-:W-:Y:S02]  /*13a70*/  IMAD.MOV.U32 R11, RZ, RZ, 0x1f ;  /* 0x0000001fff0b7424 */ /* 0x000fe400078e00ff */
[----:B------:R-:W-:-:S07]  /*13a80*/  IMAD.MOV.U32 R15, RZ, RZ, -0x1 ;  /* 0xffffffffff0f7424 */ /* 0x000fce00078e00ff */
[----:B------:R-:W-:Y:S05]  /*13a90*/  WARPSYNC.COLLECTIVE R15, `(.L_x_813) ;  /* 0x000000000f087348 */ /* 0x000fea0003c00000 */
[----:B------:R1:W2:Y:S02]  /*13aa0*/  SHFL.IDX P6, R14, R13, R12, R11 ;  /* 0x0000000c0d0e7389 */ /* 0x0002a400000c000b */
[----:B-12---:R-:W-:Y:S01]  /*13ab0*/  ENDCOLLECTIVE ;  /* 0x000000000000791b */ /* 0x006fe20003800000 */
.L_x_813:
[----:B------:R-:W-:Y:S05]  /*13ac0*/  BRA `(.L_x_814) ;  /* 0xffffffd8004c7947 */ /* 0x000fea000383ffff */
.L_x_751:
[----:B------:R-:W-:Y:S01]  /*13ad0*/  BSSY B0, `(.L_x_815) ;  /* 0x0000006000007945 */ /* 0x000fe20003800000 */
[----:B------:R-:W-:-:S07]  /*13ae0*/  IMAD.MOV.U32 R15, RZ, RZ, -0x1 ;  /* 0xffffffffff0f7424 */ /* 0x000fce00078e00ff */
[----:B-1----:R-:W-:Y:S05]  /*13af0*/  WARPSYNC.COLLECTIVE R15, `(.L_x_816) ;  /* 0x000000000f0c7348 */ /* 0x002fea0003c00000 */
[----:B------:R-:W-:Y:S02]  /*13b00*/  ELECT P6, UR62, PT ;  /* 0x00000000003e782f */ /* 0x000fe400038c0000 */
[----:B------:R-:W-:Y:S01]  /*13b10*/  MOV R14, UR62 ;  /* 0x0000003e000e7c02 */ /* 0x000fe20008000f00 */
[----:B-1----:R-:W-:Y:S10]  /*13b20*/  ENDCOLLECTIVE ;  /* 0x000000000000791b */ /* 0x002ff40003800000 */
.L_x_816:
[----:B------:R-:W-:Y:S05]  /*13b30*/  BSYNC B0 ;  /* 0x0000000000007941 */ /* 0x000fea0003800000 */
.L_x_815:
[----:B------:R-:W-:Y:S05]  /*13b40*/  BRA `(.L_x_817) ;  /* 0xffffffd8004c7947 */ /* 0x000fea000383ffff */
.L_x_754:
[----:B--2---:R2:W3:Y:S02]  /*13b50*/  SYNCS.PHASECHK.TRANS64.TRYWAIT P3, [R5+URZ+0x19c80], R2 ;  /* 0x019c8002050075a7 */ /* 0x0044e4000806017f */
[----:B---3--:R-:W-:Y:S05]  /*13b60*/  @!P3 NANOSLEEP.SYNCS 0x989680 ;  /* 0x009896800000b95d */ /* 0x008fea0003900000 */
[----:B------:R-:W3:Y:S02]  /*13b70*/  @!P3 SYNCS.PHASECHK.TRANS64 P3, [R5+URZ+0x19c80], R2 ;  /* 0x019c80020500b5a7 */ /* 0x000ee4000806007f */
[----:B---3--:R-:W-:Y:S05]  /*13b80*/  @!P3 BRA `(.L_x_754) ;  /* 0xfffffffc00f0b947 */ /* 0x008fea000383ffff */
[----:B------:R-:W-:Y:S05]  /*13b90*/  BRA `(.L_x_818) ;  /* 0xffffffd800a07947 */ /* 0x000fea000383ffff */
.L_x_756:
[----:B---3--:R3:W4:Y:S02]  /*13ba0*/  SYNCS.PHASECHK.TRANS64.TRYWAIT P3, [R5+URZ+0x19c40], R2 ;  /* 0x019c4002050075a7 */ /* 0x008724000806017f */
[----:B----4-:R-:W-:Y:S05]  /*13bb0*/  @!P3 NANOSLEEP.SYNCS 0x989680 ;  /* 0x009896800000b95d */ /* 0x010fea0003900000 */
[----:B------:R-:W4:Y:S02]  /*13bc0*/  @!P3 SYNCS.PHASECHK.TRANS64 P3, [R5+URZ+0x19c40], R2 ;  /* 0x019c40020500b5a7 */ /* 0x000f24000806007f */
[----:B----4-:R-:W-:Y:S05]  /*13bd0*/  @!P3 BRA `(.L_x_756) ;  /* 0xfffffffc00f0b947 */ /* 0x010fea000383ffff */
[----:B------:R-:W-:Y:S05]  /*13be0*/  BRA `(.L_x_819) ;  /* 0xffffffdc00147947 */ /* 0x000fea000383ffff */
.L_x_759:
[----:B--2---:R-:W-:-:S04]  /*13bf0*/  IMAD.U32 R3, RZ, RZ, UR40 ;  /* 0x00000028ff037e24 */ /* 0x004fc8000f8e00ff */
[----:B------:R2:W3:Y:S03]  /*13c00*/  SYNCS.PHASECHK.TRANS64.TRYWAIT P0, [R3+URZ+0x19c20], R2 ;  /* 0x019c2002030075a7 */ /* 0x0004e6000800017f */
[----:B---3--:R-:W-:Y:S05]  /*13c10*/  @!P0 NANOSLEEP.SYNCS 0x989680 ;  /* 0x009896800000895d */ /* 0x008fea0003900000 */
[----:B------:R-:W3:Y:S02]  /*13c20*/  @!P0 SYNCS.PHASECHK.TRANS64 P0, [R3+URZ+0x19c20], R2 ;  /* 0x019c2002030085a7 */ /* 0x000ee4000800007f */
[----:B---3--:R-:W-:Y:S05]  /*13c30*/  @!P0 BRA `(.L_x_759) ;  /* 0xfffffffc00ec8947 */ /* 0x008fea000383ffff */
[----:B------:R-:W-:Y:S05]  /*13c40*/  BRA `(.L_x_820) ;  /* 0xffffffe000107947 */ /* 0x000fea000383ffff */
.L_x_765:
[----:B---3--:R3:W4:Y:S02]  /*13c50*/  SYNCS.PHASECHK.TRANS64.TRYWAIT P0, [R9+URZ+0x19c80], R10 ;  /* 0x019c800a090075a7 */ /* 0x008724000800017f */
[----:B----4-:R-:W-:Y:S05]  /*13c60*/  @!P0 NANOSLEEP.SYNCS 0x989680 ;  /* 0x009896800000895d */ /* 0x010fea0003900000 */
[----:B------:R-:W4:Y:S02]  /*13c70*/  @!P0 SYNCS.PHASECHK.TRANS64 P0, [R9+URZ+0x19c80], R10 ;  /* 0x019c800a090085a7 */ /* 0x000f24000800007f */
[----:B----4-:R-:W-:Y:S05]  /*13c80*/  @!P0 BRA `(.L_x_765) ;  /* 0xfffffffc00f08947 */ /* 0x010fea000383ffff */
[----:B------:R-:W-:Y:S05]  /*13c90*/  BRA `(.L_x_821) ;  /* 0xffffffe000a87947 */ /* 0x000fea000383ffff */
.L_x_772:
[----:B--2---:R2:W4:Y:S02]  /*13ca0*/  SYNCS.PHASECHK.TRANS64.TRYWAIT P0, [R9+URZ+0x19c40], R10 ;  /* 0x019c400a090075a7 */ /* 0x004524000800017f */
[----:B----4-:R-:W-:Y:S05]  /*13cb0*/  @!P0 NANOSLEEP.SYNCS 0x989680 ;  /* 0x009896800000895d */ /* 0x010fea0003900000 */
[----:B------:R-:W4:Y:S02]  /*13cc0*/  @!P0 SYNCS.PHASECHK.TRANS64 P0, [R9+URZ+0x19c40], R10 ;  /* 0x019c400a090085a7 */ /* 0x000f24000800007f */
[----:B----4-:R-:W-:Y:S05]  /*13cd0*/  @!P0 BRA `(.L_x_772) ;  /* 0xfffffffc00f08947 */ /* 0x010fea000383ffff */
[----:B------:R-:W-:Y:S05]  /*13ce0*/  BRA `(.L_x_822) ;  /* 0xffffffe4009c7947 */ /* 0x000fea000383ffff */
.L_x_780:
[----:B--2---:R2:W3:Y:S02]  /*13cf0*/  SYNCS.PHASECHK.TRANS64.TRYWAIT P3, [R12+URZ+0x19c70], R5 ;  /* 0x019c70050c0075a7 */ /* 0x0044e4000806017f */
[----:B---3--:R-:W-:Y:S05]  /*13d00*/  @!P3 NANOSLEEP.SYNCS 0x989680 ;  /* 0x009896800000b95d */ /* 0x008fea0003900000 */
[----:B------:R-:W3:Y:S02]  /*13d10*/  @!P3 SYNCS.PHASECHK.TRANS64 P3, [R12+URZ+0x19c70], R5 ;  /* 0x019c70050c00b5a7 */ /* 0x000ee4000806007f */
[----:B---3--:R-:W-:Y:S05]  /*13d20*/  @!P3 BRA `(.L_x_780) ;  /* 0xfffffffc00f0b947 */ /* 0x008fea000383ffff */
[----:B------:R-:W-:Y:S05]  /*13d30*/  BRA `(.L_x_823) ;  /* 0xffffffe800a87947 */ /* 0x000fea000383ffff */
.L_x_782:
[----:B---3--:R3:W4:Y:S02]  /*13d40*/  SYNCS.PHASECHK.TRANS64.TRYWAIT P3, [R12+URZ+0x19c60], R3 ;  /* 0x019c60030c0075a7 */ /* 0x008724000806017f */
[----:B----4-:R-:W-:Y:S05]  /*13d50*/  @!P3 NANOSLEEP.SYNCS 0x989680 ;  /* 0x009896800000b95d */ /* 0x010fea0003900000 */
[----:B------:R-:W4:Y:S02]  /*13d60*/  @!P3 SYNCS.PHASECHK.TRANS64 P3, [R12+URZ+0x19c60], R3 ;  /* 0x019c60030c00b5a7 */ /* 0x000f24000806007f */
[----:B----4-:R-:W-:Y:S05]  /*13d70*/  @!P3 BRA `(.L_x_782) ;  /* 0xfffffffc00f0b947 */ /* 0x010fea000383ffff */
[----:B------:R-:W-:Y:S05]  /*13d80*/  BRA `(.L_x_824) ;  /* 0xffffffe800b07947 */ /* 0x000fea000383ffff */
.L_x_789:
[----:B--2---:R2:W3:Y:S02]  /*13d90*/  SYNCS.PHASECHK.TRANS64.TRYWAIT P0, [R2+URZ+0x19c70], R3 ;  /* 0x019c7003020075a7 */ /* 0x0044e4000800017f */
[----:B---3--:R-:W-:Y:S05]  /*13da0*/  @!P0 NANOSLEEP.SYNCS 0x989680 ;  /* 0x009896800000895d */ /* 0x008fea0003900000 */
[----:B------:R-:W3:Y:S02]  /*13db0*/  @!P0 SYNCS.PHASECHK.TRANS64 P0, [R2+URZ+0x19c70], R3 ;  /* 0x019c7003020085a7 */ /* 0x000ee4000800007f */
[----:B---3--:R-:W-:Y:S05]  /*13dc0*/  @!P0 BRA `(.L_x_789) ;  /* 0xfffffffc00f08947 */ /* 0x008fea000383ffff */
[----:B------:R-:W-:Y:S05]  /*13dd0*/  BRA `(.L_x_825) ;  /* 0xffffffec00f47947 */ /* 0x000fea000383ffff */
.L_x_791:
[----:B--2---:R2:W3:Y:S02]  /*13de0*/  SYNCS.PHASECHK.TRANS64.TRYWAIT P0, [R2+URZ+0x19c60], R5 ;  /* 0x019c6005020075a7 */ /* 0x0044e4000800017f */
[----:B---3--:R-:W-:Y:S05]  /*13df0*/  @!P0 NANOSLEEP.SYNCS 0x989680 ;  /* 0x009896800000895d */ /* 0x008fea0003900000 */
[----:B------:R-:W3:Y:S02]  /*13e00*/  @!P0 SYNCS.PHASECHK.TRANS64 P0, [R2+URZ+0x19c60], R5 ;  /* 0x019c6005020085a7 */ /* 0x000ee4000800007f */
[----:B---3--:R-:W-:Y:S05]  /*13e10*/  @!P0 BRA `(.L_x_791) ;  /* 0xfffffffc00f08947 */ /* 0x008fea000383ffff */
[----:B------:R-:W-:Y:S05]  /*13e20*/  BRA `(.L_x_826) ;  /* 0xfffffff000007947 */ /* 0x000fea000383ffff */
.L_x_797:
[----:B--2---:R2:W3:Y:S02]  /*13e30*/  SYNCS.PHASECHK.TRANS64.TRYWAIT P0, [R8+URZ+0x19c20], R0 ;  /* 0x019c2000080075a7 */ /* 0x0044e4000800017f */
[----:B---3--:R-:W-:Y:S05]  /*13e40*/  @!P0 NANOSLEEP.SYNCS 0x989680 ;  /* 0x009896800000895d */ /* 0x008fea0003900000 */
[----:B------:R-:W3:Y:S02]  /*13e50*/  @!P0 SYNCS.PHASECHK.TRANS64 P0, [R8+URZ+0x19c20], R0 ;  /* 0x019c2000080085a7 */ /* 0x000ee4000800007f */
[----:B---3--:R-:W-:Y:S05]  /*13e60*/  @!P0 BRA `(.L_x_797) ;  /* 0xfffffffc00f08947 */ /* 0x008fea000383ffff */
[----:B------:R-:W-:Y:S05]  /*13e70*/  BRA `(.L_x_827) ;  /* 0xfffffff400587947 */ /* 0x000fea000383ffff */
.L_x_798:
[----:B------:R-:W-:Y:S01]  /*13e80*/  BSSY B0, `(.L_x_828) ;  /* 0x0000008000007945 */ /* 0x000fe20003800000 */
[----:B------:R-:W-:Y:S02]  /*13e90*/  IMAD.MOV.U32 R13, RZ, RZ, R29 ;  /* 0x000000ffff0d7224 */ /* 0x000fe400078e001d */
[----:B------:R-:W-:Y:S02]  /*13ea0*/  IMAD.MOV.U32 R12, RZ, RZ, RZ ;  /* 0x000000ffff0c7224 */ /* 0x000fe400078e00ff */
[----:B------:R-:W-:Y:S02]  /*13eb0*/  IMAD.MOV.U32 R11, RZ, RZ, 0x1f ;  /* 0x0000001fff0b7424 */ /* 0x000fe400078e00ff */
[----:B------:R-:W-:-:S07]  /*13ec0*/  IMAD.MOV.U32 R15, RZ, RZ, -0x1 ;  /* 0xffffffffff0f7424 */ /* 0x000fce00078e00ff */
[----:B-12---:R-:W-:Y:S05]  /*13ed0*/  WARPSYNC.COLLECTIVE R15, `(.L_x_829) ;  /* 0x000000000f087348 */ /* 0x006fea0003c00000 */
[----:B------:R3:W4:Y:S02]  /*13ee0*/  SHFL.IDX P6, R14, R13, R12, R11 ;  /* 0x0000000c0d0e7389 */ /* 0x00072400000c000b */
[----:B-1234-:R-:W-:Y:S01]  /*13ef0*/  ENDCOLLECTIVE ;  /* 0x000000000000791b */ /* 0x01efe20003800000 */
.L_x_829:
[----:B------:R-:W-:Y:S05]  /*13f00*/  BSYNC B0 ;  /* 0x0000000000007941 */ /* 0x000fea0003800000 */
.L_x_828:
[----:B------:R-:W-:Y:S05]  /*13f10*/  BRA `(.L_x_830) ;  /* 0xfffffff400407947 */ /* 0x000fea000383ffff */
.L_x_801:
[----:B------:R-:W-:Y:S01]  /*13f20*/  BSSY B1, `(.L_x_831) ;  /* 0x0000006000017945 */ /* 0x000fe20003800000 */
[----:B------:R-:W-:-:S07]  /*13f30*/  IMAD.MOV.U32 R15, RZ, RZ, -0x1 ;  /* 0xffffffffff0f7424 */ /* 0x000fce00078e00ff */
[----:B-123--:R-:W-:Y:S05]  /*13f40*/  WARPSYNC.COLLECTIVE R15, `(.L_x_832) ;  /* 0x000000000f0c7348 */ /* 0x00efea0003c00000 */
[----:B------:R-:W-:Y:S02]  /*13f50*/  ELECT P6, UR62, PT ;  /* 0x00000000003e782f */ /* 0x000fe400038c0000 */
[----:B------:R-:W-:Y:S01]  /*13f60*/  MOV R14, UR62 ;  /* 0x0000003e000e7c02 */ /* 0x000fe20008000f00 */
[----:B-123--:R-:W-:Y:S10]  /*13f70*/  ENDCOLLECTIVE ;  /* 0x000000000000791b */ /* 0x00eff40003800000 */
.L_x_832:
[----:B------:R-:W-:Y:S05]  /*13f80*/  BSYNC B1 ;  /* 0x0000000000017941 */ /* 0x000fea0003800000 */
.L_x_831:
[----:B------:R-:W-:Y:S05]  /*13f90*/  BRA `(.L_x_833) ;  /* 0xfffffff400387947 */ /* 0x000fea000383ffff */
.L_x_803:
[----:B--2---:R2:W4:Y:S02]  /*13fa0*/  SYNCS.PHASECHK.TRANS64.TRYWAIT P1, [R6+URZ], R3 ;  /* 0x00000003060075a7 */ /* 0x004524000802017f */
[----:B----4-:R-:W-:Y:S05]  /*13fb0*/  @!P1 NANOSLEEP.SYNCS 0x989680 ;  /* 0x009896800000995d */ /* 0x010fea0003900000 */
[----:B------:R-:W4:Y:S02]  /*13fc0*/  @!P1 SYNCS.PHASECHK.TRANS64 P1, [R6+URZ], R3 ;  /* 0x00000003060095a7 */ /* 0x000f24000802007f */
[----:B----4-:R-:W-:Y:S05]  /*13fd0*/  @!P1 BRA `(.L_x_803) ;  /* 0xfffffffc00f09947 */ /* 0x010fea000383ffff */
[----:B------:R-:W-:Y:S05]  /*13fe0*/  BRA `(.L_x_834) ;  /* 0xfffffff4006c7947 */ /* 0x000fea000383ffff */
.L_x_804:
[----:B----4-:R4:W1:Y:S02]  /*13ff0*/  SYNCS.PHASECHK.TRANS64.TRYWAIT P1, [R7+URZ], R0 ;  /* 0x00000000070075a7 */ /* 0x010864000802017f */
[----:B-1----:R-:W-:Y:S05]  /*14000*/  @!P1 NANOSLEEP.SYNCS 0x989680 ;  /* 0x009896800000995d */ /* 0x002fea0003900000 */
[----:B------:R-:W1:Y:S02]  /*14010*/  @!P1 SYNCS.PHASECHK.TRANS64 P1, [R7+URZ], R0 ;  /* 0x00000000070095a7 */ /* 0x000e64000802007f */
[----:B-1----:R-:W-:Y:S05]  /*14020*/  @!P1 BRA `(.L_x_804) ;  /* 0xfffffffc00f09947 */ /* 0x002fea000383ffff */
[----:B------:R-:W-:Y:S05]  /*14030*/  BRA `(.L_x_835) ;  /* 0xfffffff400607947 */ /* 0x000fea000383ffff */
.L_x_806:
[----:B------:R1:W1:Y:S02]  /*14040*/  SYNCS.PHASECHK.TRANS64.TRYWAIT P1, [R2+URZ+0x19c60], R3 ;  /* 0x019c6003020075a7 */ /* 0x000264000802017f */
[----:B-1----:R-:W-:Y:S05]  /*14050*/  @!P1 NANOSLEEP.SYNCS 0x989680 ;  /* 0x009896800000995d */ /* 0x002fea0003900000 */
[----:B------:R-:W1:Y:S02]  /*14060*/  @!P1 SYNCS.PHASECHK.TRANS64 P1, [R2+URZ+0x19c60], R3 ;  /* 0x019c6003020095a7 */ /* 0x000e64000802007f */
[----:B-1----:R-:W-:Y:S05]  /*14070*/  @!P1 BRA `(.L_x_806) ;  /* 0xfffffffc00f09947 */ /* 0x002fea000383ffff */
[----:B------:R-:W-:Y:S05]  /*14080*/  BRA `(.L_x_836) ;  /* 0xfffffff400607947 */ /* 0x000fea000383ffff */
.L_x_808:
[----:B------:R1:W1:Y:S02]  /*14090*/  SYNCS.PHASECHK.TRANS64.TRYWAIT P1, [R5+URZ+0x19c60], R0 ;  /* 0x019c6000050075a7 */ /* 0x000264000802017f */
[----:B-1----:R-:W-:Y:S05]  /*140a0*/  @!P1 NANOSLEEP.SYNCS 0x989680 ;  /* 0x009896800000995d */ /* 0x002fea0003900000 */
[----:B------:R-:W1:Y:S02]  /*140b0*/  @!P1 SYNCS.PHASECHK.TRANS64 P1, [R5+URZ+0x19c60], R0 ;  /* 0x019c6000050095a7 */ /* 0x000e64000802007f */
[----:B-1----:R-:W-:Y:S05]  /*140c0*/  @!P1 BRA `(.L_x_808) ;  /* 0xfffffffc00f09947 */ /* 0x002fea000383ffff */
[----:B------:R-:W-:Y:S05]  /*140d0*/  BRA `(.L_x_837) ;  /* 0xfffffff400607947 */ /* 0x000fea000383ffff */
.L_x_810:
[----:B------:R1:W1:Y:S02]  /*140e0*/  SYNCS.PHASECHK.TRANS64.TRYWAIT P0, [R2+URZ+0x19c80], R3 ;  /* 0x019c8003020075a7 */ /* 0x000264000800017f */
[----:B-1----:R-:W-:Y:S05]  /*140f0*/  @!P0 NANOSLEEP.SYNCS 0x989680 ;  /* 0x009896800000895d */ /* 0x002fea0003900000 */
[----:B------:R-:W1:Y:S02]  /*14100*/  @!P0 SYNCS.PHASECHK.TRANS64 P0, [R2+URZ+0x19c80], R3 ;  /* 0x019c8003020085a7 */ /* 0x000e64000800007f */
[----:B-1----:R-:W-:Y:S05]  /*14110*/  @!P0 BRA `(.L_x_810) ;  /* 0xfffffffc00f08947 */ /* 0x002fea000383ffff */
[----:B------:R-:W-:Y:S05]  /*14120*/  BRA `(.L_x_811) ;  /* 0xfffffff4005c7947 */ /* 0x000fea000383ffff */
.L_x_838:
        /* <DEDUP_REMOVED lines=13> */
.L_x_2223:


//--------------------- .text._ZN7cutlass13device_kernelIN5flash11enable_sm90INS1_16FlashAttnFwdSm90INS1_25CollectiveMainloopFwdSm90ILi2EN4cute5tupleIJNS5_1CILi1EEES8_S8_EEENS6_IJNS7_ILi192EEENS7_ILi128EEENS7_ILi96EEEEEELi96ENS_12float_e4m3_tEfNS_4arch4Sm90ELb0ELb1ELb1ELb1ELb0ELb0ELb0ELb1ELb1ELb0ELb0ELb0EEENS1_21CollectiveEpilogueFwdINS6_IJSA_SC_SB_EEES9_NS_10bfloat16_tESG_Li384ELb1ELb0ELb0ELb1EEENS1_36VarlenDynamicPersistentTileSchedulerILi192ELi128ELi384ELi128ELb0ELb0ELb1ELb1ELb0ELb1EEEEEEEEEvNT_6ParamsE --------------------------
	.section	.text._ZN7cutlass13device_kernelIN5flash11enable_sm90INS1_16FlashAttnFwdSm90INS1_25CollectiveMainloopFwdSm90ILi2EN4cute5tupleIJNS5_1CILi1EEES8_S8_EEENS6_IJNS7_ILi192EEENS7_ILi128EEENS7_ILi96EEEEEELi96ENS_12float_e4m3_tEfNS_4arch4Sm90ELb0ELb1ELb1ELb1ELb0ELb0ELb0ELb1ELb1ELb0ELb0ELb0EEENS1_21CollectiveEpilogueFwdINS6_IJSA_SC_SB_EEES9_NS_10bfloat16_tESG_Li384ELb1ELb0ELb0ELb1EEENS1_36VarlenDynamicPersistentTileSchedulerILi192ELi128ELi384ELi128ELb0ELb0ELb1ELb1ELb0ELb1EEEEEEEEEvNT_6ParamsE,"ax",@progbits
	.align	128
.text._ZN7cutlass13device_kernelIN5flash11enable_sm90INS1_16FlashAttnFwdSm90INS1_25CollectiveMainloopFwdSm90ILi2EN4cute5tupleIJNS5_1CILi1EEES8_S8_EEENS6_IJNS7_ILi192EEENS7_ILi128EEENS7_ILi96EEEEEELi96ENS_12float_e4m3_tEfNS_4arch4Sm90ELb0ELb1ELb1ELb1ELb0ELb0ELb0ELb1ELb1ELb0ELb0ELb0EEENS1_21CollectiveEpilogueFwdINS6_IJSA_SC_SB_EEES9_NS_10bfloat16_tESG_Li384ELb1ELb0ELb0ELb1EEENS1_36VarlenDynamicPersistentTileSchedulerILi192ELi128ELi384ELi128ELb0ELb0ELb1ELb1ELb0ELb1EEEEEEEEEvNT_6ParamsE:
        .type           _ZN7cutlass13device_kernelIN5flash11enable_sm90INS1_16FlashAttnFwdSm90INS1_25CollectiveMainloopFwdSm90ILi2EN4cute5tupleIJNS5_1CILi1EEES8_S8_EEENS6_IJNS7_ILi192EEENS7_ILi128EEENS7_ILi96EEEEEELi96ENS_12float_e4m3_tEfNS_4arch4Sm90ELb0ELb1ELb1ELb1ELb0ELb0ELb0ELb1ELb1ELb0ELb0ELb0EEENS1_21CollectiveEpilogueFwdINS6_IJSA_SC_SB_EEES9_NS_10bfloat16_tESG_Li384ELb1ELb0ELb0ELb1EEENS1_36VarlenDynamicPersistentTileSchedulerILi192ELi128ELi384ELi128ELb0ELb0ELb1ELb1ELb0ELb1EEEEEEEEEvNT_6ParamsE,@function
        .size           _ZN7cutlass13device_kernelIN5flash11enable_sm90INS1_16FlashAttnFwdSm90INS1_25CollectiveMainloopFwdSm90ILi2EN4cute5tupleIJNS5_1CILi1EEES8_S8_EEENS6_IJNS7_ILi192EEENS7_ILi128EEENS7_ILi96EEEEEELi96ENS_12float_e4m3_tEfNS_4arch4Sm90ELb0ELb1ELb1ELb1ELb0ELb0ELb0ELb1ELb1ELb0ELb0ELb0EEENS1_21CollectiveEpilogueFwdINS6_IJSA_SC_SB_EEES9_NS_10bfloat16_tESG_Li384ELb1ELb0ELb0ELb1EEENS1_36VarlenDynamicPersistentTileSchedulerILi192ELi128ELi384ELi128ELb0ELb0ELb1ELb1ELb0ELb1EEEEEEEEEvNT_6ParamsE,(.L_x_2224 - _ZN7cutlass13device_kernelIN5flash11enable_sm90INS1_16FlashAttnFwdSm90INS1_25CollectiveMainloopFwdSm90ILi2EN4cute5tupleIJNS5_1CILi1EEES8_S8_EEENS6_IJNS7_ILi192EEENS7_ILi128EEENS7_ILi96EEEEEELi96ENS_12float_e4m3_tEfNS_4arch4Sm90ELb0ELb1ELb1ELb1ELb0ELb0ELb0ELb1ELb1ELb0ELb0ELb0EEENS1_21CollectiveEpilogueFwdINS6_IJSA_SC_SB_EEES9_NS_10bfloat16_tESG_Li384ELb1ELb0ELb0ELb1EEENS1_36VarlenDynamicPersistentTileSchedulerILi192ELi128ELi384ELi128ELb0ELb0ELb1ELb1ELb0ELb1EEEEEEEEEvNT_6ParamsE)
        .other          _ZN7cutlass13device_kernelIN5flash11enable_sm90INS1_16FlashAttnFwdSm90INS1_25CollectiveMainloopFwdSm90ILi2EN4cute5tupleIJNS5_1CILi1EEES8_S8_EEENS6_IJNS7_ILi192EEENS7_ILi128EEENS7_ILi96EEEEEELi96ENS_12float_e4m3_tEfNS_4arch4Sm90ELb0ELb1ELb1ELb1ELb0ELb0ELb0ELb1ELb1ELb0ELb0ELb0EEENS1_21CollectiveEpilogueFwdINS6_IJSA_SC_SB_EEES9_NS_10bfloat16_tESG_Li384ELb1ELb0ELb0ELb1EEENS1_36VarlenDynamicPersistentTileSchedulerILi192ELi128ELi384ELi128ELb0ELb0ELb1ELb1ELb0ELb1EEEEEEEEEvNT_6ParamsE,@"STO_CUDA_ENTRY STV_DEFAULT"
_ZN7cutlass13device_kernelIN5flash11enable_sm90INS1_16FlashAttnFwdSm90INS1_25CollectiveMainloopFwdSm90ILi2EN4cute5tupleIJNS5_1CILi1EEES8_S8_EEENS6_IJNS7_ILi192EEENS7_ILi128EEENS7_ILi96EEEEEELi96ENS_12float_e4m3_tEfNS_4arch4Sm90ELb0ELb1ELb1ELb1ELb0ELb0ELb0ELb1ELb1ELb0ELb0ELb0EEENS1_21CollectiveEpilogueFwdINS6_IJSA_SC_SB_EEES9_NS_10bfloat16_tESG_Li384ELb1ELb0ELb0ELb1EEENS1_36VarlenDynamicPersistentTileSchedulerILi192ELi128ELi384ELi128ELb0ELb0ELb1ELb1ELb0ELb1EEEEEEEEEvNT_6ParamsE:
        /* <DEDUP_REMOVED lines=21> */
.L_x_840:
[----:B------:R-:W-:Y:S05]  /*0150*/  BSYNC B0 ;  /* 0x0000000000007941 */ /* 0x000fea0003800000 */
.L_x_839:
        /* <DEDUP_REMOVED lines=41> */
.L_x_841:
        /* <DEDUP_REMOVED lines=22> */
.L_x_842:
        /* <DEDUP_REMOVED lines=18> */
.L_x_843:
        /* <DEDUP_REMOVED lines=22> */
.L_x_844:
        /* <DEDUP_REMOVED lines=22> */
.L_x_845:
[----:B------:R-:W-:Y:S01]  /*0930*/  PLOP3.LUT P0, PT, PT, PT, UP0, 0x80, 0x0 ;  /* 0x000000000000781c */ /* 0x000fe20003f0f008 */
[----:B------:R-:W-:Y:S01]  /*0940*/  UMOV UR42, 0x1 ;  /* 0x00000001002a7882 */ /* 0x000fe20000000000 */
[----:B------:R-:W-:Y:S01]  /*0950*/  NOP ;  /* 0x0000000000007918 */ /* 0x000fe20000000000 */
[----:B------:R-:W-:Y:S01]  /*0960*/  USEL UR42, UR42, 0x2, !UP0 ;  /* 0x000000022a2a7887 */ /* 0x000fe2000c000000 */
[----:B------:R-:W-:Y:S01]  /*0970*/  ULDC.64 UR46, c[0x0][0x208] ;  /* 0x00008200002e7ab9 */ /* 0x000fe20000000a00 */
[----:B012-4-:R-:W-:Y:S08]  /*0980*/  BAR.SYNC.DEFER_BLOCKING 0x0 ;  /* 0x0000000000007b1d */ /* 0x017ff00000010000 */
[----:B------:R-:W-:Y:S05]  /*0990*/  @!P0 BRA `(.L_x_846) ;  /* 0x0000010000308947 */ /* 0x000fea0003800000 */
.L_x_847:
        /* <DEDUP_REMOVED lines=16> */
[----:B------:R-:W-:Y:S01]  /*0aa0*/  ULOP3.LUT UR48, UR42, 0x1, URZ, 0xfc, !UPT ;  /* 0x000000012a307892 */ /* 0x000fe2000f8efc3f */
[----:B------:R-:W-:Y:S01]  /*0ab0*/  R2UR UR49, R91 ;  /* 0x000000005b3172ca */ /* 0x000fe200000e0000 */
[----:B------:R-:W-:Y:S01]  /*0ac0*/  UMOV UR36, URZ ;  /* 0x0000003f00247c82 */ /* 0x000fe20008000000 */
[----:B------:R-:W-:Y:S01]  /*0ad0*/  UMOV UR37, URZ ;  /* 0x0000003f00257c82 */ /* 0x000fe20008000000 */
[----:B------:R-:W-:Y:S01]  /*0ae0*/  UMOV UR38, URZ ;  /* 0x0000003f00267c82 */ /* 0x000fe20008000000 */
[----:B0-----:R-:W-:-:S05]  /*0af0*/  VIADD R11, R0, 0xffffff80 ;  /* 0xffffff80000b7836 */ /* 0x001fca0000000000 */
[----:B------:R-:W-:-:S04]  /*0b00*/  SHF.R.S32.HI R0, RZ, 0x1f, R11 ;  /* 0x0000001fff007819 */ /* 0x000fc8000001140b */
[CC--:B------:R-:W-:Y:S02]  /*0b10*/  LEA.HI R2, R0.reuse, R11.reuse, RZ, 0x4 ;  /* 0x0000000b00027211 */ /* 0x0c0fe400078f20ff */
[CC--:B------:R-:W-:Y:S02]  /*0b20*/  LEA.HI R3, R0.reuse, R11.reuse, RZ, 0x5 ;  /* 0x0000000b00037211 */ /* 0x0c0fe400078f28ff */
[----:B------:R-:W-:Y:S02]  /*0b30*/  LEA.HI R157, R0, R11, RZ, 0x7 ;  /* 0x0000000b009d7211 */ /* 0x000fe400078f38ff */
[----:B------:R-:W-:Y:S01]  /*0b40*/  SHF.R.S32.HI R5, RZ, 0x4, R2 ;  /* 0x00000004ff057819 */ /* 0x000fe20000011402 */
[----:B------:R-:W-:Y:S01]  /*0b50*/  IMAD.SHL.U32 R4, R3, 0x10, RZ ;  /* 0x0000001003047824 */ /* 0x000fe200078e00ff */
[----:B------:R-:W-:Y:S02]  /*0b60*/  LOP3.LUT R155, R157, 0xffffff80, RZ, 0xc0, !PT ;  /* 0xffffff809d9b7812 */ /* 0x000fe400078ec0ff */
[----:B------:R-:W-:-:S02]  /*0b70*/  LOP3.LUT R3, R2, 0x7fffff0, RZ, 0xc0, !PT ;  /* 0x07fffff002037812 */ /* 0x000fc400078ec0ff */
[----:B------:R-:W-:Y:S01]  /*0b80*/  LEA.HI R2, R2, R5, RZ, 0x1 ;  /* 0x0000000502027211 */ /* 0x000fe200078f08ff */
[C---:B------:R-:W-:Y:S01]  /*0b90*/  IMAD.IADD R155, R11.reuse, 0x1, -R155 ;  /* 0x000000010b9b7824 */ /* 0x040fe200078e0a9b */
[----:B------:R-:W-:Y:S01]  /*0ba0*/  LOP3.LUT R4, R4, 0xfffffe00, RZ, 0xc0, !PT ;  /* 0xfffffe0004047812 */ /* 0x000fe200078ec0ff */
[----:B------:R-:W-:Y:S01]  /*0bb0*/  IMAD.IADD R3, R11, 0x1, -R3 ;  /* 0x000000010b037824 */ /* 0x000fe200078e0a03 */
[----:B------:R-:W-:Y:S02]  /*0bc0*/  LOP3.LUT R2, R2, 0x1ffffffe, RZ, 0xc0, !PT ;  /* 0x1ffffffe02027812 */ /* 0x000fe400078ec0ff */
[----:B------:R-:W-:Y:S01]  /*0bd0*/  SHF.R.S32.HI R8, RZ, 0x1f, R155 ;  /* 0x0000001fff087819 */ /* 0x000fe2000001149b */
[----:B------:R-:W-:Y:S01]  /*0be0*/  IMAD R3, R3, 0x20, R4 ;  /* 0x0000002003037824 */ /* 0x000fe200078e0204 */
[----:B------:R-:W-:Y:S01]  /*0bf0*/  SHF.R.S32.HI R157, RZ, 0x7, R157 ;  /* 0x00000007ff9d7819 */ /* 0x000fe2000001149d */
[----:B------:R-:W-:Y:S01]  /*0c00*/  IMAD.IADD R2, R5, 0x1, -R2 ;  /* 0x0000000105027824 */ /* 0x000fe200078e0a02 */
[----:B------:R-:W-:-:S02]  /*0c10*/  LEA.HI R7, R8, R155, RZ, 0x2 ;  /* 0x0000009b08077211 */ /* 0x000fc400078f10ff */
[----:B------:R-:W-:Y:S01]  /*0c20*/  LEA.HI R8, R8, R155, RZ, 0x5 ;  /* 0x0000009b08087211 */ /* 0x000fe200078f28ff */
[----:B------:R-:W-:Y:S01]  /*0c30*/  IMAD R3, R2, 0x8, R3 ;  /* 0x0000000802037824 */ /* 0x000fe200078e0203 */
[--C-:B------:R-:W-:Y:S02]  /*0c40*/  SHF.R.S32.HI R9, RZ, 0x2, R7.reuse ;  /* 0x00000002ff097819 */ /* 0x100fe40000011407 */
[----:B------:R-:W-:Y:S02]  /*0c50*/  SHF.R.S32.HI R6, RZ, 0x1f, R7 ;  /* 0x0000001fff067819 */ /* 0x000fe40000011407 */
[----:B------:R0:W-:Y:S01]  /*0c60*/  STL [R1], R3 ;  /* 0x0000000301007387 */ /* 0x0001e20000100800 */
[----:B------:R-:W-:Y:S02]  /*0c70*/  LEA.HI R0, R0, R11, RZ, 0x2 ;  /* 0x0000000b00007211 */ /* 0x000fe400078f10ff */
[----:B------:R-:W-:Y:S01]  /*0c80*/  LEA.HI R10, R6, R9, RZ, 0x3 ;  /* 0x00000009060a7211 */ /* 0x000fe200078f18ff */
[----:B------:R-:W-:Y:S01]  /*0c90*/  IMAD.HI R6, R157, 0x55555556, RZ ;  /* 0x555555569d067827 */ /* 0x000fe200078e02ff */
[----:B------:R-:W-:-:S02]  /*0ca0*/  SHF.R.S32.HI R8, RZ, 0x5, R8 ;  /* 0x00000005ff087819 */ /* 0x000fc40000011408 */
[----:B------:R-:W-:Y:S02]  /*0cb0*/  LOP3.LUT R10, R10, 0xfffffff8, RZ, 0xc0, !PT ;  /* 0xfffffff80a0a7812 */ /* 0x000fe400078ec0ff */
[----:B------:R-:W-:Y:S02]  /*0cc0*/  LEA.HI R6, R6, R6, RZ, 0x1 ;  /* 0x0000000606067211 */ /* 0x000fe400078f08ff */
[----:B------:R-:W-:Y:S01]  /*0cd0*/  LOP3.LUT R2, R0, 0x1ffffffc, RZ, 0xc0, !PT ;  /* 0x1ffffffc00027812 */ /* 0x000fe200078ec0ff */
[----:B------:R-:W-:Y:S01]  /*0ce0*/  IMAD.IADD R9, R9, 0x1, -R10 ;  /* 0x0000000109097824 */ /* 0x000fe200078e0a0a */
[----:B------:R-:W-:Y:S01]  /*0cf0*/  LOP3.LUT R16, R7, 0x7ffffffc, RZ, 0xc0, !PT ;  /* 0x7ffffffc07107812 */ /* 0x000fe200078ec0ff */
[----:B------:R-:W-:Y:S01]  /*0d00*/  IMAD R6, R6, -0x3, R157 ;  /* 0xfffffffd06067824 */ /* 0x000fe200078e029d */
[----:B------:R-:W-:Y:S01]  /*0d10*/  SHF.R.S32.HI R152, RZ, 0x2, R0 ;  /* 0x00000002ff987819 */ /* 0x000fe20000011400 */
[----:B------:R-:W-:Y:S02]  /*0d20*/  IMAD R9, R8, 0x10, R9 ;  /* 0x0000001008097824 */ /* 0x000fe400078e0209 */
[----:B------:R-:W-:-:S02]  /*0d30*/  IMAD.IADD R2, R11, 0x1, -R2 ;  /* 0x000000010b027824 */ /* 0x000fc400078e0a02 */
[----:B------:R-:W-:Y:S02]  /*0d40*/  IMAD R156, R6, 0x40, R9 ;  /* 0x00000040069c7824 */ /* 0x000fe400078e0209 */
[----:B------:R-:W-:Y:S02]  /*0d50*/  IMAD.SHL.U32 R22, R2, 0x8, RZ ;  /* 0x0000000802167824 */ /* 0x000fe400078e00ff */
[----:B0-----:R-:W-:-:S07]  /*0d60*/  IMAD.IADD R16, R155, 0x1, -R16 ;  /* 0x000000019b107824 */ /* 0x001fce00078e0a10 */
.L_x_943:
[----:B------:R-:W-:Y:S01]  /*0d70*/  ULDC.64 UR4, c[0x0][0xa28] ;  /* 0x00028a0000047ab9 */ /* 0x000fe20000000a00 */
[----:B0-----:R-:W0:Y:S01]  /*0d80*/  LDC R19, c[0x0][0x288] ;  /* 0x0000a200ff137b82 */ /* 0x001e220000000800 */
[----:B------:R-:W-:Y:S01]  /*0d90*/  UISETP.NE.U32.AND UP0, UPT, UR4, URZ, UPT ;  /* 0x0000003f0400728c */ /* 0x000fe2000bf05070 */
[----:B--2--5:R-:W-:-:S03]  /*0da0*/  IMAD.MOV.U32 R6, RZ, RZ, RZ ;  /* 0x000000ffff067224 */ /* 0x024fc600078e00ff */
[----:B------:R-:W-:-:S03]  /*0db0*/  UISETP.NE.AND.EX UP0, UPT, UR5, URZ, UPT, UP0 ;  /* 0x0000003f0500728c */ /* 0x000fc6000bf05300 */
[----:B------:R-:W-:Y:S01]  /*0dc0*/  ULDC.64 UR4, c[0x0][0xa18] ;  /* 0x0002860000047ab9 */ /* 0x000fe20000000a00 */
[----:B-1----:R-:W1:Y:S01]  /*0dd0*/  LDC.64 R8, c[0x0][0x3f8] ;  /* 0x0000fe00ff087b82 */ /* 0x002e620000000a00 */
[----:B------:R-:W-:Y:S01]  /*0de0*/  UISETP.NE.U32.AND UP1, UPT, UR4, URZ, UPT ;  /* 0x0000003f0400728c */ /* 0x000fe2000bf25070 */
[----:B------:R-:W-:-:S03]  /*0df0*/  PLOP3.LUT P0, PT, PT, PT, UP0, 0x80, 0x0 ;  /* 0x000000000000781c */ /* 0x000fc60003f0f008 */
[----:B------:R-:W-:-:S03]  /*0e00*/  UISETP.NE.AND.EX UP1, UPT, UR5, URZ, UPT, UP1 ;  /* 0x0000003f0500728c */ /* 0x000fc6000bf25310 */
[----:B------:R-:W-:Y:S01]  /*0e10*/  @UP0 ULDC.64 UR4, c[0x0][0xa28] ;  /* 0x00028a0000040ab9 */ /* 0x000fe20000000a00 */
[----:B------:R-:W2:Y:S01]  /*0e20*/  LDC R0, c[0x0][0x404] ;  /* 0x00010100ff007b82 */ /* 0x000ea20000000800 */
[----:B------:R-:W-:Y:S01]  /*0e30*/  @UP0 UIMAD.WIDE UR4, UR49, 0x4, UR4 ;  /* 0x00000004310408a5 */ /* 0x000fe2000f8e0204 */
[----:B------:R-:W-:-:S05]  /*0e40*/  PLOP3.LUT P2, PT, PT, PT, UP1, 0x80, 0x0 ;  /* 0x000000000000781c */ /* 0x000fca0003f4f018 */
[----:B------:R-:W-:Y:S01]  /*0e50*/  @UP1 ULDC.64 UR6, c[0x0][0xa18] ;  /* 0x0002860000061ab9 */ /* 0x000fe20000000a00 */
[----:B------:R-:W-:Y:S01]  /*0e60*/  IMAD.U32 R2, RZ, RZ, UR4 ;  /* 0x00000004ff027e24 */ /* 0x000fe2000f8e00ff */
[----:B---3--:R-:W3:Y:S01]  /*0e70*/  LDC R17, c[0x0][0x2e0] ;  /* 0x0000b800ff117b82 */ /* 0x008ee20000000800 */
[----:B------:R-:W-:Y:S01]  /*0e80*/  IMAD.U32 R3, RZ, RZ, UR5 ;  /* 0x00000005ff037e24 */ /* 0x000fe2000f8e00ff */
[----:B------:R-:W-:-:S04]  /*0e90*/  @UP1 UIMAD.WIDE UR4, UR49, 0x4, UR6 ;  /* 0x00000004310418a5 */ /* 0x000fc8000f8e0206 */
[----:B----4-:R4:W5:Y:S02]  /*0ea0*/  @P0 LDG.E R6, desc[UR46][R2.64] ;  /* 0x0000002e02060981 */ /* 0x010964000c1e1900 */
[----:B------:R-:W-:Y:S02]  /*0eb0*/  IMAD.U32 R4, RZ, RZ, UR4 ;  /* 0x00000004ff047e24 */ /* 0x000fe4000f8e00ff */
[----:B------:R-:W-:Y:S01]  /*0ec0*/  IMAD.U32 R5, RZ, RZ, UR5 ;  /* 0x00000005ff057e24 */ /* 0x000fe2000f8e00ff */
[----:B------:R-:W-:-:S04]  /*0ed0*/  ULDC.64 UR4, c[0x0][0xa20] ;  /* 0x0002880000047ab9 */ /* 0x000fc80000000a00 */
[----:B0-----:R4:W5:Y:S01]  /*0ee0*/  @P2 LDG.E R19, desc[UR46][R4.64] ;  /* 0x0000002e04132981 */ /* 0x001962000c1e1900 */
[----:B-1----:R-:W-:Y:S02]  /*0ef0*/  ISETP.NE.U32.AND P0, PT, R8, RZ, PT ;  /* 0x000000ff0800720c */ /* 0x002fe40003f05070 */
[----:B------:R-:W-:Y:S02]  /*0f00*/  ISETP.NE.U32.AND P1, PT, RZ, UR4, PT ;  /* 0x00000004ff007c0c */ /* 0x000fe4000bf25070 */
[----:B------:R-:W-:Y:S02]  /*0f10*/  ISETP.NE.AND.EX P0, PT, R9, RZ, PT, P0 ;  /* 0x000000ff0900720c */ /* 0x000fe40003f05300 */
[----:B------:R-:W-:Y:S02]  /*0f20*/  ISETP.NE.AND.EX P1, PT, RZ, UR5, PT, P1 ;  /* 0x00000005ff007c0c */ /* 0x000fe4000bf25310 */
[----:B--2---:R-:W-:Y:S01]  /*0f30*/  SEL R0, R0, 0x1, P0 ;  /* 0x0000000100007807 */ /* 0x004fe20000000000 */
[----:B----4-:R-:W-:Y:S10]  /*0f40*/  @P2 BRA `(.L_x_848) ;  /* 0x00000000002c2947 */ /* 0x010ff40003800000 */
        /* <DEDUP_REMOVED lines=8> */
[----:B-----5:R-:W2:Y:S04]  /*0fd0*/  LDG.E R19, desc[UR46][R2.64] ;  /* 0x0000002e02137981 */ /* 0x020ea8000c1e1900 */
[----:B------:R-:W2:Y:S02]  /*0fe0*/  LDG.E R4, desc[UR46][R2.64+0x4] ;  /* 0x0000042e02047981 */ /* 0x000ea4000c1e1900 */
[----:B--2---:R-:W-:-:S07]  /*0ff0*/  IMAD.IADD R19, R4, 0x1, -R19 ;  /* 0x0000000104137824 */ /* 0x004fce00078e0a13 */
.L_x_848:
[----:B------:R-:W-:Y:S01]  /*1000*/  UMOV UR39, UR41 ;  /* 0x0000002900277c82 */ /* 0x000fe20008000000 */
[----:B------:R-:W-:Y:S01]  /*1010*/  UMOV UR40, UR49 ;  /* 0x0000003100287c82 */ /* 0x000fe20008000000 */
[----:B---3--:R-:W-:Y:S02]  /*1020*/  IMAD R17, R0, R17, RZ ;  /* 0x0000001100117224 */ /* 0x008fe400078e02ff */
[----:B------:R-:W-:Y:S01]  /*1030*/  IMAD.MOV.U32 R154, RZ, RZ, R89 ;  /* 0x000000ffff9a7224 */ /* 0x000fe200078e0059 */
[----:B------:R-:W-:Y:S06]  /*1040*/  @!P1 BRA `(.L_x_849) ;  /* 0x0000000000189947 */ /* 0x000fec0003800000 */
[----:B------:R-:W-:Y:S02]  /*1050*/  ULDC.64 UR4, c[0x0][0xa20] ;  /* 0x0002880000047ab9 */ /* 0x000fe40000000a00 */
[----:B------:R-:W-:-:S06]  /*1060*/  UIMAD.WIDE UR4, UR49, 0x4, UR4 ;  /* 0x00000004310478a5 */ /* 0x000fcc000f8e0204 */
[----:B------:R-:W-:Y:S02]  /*1070*/  IMAD.U32 R2, RZ, RZ, UR4 ;  /* 0x00000004ff027e24 */ /* 0x000fe4000f8e00ff */
[----:B------:R-:W-:-:S05]  /*1080*/  IMAD.U32 R3, RZ, RZ, UR5 ;  /* 0x00000005ff037e24 */ /* 0x000fca000f8e00ff */
[----:B------:R0:W5:Y:S01]  /*1090*/  LDG.E R17, desc[UR46][R2.64] ;  /* 0x0000002e02117981 */ /* 0x000162000c1e1900 */
[----:B------:R-:W-:Y:S05]  /*10a0*/  BRA `(.L_x_850) ;  /* 0x00000000002c7947 */ /* 0x000fea0003800000 */
.L_x_849:
        /* <DEDUP_REMOVED lines=9> */
[----:B------:R-:W2:Y:S02]  /*1140*/  LDG.E R0, desc[UR46][R2.64+0x4] ;  /* 0x0000042e02007981 */ /* 0x000ea4000c1e1900 */
[----:B--2---:R-:W-:-:S07]  /*1150*/  IMAD.IADD R17, R0, 0x1, -R17 ;  /* 0x0000000100117824 */ /* 0x004fce00078e0a11 */
.L_x_850:
[----:B------:R-:W1:Y:S01]  /*1160*/  LDC.64 R8, c[0x0][0x9e0] ;  /* 0x00027800ff087b82 */ /* 0x000e620000000a00 */
[----:B------:R-:W-:Y:S01]  /*1170*/  ULDC UR4, c[0x0][0x428] ;  /* 0x00010a0000047ab9 */ /* 0x000fe20000000800 */
[----:B-----5:R-:W-:Y:S01]  /*1180*/  IMAD.IADD R17, R17, 0x1, -R6 ;  /* 0x0000000111117824 */ /* 0x020fe200078e0a06 */
[----:B------:R-:W-:-:S04]  /*1190*/  UISETP.NE.AND UP0, UPT, UR4, 0x1, UPT ;  /* 0x000000010400788c */ /* 0x000fc8000bf05270 */
[----:B------:R-:W-:-:S05]  /*11a0*/  IADD3 R0, R17, 0xc0, -R19 ;  /* 0x000000c011007810 */ /* 0x000fca0007ffe813 */
[----:B------:R-:W-:Y:S02]  /*11b0*/  IMAD R23, R89, 0xc0, R0 ;  /* 0x000000c059177824 */ /* 0x000fe400078e0200 */
[----:B------:R-:W-:Y:S01]  /*11c0*/  @UP0 ULDC UR4, c[0x0][0x42c] ;  /* 0x00010b0000040ab9 */ /* 0x000fe20000000800 */
[----:B------:R-:W-:Y:S01]  /*11d0*/  @UP0 ULDC UR6, c[0x0][0x430] ;  /* 0x00010c0000060ab9 */ /* 0x000fe20000000800 */
[----:B------:R-:W-:-:S04]  /*11e0*/  UIMAD.WIDE.U32 UR4, UR41, UR4, URZ ;  /* 0x00000004290472a5 */ /* 0x000fc8000f8e003f */
[----:B------:R-:W-:Y:S01]  /*11f0*/  @UP0 USHF.R.U32.HI UR41, URZ, UR6, UR5 ;  /* 0x000000063f290299 */ /* 0x000fe20008011605 */
[----:B-1----:R-:W-:Y:S01]  /*1200*/  ISETP.GE.AND P1, PT, R9, 0x1, PT ;  /* 0x000000010900780c */ /* 0x002fe20003f26270 */
[----:B------:R-:W-:-:S12]  /*1210*/  IMAD.IADD R0, R23, 0x1, R8 ;  /* 0x0000000117007824 */ /* 0x000fd800078e0208 */
[----:B------:R-:W-:Y:S05]  /*1220*/  @!P1 BRA `(.L_x_851) ;  /* 0x0000000000409947 */ /* 0x000fea0003800000 */
[C---:B------:R-:W-:Y:S01]  /*1230*/  ISETP.GT.AND P0, PT, R23.reuse, RZ, PT ;  /* 0x000000ff1700720c */ /* 0x040fe20003f04270 */
[----:B0-----:R-:W-:-:S12]  /*1240*/  VIADD R2, R23, 0xffffffff ;  /* 0xffffffff17027836 */ /* 0x001fd80000000000 */
[----:B------:R-:W-:Y:S05]  /*1250*/  @P0 BRA `(.L_x_852) ;  /* 0x00000000001c0947 */ /* 0x000fea0003800000 */
[----:B------:R-:W-:Y:S01]  /*1260*/  ISETP.NE.AND P0, PT, R9, 0x1, PT ;  /* 0x000000010900780c */ /* 0x000fe20003f05270 */
[----:B------:R-:W-:-:S12]  /*1270*/  IMAD.MOV R3, RZ, RZ, -R23 ;  /* 0x000000ffff037224 */ /* 0x000fd800078e0a17 */
[----:B------:R-:W0:Y:S02]  /*1280*/  @P0 LDC.64 R4, c[0x0][0x9e8] ;  /* 0x00027a00ff040b82 */ /* 0x000e240000000a00 */
[----:B0-----:R-:W-:-:S05]  /*1290*/  @P0 IMAD.HI.U32 R2, R3, R4, RZ ;  /* 0x0000000403020227 */ /* 0x001fca00078e00ff */
[----:B------:R-:W-:-:S04]  /*12a0*/  @P0 SHF.R.U32.HI R3, RZ, R5, R2 ;  /* 0x00000005ff030219 */ /* 0x000fc80000011602 */
[----:B------:R-:W-:Y:S01]  /*12b0*/  LOP3.LUT R2, RZ, R3, RZ, 0x33, !PT ;  /* 0x00000003ff027212 */ /* 0x000fe200078e33ff */
[----:B------:R-:W-:Y:S06]  /*12c0*/  BRA `(.L_x_853) ;  /* 0x0000000000107947 */ /* 0x000fec0003800000 */
.L_x_852:
[----:B------:R-:W-:-:S13]  /*12d0*/  ISETP.NE.AND P0, PT, R9, 0x1, PT ;  /* 0x000000010900780c */ /* 0x000fda0003f05270 */
[----:B------:R-:W0:Y:S02]  /*12e0*/  @P0 LDC.64 R4, c[0x0][0x9e8] ;  /* 0x00027a00ff040b82 */ /* 0x000e240000000a00 */
[----:B0-----:R-:W-:-:S05]  /*12f0*/  @P0 IMAD.HI.U32 R4, R2, R4, RZ ;  /* 0x0000000402040227 */ /* 0x001fca00078e00ff */
[----:B------:R-:W-:-:S07]  /*1300*/  @P0 SHF.R.U32.HI R2, RZ, R5, R4 ;  /* 0x00000005ff020219 */ /* 0x000fce0000011604 */
.L_x_853:
[----:B------:R-:W-:-:S05]  /*1310*/  IMAD R3, R2, R9, R9 ;  /* 0x0000000902037224 */ /* 0x000fca00078e0209 */
[----:B------:R-:W-:-:S07]  /*1320*/  VIMNMX R0, R0, R3, PT ;  /* 0x0000000300007248 */ /* 0x000fce0003fe0100 */
.L_x_851:
[----:B0-----:R-:W-:Y:S01]  /*1330*/  VIADD R2, R0, 0x7f ;  /* 0x0000007f00027836 */ /* 0x001fe20000000000 */
[----:B------:R-:W-:Y:S01]  /*1340*/  ULDC UR4, c[0x0][0x9dc] ;  /* 0x0002770000047ab9 */ /* 0x000fe20000000800 */
[C---:B------:R-:W-:Y:S02]  /*1350*/  VIADD R0, R17.reuse, 0x7f ;  /* 0x0000007f11007836 */ /* 0x040fe40000000000 */
[----:B------:R-:W-:Y:S01]  /*1360*/  IMAD.IADD R4, R17, 0x1, -R19 ;  /* 0x0000000111047824 */ /* 0x000fe200078e0a13 */
[----:B------:R-:W-:Y:S02]  /*1370*/  SHF.R.S32.HI R5, RZ, 0x1f, R2 ;  /* 0x0000001fff057819 */ /* 0x000fe40000011402 */
[----:B------:R-:W-:Y:S01]  /*1380*/  SHF.R.S32.HI R3, RZ, 0x1f, R0 ;  /* 0x0000001fff037819 */ /* 0x000fe20000011400 */
[----:B------:R-:W-:Y:S01]  /*1390*/  IMAD R91, R89, 0xc0, R4 ;  /* 0x000000c0595b7824 */ /* 0x000fe200078e0204 */
        /* <DEDUP_REMOVED lines=12> */
[----:B------:R-:W0:Y:S02]  /*1460*/  @P0 LDC.64 R4, c[0x0][0x9e8] ;  /* 0x00027a00ff040b82 */ /* 0x000e240000000a00 */
[----:B0-----:R-:W-:-:S05]  /*1470*/  @P0 IMAD.HI.U32 R0, R3, R4, RZ ;  /* 0x0000000403000227 */ /* 0x001fca00078e00ff */
[----:B------:R-:W-:-:S04]  /*1480*/  @P0 SHF.R.U32.HI R3, RZ, R5, R0 ;  /* 0x00000005ff030219 */ /* 0x000fc80000011600 */
[----:B------:R-:W-:Y:S01]  /*1490*/  LOP3.LUT R0, RZ, R3, RZ, 0x33, !PT ;  /* 0x00000003ff007212 */ /* 0x000fe200078e33ff */
[----:B------:R-:W-:Y:S06]  /*14a0*/  BRA `(.L_x_856) ;  /* 0x0000000000147947 */ /* 0x000fec0003800000 */
.L_x_855:
[----:B------:R-:W-:Y:S01]  /*14b0*/  ISETP.NE.AND P0, PT, R9, 0x1, PT ;  /* 0x000000010900780c */ /* 0x000fe20003f05270 */
[----:B------:R-:W-:-:S12]  /*14c0*/  IMAD.MOV.U32 R0, RZ, RZ, R91 ;  /* 0x000000ffff007224 */ /* 0x000fd800078e005b */
[----:B------:R-:W0:Y:S02]  /*14d0*/  @P0 LDC.64 R2, c[0x0][0x9e8] ;  /* 0x00027a00ff020b82 */ /* 0x000e240000000a00 */
[----:B0-----:R-:W-:-:S05]  /*14e0*/  @P0 IMAD.HI.U32 R2, R91, R2, RZ ;  /* 0x000000025b020227 */ /* 0x001fca00078e00ff */
[----:B------:R-:W-:-:S07]  /*14f0*/  @P0 SHF.R.U32.HI R0, RZ, R3, R2 ;  /* 0x00000003ff000219 */ /* 0x000fce0000011602 */
.L_x_856:
[----:B------:R-:W-:-:S05]  /*1500*/  IMAD R0, R0, R9, RZ ;  /* 0x0000000900007224 */ /* 0x000fca00078e02ff */
[----:B------:R-:W-:-:S13]  /*1510*/  R2UR UR5, R0 ;  /* 0x00000000000572ca */ /* 0x000fda00000e0000 */
[----:B------:R-:W-:-:S04]  /*1520*/  UISETP.LT.AND UP0, UPT, UR4, UR5, UPT ;  /* 0x000000050400728c */ /* 0x000fc8000bf01270 */
[----:B------:R-:W-:-:S12]  /*1530*/  USEL UR4, UR4, UR5, !UP0 ;  /* 0x0000000504047287 */ /* 0x000fd8000c000000 */
.L_x_854:
        /* <DEDUP_REMOVED lines=9> */
[----:B------:R-:W-:Y:S01]  /*15d0*/  IMAD.MOV.U32 R8, RZ, RZ, RZ ;  /* 0x000000ffff087224 */ /* 0x000fe200078e00ff */
[----:B------:R-:W-:-:S02]  /*15e0*/  CS2R R10, SRZ ;  /* 0x00000000000a7805 */ /* 0x000fc4000001ff00 */
[----:B------:R-:W-:Y:S01]  /*15f0*/  CS2R R126, SRZ ;  /* 0x00000000007e7805 */ /* 0x000fe2000001ff00 */
[----:B------:R-:W-:Y:S01]  /*1600*/  UISETP.LT.AND UP0, UPT, URZ, UR5, UPT ;  /* 0x000000053f00728c */ /* 0x000fe2000bf01270 */
[----:B------:R-:W-:Y:S02]  /*1610*/  CS2R R124, SRZ ;  /* 0x00000000007c7805 */ /* 0x000fe4000001ff00 */
[----:B------:R-:W-:Y:S02]  /*1620*/  CS2R R12, SRZ ;  /* 0x00000000000c7805 */ /* 0x000fe4000001ff00 */
[----:B------:R-:W-:Y:S01]  /*1630*/  CS2R R14, SRZ ;  /* 0x00000000000e7805 */ /* 0x000fe2000001ff00 */
[----:B------:R-:W-:Y:S01]  /*1640*/  USEL UR43, URZ, UR5, !UP0 ;  /* 0x000000053f2b7287 */ /* 0x000fe2000c000000 */
[----:B------:R-:W-:Y:S02]  /*1650*/  CS2R R118, SRZ ;  /* 0x0000000000767805 */ /* 0x000fe4000001ff00 */
[----:B------:R-:W-:-:S02]  /*1660*/  CS2R R116, SRZ ;  /* 0x0000000000747805 */ /* 0x000fc4000001ff00 */
[----:B------:R-:W-:Y:S02]  /*1670*/  CS2R R20, SRZ ;  /* 0x0000000000147805 */ /* 0x000fe4000001ff00 */
[----:B------:R-:W-:Y:S02]  /*1680*/  CS2R R24, SRZ ;  /* 0x0000000000187805 */ /* 0x000fe4000001ff00 */
[----:B------:R-:W-:Y:S02]  /*1690*/  CS2R R110, SRZ ;  /* 0x00000000006e7805 */ /* 0x000fe4000001ff00 */
[----:B------:R-:W-:Y:S02]  /*16a0*/  ISETP.GT.AND P1, PT, R88, UR43, PT ;  /* 0x0000002b58007c0c */ /* 0x000fe4000bf24270 */
        /* <DEDUP_REMOVED lines=9> */
[----:B------:R-:W-:Y:S01]  /*1740*/  CS2R R34, SRZ ;  /* 0x0000000000227805 */ /* 0x000fe2000001ff00 */
[----:B------:R-:W-:Y:S01]  /*1750*/  IMAD.MOV.U32 R37, RZ, RZ, RZ ;  /* 0x000000ffff257224 */ /* 0x000fe200078e00ff */
[----:B------:R-:W-:Y:S06]  /*1760*/  @!P1 BRA `(.L_x_857) ;  /* 0x000000d400689947 */ /* 0x000fec0003800000 */
[----:B------:R-:W0:Y:S01]  /*1770*/  SHFL.IDX PT, R0, R157, RZ, 0x1f ;  /* 0x00001fff9d007589 */ /* 0x000e2200000e0000 */
[----:B------:R-:W1:Y:S01]  /*1780*/  S2UR UR44, SR_CgaCtaId ;  /* 0x00000000002c79c3 */ /* 0x000e620000008800 */
[----:B------:R-:W-:Y:S01]  /*1790*/  UMOV UR45, 0x400 ;  /* 0x00000400002d7882 */ /* 0x000fe20000000000 */
        /* <DEDUP_REMOVED lines=28> */
.L_x_858:
        /* <DEDUP_REMOVED lines=16> */
[----:B------:R-:W-:Y:S02]  /*1a60*/  @UP0 UIMAD UR15, UR49, UR15, UR8 ;  /* 0x0000000f310f02a4 */ /* 0x000fe4000f8e0208 */
[----:B------:R-:W-:-:S02]  /*1a70*/  @UP1 UIMAD.WIDE.U32 UR8, UR49, UR16, URZ ;  /* 0x00000010310812a5 */ /* 0x000fc4000f8e003f */
[----:B------:R-:W-:Y:S02]  /*1a80*/  @UP0 UIMAD.WIDE.U32 UR10, UR49, UR14, URZ ;  /* 0x0000000e310a02a5 */ /* 0x000fe4000f8e003f */
[----:B------:R-:W-:Y:S02]  /*1a90*/  @UP1 UIMAD UR16, UR49, UR17, UR12 ;  /* 0x00000011311012a4 */ /* 0x000fe4000f8e020c */
[----:B------:R-:W-:Y:S02]  /*1aa0*/  @UP1 USHF.R.S32.HI UR17, URZ, 0x1f, UR41 ;  /* 0x0000001f3f111899 */ /* 0x000fe40008011429 */
[----:B------:R-:W-:Y:S01]  /*1ab0*/  @UP0 USHF.R.S32.HI UR14, URZ, 0x1f, UR41 ;  /* 0x0000001f3f0e0899 */ /* 0x000fe20008011429 */
[----:B------:R-:W-:Y:S01]  /*1ac0*/  @UP1 ULDC.64 UR12, c[0x0][0x9c0] ;  /* 0x00027000000c1ab9 */ /* 0x000fe20000000a00 */
[----:B------:R-:W-:Y:S01]  /*1ad0*/  @UP0 ULDC.64 UR18, c[0x0][0x9b0] ;  /* 0x00026c0000120ab9 */ /* 0x000fe20000000a00 */
[----:B------:R-:W-:Y:S02]  /*1ae0*/  @UP0 UIADD3 UR11, UR11, UR15, URZ ;  /* 0x0000000f0b0b0290 */ /* 0x000fe4000fffe03f */
        /* <DEDUP_REMOVED lines=27> */
[----:B------:R-:W0:Y:S01]  /*1ca0*/  SYNCS.PHASECHK.TRANS64.TRYWAIT P1, [UR45+0x19c00], R6 ;  /* 0x019c0006ff0075a7 */ /* 0x000e22000802016d */
[----:B--2---:R-:W-:-:S04]  /*1cb0*/  FMUL.FTZ R0, R7, R0 ;  /* 0x0000000007007220 */ /* 0x004fc80000410000 */
[----:B------:R-:W-:Y:S01]  /*1cc0*/  FMUL.FTZ R0, R0, UR4 ;  /* 0x0000000400007c20 */ /* 0x000fe20008410000 */
[----:B0-----:R-:W-:Y:S06]  /*1cd0*/  @!P1 BRA `(.L_x_859) ;  /* 0x0000013c00249947 */ /* 0x001fec0003800000 */
.L_x_1040:
[----:B------:R-:W-:Y:S05]  /*1ce0*/  @!P0 BRA `(.L_x_860) ;  /* 0x0000000000048947 */ /* 0x000fea0003800000 */
[----:B------:R-:W-:Y:S01]  /*1cf0*/  BPT.TRAP 0x1 ;  /* 0x000000040000795c */ /* 0x000fe20000300000 */
.L_x_860:
[----:B------:R-:W-:Y:S02]  /*1d00*/  IMAD.U32 R5, RZ, RZ, UR38 ;  /* 0x00000026ff057e24 */ /* 0x000fe4000f8e00ff */
[----:B------:R-:W-:-:S03]  /*1d10*/  IMAD.U32 R2, RZ, RZ, UR37 ;  /* 0x00000025ff027e24 */ /* 0x000fc6000f8e00ff */
[----:B------:R-:W-:Y:S02]  /*1d20*/  LEA R5, R5, UR45, 0x3 ;  /* 0x0000002d05057c11 */ /* 0x000fe4000f8e18ff */
[----:B------:R-:W-:-:S04]  /*1d30*/  SHF.L.U32 R2, R2, 0x1f, RZ ;  /* 0x0000001f02027819 */ /* 0x000fc800000006ff */
[----:B------:R1:W2:Y:S01]  /*1d40*/  SYNCS.PHASECHK.TRANS64.TRYWAIT P2, [R5+URZ+0x19c30], R2 ;  /* 0x019c3002050075a7 */ /* 0x0002a2000804017f */
[----:B------:R-:W-:Y:S05]  /*1d50*/  @!P0 BRA `(.L_x_861) ;  /* 0x0000000000048947 */ /* 0x000fea0003800000 */
[----:B------:R-:W-:Y:S01]  /*1d60*/  BPT.TRAP 0x1 ;  /* 0x000000040000795c */ /* 0x000fe20000300000 */
.L_x_861:
[----:B0-----:R-:W0:Y:S02]  /*1d70*/  S2R R3, SR_TID.X ;  /* 0x0000000000037919 */ /* 0x001e240000002100 */
[----:B0-----:R-:W-:Y:S01]  /*1d80*/  LOP3.LUT P1, RZ, R3, 0x7f, RZ, 0xc0, !PT ;  /* 0x0000007f03ff7812 */ /* 0x001fe2000782c0ff */
[----:B--2---:R-:W-:-:S12]  /*1d90*/  @P2 BRA `(.L_x_862) ;  /* 0x0000000000082947 */ /* 0x004fd80003800000 */
[----:B------:R-:W0:Y:S02]  /*1da0*/  SYNCS.PHASECHK.TRANS64.TRYWAIT P2, [R5+URZ+0x19c30], R2 ;  /* 0x019c3002050075a7 */ /* 0x000e24000804017f */
[----:B0-----:R-:W-:Y:S05]  /*1db0*/  @!P2 BRA `(.L_x_863) ;  /* 0x0000013c0004a947 */ /* 0x001fea0003800000 */
.L_x_862:
[----:B------:R-:W-:Y:S05]  /*1dc0*/  WARPSYNC.ALL ;  /* 0x0000000000007948 */ /* 0x000fea0003800000 */
[----:B------:R-:W-:Y:S01]  /*1dd0*/  UIADD3 UR4, UR45, 0x13800, URZ ;  /* 0x000138002d047890 */ /* 0x000fe2000fffe03f */
[----:B------:R-:W-:Y:S01]  /*1de0*/  WARPGROUP.ARRIVE ;  /* 0x00000000000079c5 */ /* 0x000fe20000000000 */
[----:B------:R-:W-:Y:S01]  /*1df0*/  ULOP3.LUT UR12, UR50, 0x10000, URZ, 0xfc, !UPT ;  /* 0x00010000320c7892 */ /* 0x000fe2000f8efc3f */
[----:B01----:R-:W-:Y:S01]  /*1e00*/  @!P1 VIADD R5, R5, 0x19c40 ;  /* 0x00019c4005059836 */ /* 0x003fe20000000000 */
[----:B------:R-:W-:Y:S01]  /*1e10*/  USHF.R.U32.HI UR4, URZ, 0x4, UR4 ;  /* 0x000000043f047899 */ /* 0x000fe20008011604 */
[----:B------:R-:W-:Y:S01]  /*1e20*/  UMOV UR13, 0xc0000010 ;  /* 0xc0000010000d7882 */ /* 0x000fe20000000000 */
[----:B------:R-:W-:-:S02]  /*1e30*/  UMOV UR15, 0xc0000010 ;  /* 0xc0000010000f7882 */ /* 0x000fc40000000000 */
[----:B------:R-:W-:Y:S01]  /*1e40*/  ULOP3.LUT UR4, UR4, 0x3fff, URZ, 0xc0, !UPT ;  /* 0x00003fff04047892 */ /* 0x000fe2000f8ec03f */
[----:B------:R-:W-:Y:S01]  /*1e50*/  @!P1 PRMT R5, RZ, 0x654, R5 ;  /* 0x00000654ff059816 */ /* 0x000fe20000000005 */
[----:B------:R-:W-:Y:S01]  /*1e60*/  UMOV UR5, 0xc0000010 ;  /* 0xc000001000057882 */ /* 0x000fe20000000000 */
[----:B------:R-:W-:Y:S01]  /*1e70*/  UMOV UR7, 0xc0000010 ;  /* 0xc000001000077882 */ /* 0x000fe20000000000 */
[----:B------:R-:W-:Y:S02]  /*1e80*/  ULOP3.LUT UR16, UR4, 0x10000, URZ, 0xfc, !UPT ;  /* 0x0001000004107892 */ /* 0x000fe4000f8efc3f */
[----:B------:R-:W-:Y:S02]  /*1e90*/  UIADD3 UR4, UR12, 0x180, URZ ;  /* 0x000001800c047890 */ /* 0x000fe4000fffe03f */
[----:B------:R-:W-:Y:S02]  /*1ea0*/  UIMAD UR14, UR38, 0x300, UR16 ;  /* 0x00000300260e78a4 */ /* 0x000fe4000f8e0210 */
[----:B------:R-:W-:-:S02]  /*1eb0*/  UIADD3 UR8, UR12, 0x300, URZ ;  /* 0x000003000c087890 */ /* 0x000fc4000fffe03f */
[----:B------:R-:W-:Y:S02]  /*1ec0*/  UIADD3 UR6, UR14, 0x100, URZ ;  /* 0x000001000e067890 */ /* 0x000fe4000fffe03f */
[----:B------:R-:W-:Y:S01]  /*1ed0*/  UIADD3 UR10, UR14, 0x200, URZ ;  /* 0x000002000e0a7890 */ /* 0x000fe2000fffe03f */
[----:B------:R-:W-:Y:S02]  /*1ee0*/  UMOV UR9, 0xc0000010 ;  /* 0xc000001000097882 */ /* 0x000fe40000000000 */
[----:B------:R-:W-:Y:S01]  /*1ef0*/  QGMMA.64x128x32.F32.E4M3.E4M3 R24, gdesc[UR12], RZ, !UPT, gsb0 ;  /* 0x01e000000c1879f3 */ /* 0x000fe2000c0008ff */
[----:B------:R-:W-:Y:S01]  /*1f00*/  UMOV UR11, 0xc0000010 ;  /* 0xc0000010000b7882 */ /* 0x000fe20000000000 */
[----:B------:R-:W-:Y:S02]  /*1f10*/  ULDC UR17, c[0x0][0x9dc] ;  /* 0x0002770000117ab9 */ /* 0x000fe40000000800 */
[----:B------:R-:W-:Y:S01]  /*1f20*/  ULOP3.LUT UR17, URZ, UR17, URZ, 0x33, !UPT ;  /* 0x000000113f117292 */ /* 0x000fe2000f8e333f */
[----:B------:R-:W-:-:S02]  /*1f30*/  WARPGROUP.DEPBAR.LE gsb0, 0x0 ;  /* 0x00008000000079c5 */ /* 0x000fc40000010000 */
[----:B------:R-:W-:-:S06]  /*1f40*/  WARPGROUP.ARRIVE ;  /* 0x00000000000079c5 */ /* 0x000fcc0000000000 */
[----:B------:R-:W-:Y:S01]  /*1f50*/  QGMMA.64x128x32.F32.E4M3.E4M3 R24, gdesc[UR4], R24, gsb0 ;  /* 0x01e00000041879f3 */ /* 0x000fe20008000818 */
[----:B------:R-:W-:Y:S02]  /*1f60*/  ULDC.64 UR6, c[0x0][0x9e0] ;  /* 0x0002780000067ab9 */ /* 0x000fe40000000a00 */
[----:B------:R-:W-:-:S06]  /*1f70*/  UISETP.GE.AND UP0, UPT, UR7, 0x1, UPT ;  /* 0x000000010700788c */ /* 0x000fcc000bf06270 */
[----:B------:R-:W-:Y:S01]  /*1f80*/  PLOP3.LUT P2, PT, PT, PT, UP0, 0x40, 0x0 ;  /* 0x000000000000781c */ /* 0x000fe20003f4e808 */
[----:B------:R-:W-:Y:S02]  /*1f90*/  WARPGROUP.DEPBAR.LE gsb0, 0x0 ;  /* 0x00008000000079c5 */ /* 0x000fe40000010000 */
[----:B------:R-:W-:-:S06]  /*1fa0*/  WARPGROUP.ARRIVE ;  /* 0x00000000000079c5 */ /* 0x000fcc0000000000 */
[----:B------:R-:W-:Y:S03]  /*1fb0*/  QGMMA.64x128x32.F32.E4M3.E4M3 R24, gdesc[UR8], R24, gsb0 ;  /* 0x01e00000081879f3 */ /* 0x000fe60008000818 */
[----:B------:R-:W-:Y:S02]  /*1fc0*/  WARPGROUP.DEPBAR.LE gsb0, 0x0 ;  /* 0x00008000000079c5 */ /* 0x000fe40000010000 */
[C---:B------:R-:W-:Y:S01]  /*1fd0*/  FMUL.FTZ R4, R0.reuse, R27 ;  /* 0x0000001b00047220 */ /* 0x040fe20000410000 */
[C---:B------:R-:W-:Y:S01]  /*1fe0*/  FMUL.FTZ R13, R0.reuse, R43 ;  /* 0x0000002b000d7220 */ /* 0x040fe20000410000 */
[----:B------:R-:W-:Y:S02]  /*1ff0*/  IMAD.MOV.U32 R27, RZ, RZ, -0x80 ;  /* 0xffffff80ff1b7424 */ /* 0x000fe400078e00ff */
        /* <DEDUP_REMOVED lines=34> */
[----:B------:R-:W-:-:S02]  /*2220*/  IMAD.IADD R57, R17, 0x1, R74 ;  /* 0x0000000111397824 */ /* 0x000fc400078e024a */
        /* <DEDUP_REMOVED lines=28> */
[----:B------:R0:W-:Y:S01]  /*23f0*/  @!P1 SYNCS.ARRIVE.TRANS64.RED.A1T0 RZ, [R5+URZ], RZ ;  /* 0x000000ff05ff99a7 */ /* 0x0001e2000810043f */
[----:B------:R-:W1:Y:S01]  /*2400*/  MUFU.TANH R3, R3 ;  /* 0x0000000300037308 */ /* 0x000e620000002400 */
[----:B------:R-:W-:Y:S01]  /*2410*/  FMUL.FTZ R72, R0, R72 ;  /* 0x0000004800487220 */ /* 0x000fe20000410000 */
[----:B------:R-:W-:Y:S01]  /*2420*/  IMAD R78, R16, -0x2, R57 ;  /* 0xfffffffe104e7824 */ /* 0x000fe200078e0239 */
[----:B------:R-:W-:-:S02]  /*2430*/  LEA R75, R88, 0xffffff80, 0x7 ;  /* 0xffffff80584b7811 */ /* 0x000fc400078e38ff */
[----:B0-----:R-:W-:-:S03]  /*2440*/  IADD3 R5, -R19, 0x1, R57 ;  /* 0x0000000113057810 */ /* 0x001fc60007ffe139 */
[----:B------:R-:W0:Y:S02]  /*2450*/  MUFU.TANH R6, R6 ;  /* 0x0000000600067308 */ /* 0x000e240000002400 */
[----:B------:R-:W-:Y:S02]  /*2460*/  IMAD R58, R16, -0x2, R5 ;  /* 0xfffffffe103a7824 */ /* 0x000fe400078e0205 */
[----:B------:R-:W-:-:S04]  /*2470*/  IMAD R5, R89, 0xc0, R156 ;  /* 0x000000c059057824 */ /* 0x000fc800078e029c */
[----:B------:R-:W2:Y:S01]  /*2480*/  MUFU.TANH R2, R2 ;  /* 0x0000000200027308 */ /* 0x000ea20000002400 */
[C---:B------:R-:W-:Y:S02]  /*2490*/  VIADD R79, R58.reuse, UR6 ;  /* 0x000000063a4f7c36 */ /* 0x040fe40008000000 */
[----:B------:R-:W-:-:S03]  /*24a0*/  VIADD R82, R58, UR17 ;  /* 0x000000113a527c36 */ /* 0x000fc60008000000 */
[----:B------:R-:W-:Y:S02]  /*24b0*/  VIADDMNMX R70, R5, R79, R78, PT ;  /* 0x0000004f05467246 */ /* 0x000fe4000380014e */
        /* <DEDUP_REMOVED lines=60> */
[----:B------:R5:W0:Y:S02]  /*2880*/  MUFU.TANH R99, R72 ;  /* 0x0000004800637308 */ /* 0x000a240000002400 */
[----:B-----5:R-:W-:Y:S01]  /*2890*/  IMAD.IADD R72, R82, 0x1, R5 ;  /* 0x0000000152487824 */ /* 0x020fe200078e0205 */
[----:B-1234-:R-:W-:Y:S06]  /*28a0*/  @P2 BRA `(.L_x_864) ;  /* 0x0000000000582947 */ /* 0x01efec0003800000 */
[----:B------:R-:W-:Y:S01]  /*28b0*/  IADD3 R57, -R19, R17, R5 ;  /* 0x0000001113397210 */ /* 0x000fe20007ffe105 */
[----:B------:R-:W-:Y:S03]  /*28c0*/  BSSY B0, `(.L_x_865) ;  /* 0x0000010000007945 */ /* 0x000fe60003800000 */
        /* <DEDUP_REMOVED lines=10> */
.L_x_866:
[----:B------:R-:W-:-:S06]  /*2970*/  UISETP.NE.AND UP1, UPT, UR7, 0x1, UPT ;  /* 0x000000010700788c */ /* 0x000fcc000bf25270 */
[----:B------:R-:W-:-:S05]  /*2980*/  PLOP3.LUT P2, PT, PT, PT, UP1, 0x80, 0x0 ;  /* 0x000000000000781c */ /* 0x000fca0003f4f018 */
[----:B------:R-:W-:-:S08]  /*2990*/  @UP1 ULDC.64 UR10, c[0x0][0x9e8] ;  /* 0x00027a00000a1ab9 */ /* 0x000fd00000000a00 */
[----:B------:R-:W-:-:S05]  /*29a0*/  @P2 IMAD.HI.U32 R58, R57, UR10, RZ ;  /* 0x0000000a393a2c27 */ /* 0x000fca000f8e00ff */
[----:B------:R-:W-:-:S07]  /*29b0*/  @P2 SHF.R.U32.HI R57, RZ, UR11, R58 ;  /* 0x0000000bff392c19 */ /* 0x000fce000801163a */
.L_x_867:
[----:B------:R-:W-:Y:S05]  /*29c0*/  BSYNC B0 ;  /* 0x0000000000007941 */ /* 0x000fea0003800000 */
.L_x_865:
[----:B------:R-:W-:-:S04]  /*29d0*/  IMAD R57, R57, UR7, -R75 ;  /* 0x0000000739397c24 */ /* 0x000fc8000f8e0a4b */
[----:B------:R-:W-:-:S05]  /*29e0*/  IMAD R57, R16, -0x2, R57 ;  /* 0xfffffffe10397824 */ /* 0x000fca00078e0239 */
[----:B------:R-:W-:Y:S02]  /*29f0*/  VIMNMX R72, R72, R57, !PT ;  /* 0x0000003948487248 */ /* 0x000fe40007fe0100 */
[----:B------:R-:W-:-:S07]  /*2a00*/  VIADDMNMX R70, R57, UR7, R70, PT ;  /* 0x0000000739467c46 */ /* 0x000fce000b800146 */
.L_x_864:
[C---:B------:R-:W-:Y:S02]  /*2a10*/  ISETP.GE.AND P4, PT, R74.reuse, 0x9, PT ;  /* 0x000000094a00780c */ /* 0x040fe40003f86270 */
[C---:B------:R-:W-:Y:S02]  /*2a20*/  ISETP.GE.AND P2, PT, R74.reuse, 0x2, PT ;  /* 0x000000024a00780c */ /* 0x040fe40003f46270 */
[----:B------:R-:W-:Y:S02]  /*2a30*/  ISETP.GE.AND P5, PT, R74, 0xa, PT ;  /* 0x0000000a4a00780c */ /* 0x000fe40003fa6270 */
[----:B------:R-:W-:Y:S02]  /*2a40*/  LOP3.LUT R18, R18, 0xfffffffd, RZ, 0xc0, !PT ;  /* 0xfffffffd12127812 */ /* 0x000fe400078ec0ff */
[----:B------:R-:W-:-:S04]  /*2a50*/  ISETP.GT.AND P3, PT, R72, 0x1, !P2 ;  /* 0x000000014800780c */ /* 0x000fc80005764270 */
[----:B------:R-:W-:Y:S02]  /*2a60*/  ISETP.LT.OR P3, PT, R70, 0x2, P3 ;  /* 0x000000024600780c */ /* 0x000fe40001f61670 */
[----:B------:R-:W-:Y:S02]  /*2a70*/  @P4 LOP3.LUT R18, R18, 0x2, RZ, 0xfc, !PT ;  /* 0x0000000212124812 */ /* 0x000fe400078efcff */
[----:B0-----:R-:W-:Y:S01]  /*2a80*/  FSEL R71, R6, -INF , !P3 ;  /* 0xff80000006477808 */ /* 0x001fe20005800000 */
[----:B------:R-:W-:Y:S01]  /*2a90*/  VIADD R6, R5, 0x8 ;  /* 0x0000000805067836 */ /* 0x000fe20000000000 */
[----:B------:R-:W-:Y:S02]  /*2aa0*/  LOP3.LUT R18, R18, 0xfffffffb, RZ, 0xc0, !PT ;  /* 0xfffffffb12127812 */ /* 0x000fe400078ec0ff */
[----:B------:R-:W-:Y:S02]  /*2ab0*/  ISETP.GT.AND P4, PT, R72, 0x8, !P4 ;  /* 0x000000084800780c */ /* 0x000fe40006784270 */
[----:B------:R-:W-:-:S02]  /*2ac0*/  @P5 LOP3.LUT R18, R18, 0x4, RZ, 0xfc, !PT ;  /* 0x0000000412125812 */ /* 0x000fc400078efcff */
[----:B------:R-:W-:Y:S02]  /*2ad0*/  ISETP.GT.AND P3, PT, R72, 0x9, !P5 ;  /* 0x000000094800780c */ /* 0x000fe40006f64270 */
[----:B------:R-:W-:Y:S02]  /*2ae0*/  ISETP.GE.AND P5, PT, R74, 0x11, PT ;  /* 0x000000114a00780c */ /* 0x000fe40003fa6270 */
[C---:B------:R-:W-:Y:S02]  /*2af0*/  ISETP.LT.OR P4, PT, R70.reuse, 0x9, P4 ;  /* 0x000000094600780c */ /* 0x040fe40002781670 */
[----:B------:R-:W-:Y:S02]  /*2b00*/  ISETP.LT.OR P3, PT, R70, 0xa, P3 ;  /* 0x0000000a4600780c */ /* 0x000fe40001f61670 */
[----:B------:R-:W-:Y:S02]  /*2b10*/  FSEL R90, R90, -INF , !P4 ;  /* 0xff8000005a5a7808 */ /* 0x000fe40006000000 */
        /* <DEDUP_REMOVED lines=162> */
[----:B------:R-:W-:Y:S02]  /*3540*/  FSEL R73, R3, -INF , !P6 ;  /* 0xff80000003497808 */ /* 0x000fe40007000000 */
[----:B------:R-:W-:-:S13]  /*3550*/  ISETP.GE.AND P6, PT, R74, 0x7a, PT ;  /* 0x0000007a4a00780c */ /* 0x000fda0003fc6270 */
[----:B------:R-:W-:Y:S02]  /*3560*/  @P6 LOP3.LUT R18, R18, 0x8000000, RZ, 0xfc, !PT ;  /* 0x0800000012126812 */ /* 0x000fe400078efcff */
[----:B------:R-:W-:Y:S01]  /*3570*/  ISETP.GT.AND P6, PT, R72, 0x79, !P6 ;  /* 0x000000794800780c */ /* 0x000fe200077c4270 */
[----:B------:R-:W-:-:S03]  /*3580*/  IMAD.IADD R72, R82, 0x1, R6 ;  /* 0x0000000152487824 */ /* 0x000fc600078e0206 */
[----:B------:R-:W-:Y:S02]  /*3590*/  ISETP.LT.OR P6, PT, R70, 0x7a, P6 ;  /* 0x0000007a4600780c */ /* 0x000fe400037c1670 */
[----:B------:R-:W-:Y:S02]  /*35a0*/  VIADDMNMX R70, R6, R79, R78, PT ;  /* 0x0000004f06467246 */ /* 0x000fe4000380014e */
[----:B------:R-:W-:Y:S02]  /*35b0*/  FSEL R3, R85, -INF , !P6 ;  /* 0xff80000055037808 */ /* 0x000fe40007000000 */
[----:B------:R-:W-:-:S13]  /*35c0*/  PLOP3.LUT P6, PT, PT, PT, UP0, 0x40, 0x0 ;  /* 0x000000000000781c */ /* 0x000fda0003fce808 */
[----:B------:R-:W-:Y:S05]  /*35d0*/  @P6 BRA `(.L_x_868) ;  /* 0x0000000000646947 */ /* 0x000fea0003800000 */
[----:B------:R-:W-:Y:S01]  /*35e0*/  IADD3 R74, R17, 0x8, R5 ;  /* 0x00000008114a7810 */ /* 0x000fe20007ffe005 */
[----:B------:R-:W-:Y:S04]  /*35f0*/  BSSY B0, `(.L_x_869) ;  /* 0x0000013000007945 */ /* 0x000fe80003800000 */
        /* <DEDUP_REMOVED lines=12> */
.L_x_870:
[----:B------:R-:W-:-:S06]  /*36c0*/  UISETP.NE.AND UP1, UPT, UR7, 0x1, UPT ;  /* 0x000000010700788c */ /* 0x000fcc000bf25270 */
[----:B------:R-:W-:-:S05]  /*36d0*/  PLOP3.LUT P6, PT, PT, PT, UP1, 0x80, 0x0 ;  /* 0x000000000000781c */ /* 0x000fca0003fcf018 */
[----:B------:R-:W-:-:S08]  /*36e0*/  @UP1 ULDC.64 UR10, c[0x0][0x9e8] ;  /* 0x00027a00000a1ab9 */ /* 0x000fd00000000a00 */
[----:B------:R-:W-:Y:S01]  /*36f0*/  @P6 IMAD.HI.U32 R41, R74, UR10, RZ ;  /* 0x0000000a4a296c27 */ /* 0x000fe2000f8e00ff */
[----:B------:R-:W-:-:S13]  /*3700*/  PLOP3.LUT P6, PT, PT, PT, UP1, 0x80, 0x0 ;  /* 0x000000000000781c */ /* 0x000fda0003fcf018 */
[----:B------:R-:W-:-:S07]  /*3710*/  @P6 SHF.R.U32.HI R74, RZ, UR11, R41 ;  /* 0x0000000bff4a6c19 */ /* 0x000fce0008011629 */
.L_x_871:
[----:B------:R-:W-:Y:S05]  /*3720*/  BSYNC B0 ;  /* 0x0000000000007941 */ /* 0x000fea0003800000 */
.L_x_869:
[----:B------:R-:W-:-:S04]  /*3730*/  IMAD R41, R74, UR7, -R75 ;  /* 0x000000074a297c24 */ /* 0x000fc8000f8e0a4b */
[----:B------:R-:W-:-:S05]  /*3740*/  IMAD R41, R16, -0x2, R41 ;  /* 0xfffffffe10297824 */ /* 0x000fca00078e0229 */
[----:B------:R-:W-:Y:S02]  /*3750*/  VIMNMX R72, R72, R41, !PT ;  /* 0x0000002948487248 */ /* 0x000fe40007fe0100 */
[----:B------:R-:W-:-:S07]  /*3760*/  VIADDMNMX R70, R41, UR7, R70, PT ;  /* 0x0000000729467c46 */ /* 0x000fce000b800146 */
.L_x_868:
[----:B------:R-:W-:Y:S01]  /*3770*/  ISETP.GT.AND P2, PT, R72, 0x1, !P2 ;  /* 0x000000014800780c */ /* 0x000fe20005744270 */
[----:B------:R-:W-:Y:S01]  /*3780*/  ULDC UR10, c[0x0][0x988] ;  /* 0x00026200000a7ab9 */ /* 0x000fe20000000800 */
[----:B------:R-:W-:Y:S01]  /*3790*/  LOP3.LUT P6, RZ, R18, 0x8, RZ, 0xc0, !PT ;  /* 0x0000000812ff7812 */ /* 0x000fe200078cc0ff */
[----:B------:R-:W-:Y:S01]  /*37a0*/  IMAD.U32 R77, RZ, RZ, UR10 ;  /* 0x0000000aff4d7e24 */ /* 0x000fe2000f8e00ff */
[----:B------:R-:W-:Y:S02]  /*37b0*/  ISETP.LT.OR P2, PT, R70, 0x2, P2 ;  /* 0x000000024600780c */ /* 0x000fe40001741670 */
[----:B------:R-:W-:Y:S02]  /*37c0*/  FMNMX.FTZ R75, R73, R71, !PT ;  /* 0x00000047494b7209 */ /* 0x000fe40007810000 */
[----:B------:R-:W-:Y:S02]  /*37d0*/  FSEL R41, R4, -INF , !P2 ;  /* 0xff80000004297808 */ /* 0x000fe40005000000 */
[----:B------:R-:W-:-:S02]  /*37e0*/  LOP3.LUT P2, RZ, R18, 0x2, RZ, 0xc0, !PT ;  /* 0x0000000212ff7812 */ /* 0x000fc4000784c0ff */
[----:B------:R-:W-:Y:S02]  /*37f0*/  FMNMX.FTZ R75, R90, R75, !PT ;  /* 0x0000004b5a4b7209 */ /* 0x000fe40007810000 */
[C---:B------:R-:W-:Y:S02]  /*3800*/  ISETP.GT.AND P2, PT, R72.reuse, 0x8, !P2 ;  /* 0x000000084800780c */ /* 0x040fe40005744270 */
[----:B------:R-:W-:Y:S02]  /*3810*/  ISETP.GT.AND P3, PT, R72, 0x70, !P3 ;  /* 0x000000704800780c */ /* 0x000fe40005f64270 */
[----:B------:R-:W-:Y:S02]  /*3820*/  ISETP.LT.OR P2, PT, R70, 0x9, P2 ;  /* 0x000000094600780c */ /* 0x000fe40001741670 */
[----:B------:R-:W-:Y:S02]  /*3830*/  ISETP.GT.AND P4, PT, R72, 0x71, !P4 ;  /* 0x000000714800780c */ /* 0x000fe40006784270 */
        /* <DEDUP_REMOVED lines=16> */
[----:B------:R-:W-:Y:S02]  /*3940*/  LOP3.LUT P6, RZ, R18, 0x8000, RZ, 0xc0, !PT ;  /* 0x0000800012ff7812 */ /* 0x000fe400078cc0ff */
        /* <DEDUP_REMOVED lines=55> */
[C---:B------:R-:W-:Y:S01]  /*3cc0*/  ISETP.LT.OR P3, PT, R70.reuse, 0x71, P3 ;  /* 0x000000714600780c */ /* 0x040fe20001f61670 */
[----:B------:R-:W0:Y:S01]  /*3cd0*/  SHFL.BFLY PT, R75, R8, 0x2, 0x1f ;  /* 0x0c401f00084b7f89 */ /* 0x000e2200000e0000 */
[----:B------:R-:W-:-:S02]  /*3ce0*/  ISETP.LT.OR P2, PT, R70, 0x32, P2 ;  /* 0x000000324600780c */ /* 0x000fc40001741670 */
[----:B------:R-:W-:Y:S02]  /*3cf0*/  ISETP.GT.AND P5, PT, R72, 0x78, !P5 ;  /* 0x000000784800780c */ /* 0x000fe40006fa4270 */
[----:B------:R-:W-:Y:S02]  /*3d00*/  FSEL R28, R28, -INF , !P2 ;  /* 0xff8000001c1c7808 */ /* 0x000fe40005000000 */
[----:B------:R-:W-:Y:S02]  /*3d10*/  LOP3.LUT P2, RZ, R18, 0x10000, RZ, 0xc0, !PT ;  /* 0x0001000012ff7812 */ /* 0x000fe4000784c0ff */
[----:B------:R-:W-:Y:S02]  /*3d20*/  ISETP.LT.OR P4, PT, R70, 0x72, P4 ;  /* 0x000000724600780c */ /* 0x000fe40002781670 */
[----:B------:R-:W-:Y:S02]  /*3d30*/  ISETP.GT.AND P2, PT, R72, 0x38, !P2 ;  /* 0x000000384800780c */ /* 0x000fe40005744270 */
[----:B------:R-:W-:-:S02]  /*3d40*/  FSEL R20, R20, -INF , !P3 ;  /* 0xff80000014147808 */ /* 0x000fc40005800000 */
[C---:B------:R-:W-:Y:S02]  /*3d50*/  ISETP.LT.OR P2, PT, R70.reuse, 0x39, P2 ;  /* 0x000000394600780c */ /* 0x040fe40001741670 */
[----:B------:R-:W-:Y:S02]  /*3d60*/  ISETP.LT.OR P5, PT, R70, 0x79, P5 ;  /* 0x000000794600780c */ /* 0x000fe40002fa1670 */
[----:B------:R-:W-:Y:S02]  /*3d70*/  FSEL R31, R31, -INF , !P2 ;  /* 0xff8000001f1f7808 */ /* 0x000fe40005000000 */
[----:B------:R-:W-:Y:S02]  /*3d80*/  ISETP.GT.AND P2, PT, R72, 0x39, !P6 ;  /* 0x000000394800780c */ /* 0x000fe40007744270 */
[----:B------:R-:W-:Y:S02]  /*3d90*/  LOP3.LUT P6, RZ, R18, 0x10, RZ, 0xc0, !PT ;  /* 0x0000001012ff7812 */ /* 0x000fe400078cc0ff */
[----:B------:R-:W-:-:S02]  /*3da0*/  ISETP.LT.OR P2, PT, R70, 0x3a, P2 ;  /* 0x0000003a4600780c */ /* 0x000fc40001741670 */
[----:B0-----:R-:W-:Y:S02]  /*3db0*/  FMNMX.FTZ R75, R8, R75, !PT ;  /* 0x0000004b084b7209 */ /* 0x001fe40007810000 */
[----:B------:R-:W-:Y:S02]  /*3dc0*/  FSEL R30, R30, -INF , !P2 ;  /* 0xff8000001e1e7808 */ /* 0x000fe40005000000 */
[----:B------:R-:W-:Y:S01]  /*3dd0*/  LOP3.LUT P2, RZ, R18, 0x4000, RZ, 0xc0, !PT ;  /* 0x0000400012ff7812 */ /* 0x000fe2000784c0ff */
[----:B------:R-:W0:Y:S01]  /*3de0*/  SHFL.BFLY PT, R10, R75, 0x1, 0x1f ;  /* 0x0c201f004b0a7f89 */ /* 0x000e2200000e0000 */
[----:B------:R-:W-:Y:S02]  /*3df0*/  FSEL R21, R21, -INF , !P4 ;  /* 0xff80000015157808 */ /* 0x000fe40006000000 */
[----:B------:R-:W-:Y:S02]  /*3e00*/  ISETP.GT.AND P2, PT, R72, 0x40, !P2 ;  /* 0x000000404800780c */ /* 0x000fe40005744270 */
[----:B------:R-:W-:-:S02]  /*3e10*/  FSEL R27, R27, -INF , !P5 ;  /* 0xff8000001b1b7808 */ /* 0x000fc40006800000 */
[----:B------:R-:W-:Y:S02]  /*3e20*/  ISETP.LT.OR P2, PT, R70, 0x41, P2 ;  /* 0x000000414600780c */ /* 0x000fe40001741670 */
[----:B------:R-:W-:Y:S02]  /*3e30*/  R2UR UR14, R91 ;  /* 0x000000005b0e72ca */ /* 0x000fe400000e0000 */
[----:B------:R-:W-:Y:S02]  /*3e40*/  FSEL R32, R32, -INF , !P2 ;  /* 0xff80000020207808 */ /* 0x000fe40005000000 */
[----:B------:R-:W-:-:S04]  /*3e50*/  LOP3.LUT P2, RZ, R18, 0x2000, RZ, 0xc0, !PT ;  /* 0x0000200012ff7812 */ /* 0x000fc8000784c0ff */
[----:B------:R-:W-:-:S04]  /*3e60*/  ISETP.GT.AND P2, PT, R72, 0x41, !P2 ;  /* 0x000000414800780c */ /* 0x000fc80005744270 */
[----:B------:R-:W-:Y:S01]  /*3e70*/  ISETP.LT.OR P2, PT, R70, 0x42, P2 ;  /* 0x000000424600780c */ /* 0x000fe20001741670 */
[----:B------:R-:W-:Y:S01]  /*3e80*/  UIADD3 UR6, UR14, UR6, URZ ;  /* 0x000000060e067290 */ /* 0x000fe2000fffe03f */
[----:B0-----:R-:W-:Y:S02]  /*3e90*/  FMNMX.FTZ R10, R75, R10, !PT ;  /* 0x0000000a4b0a7209 */ /* 0x001fe40007810000 */
[----:B------:R-:W-:Y:S02]  /*3ea0*/  FSEL R33, R33, -INF , !P2 ;  /* 0xff80000021217808 */ /* 0x000fe40005000000 */
[----:B------:R-:W-:Y:S01]  /*3eb0*/  LOP3.LUT P2, RZ, R18, 0x1000, RZ, 0xc0, !PT ;  /* 0x0000100012ff7812 */ /* 0x000fe2000784c0ff */
[----:B------:R-:W-:-:S03]  /*3ec0*/  FFMA.FTZ R80, R10, R77, -8 ;  /* 0xc10000000a507423 */ /* 0x000fc6000001004d */
        /* <DEDUP_REMOVED lines=57> */
[----:B------:R-:W0:Y:S01]  /*4260*/  MUFU.EX2 R2, R2 ;  /* 0x0000000200027308 */ /* 0x000e220000000800 */
        /* <DEDUP_REMOVED lines=15> */
[----:B------:R-:W1:Y:S01]  /*4360*/  MUFU.EX2 R74, R74 ;  /* 0x0000004a004a7308 */ /* 0x000e620000000800 */
        /* <DEDUP_REMOVED lines=23> */
[----:B------:R-:W-:Y:S01]  /*44e0*/  FFMA.FTZ R3, R3, UR10, -R80 ;  /* 0x0000000a03037c23 */ /* 0x000fe20008010850 */
[----:B------:R-:W-:Y:S01]  /*44f0*/  MUFU.EX2 R75, R93 ;  /* 0x0000005d004b7308 */ /* 0x000fe20000000800 */
[----:B0-----:R-:W-:-:S01]  /*4500*/  FADD.FTZ R90, R2, R71 ;  /* 0x00000047025a7221 */ /* 0x001fc20000010000 */
[----:B------:R-:W-:-:S02]  /*4510*/  FMNMX.FTZ R77, R31, R8, !PT ;  /* 0x000000081f4d7209 */ /* 0x000fc40007810000 */
[----:B-1----:R-:W-:Y:S02]  /*4520*/  F2FP.SATFINITE.E4M3.F32.PACK_AB_MERGE_C R148, R74, R73, RZ ;  /* 0x000000494a94723e */ /* 0x002fe400048070ff */
[----:B------:R-:W-:Y:S02]  /*4530*/  FMNMX.FTZ R77, R30, R77, !PT ;  /* 0x0000004d1e4d7209 */ /* 0x000fe40007810000 */
[----:B------:R-:W-:Y:S01]  /*4540*/  MUFU.EX2 R76, R76 ;  /* 0x0000004c004c7308 */ /* 0x000fe20000000800 */
[----:B------:R-:W-:Y:S02]  /*4550*/  F2FP.SATFINITE.E4M3.F32.PACK_AB_MERGE_C R148, R71, R2, R148 ;  /* 0x000000024794723e */ /* 0x000fe40004807094 */
[----:B------:R-:W-:-:S04]  /*4560*/  FMNMX.FTZ R8, R32, R77, !PT ;  /* 0x0000004d20087209 */ /* 0x000fc80007810000 */
[----:B------:R-:W-:Y:S01]  /*4570*/  FMNMX.FTZ R77, R33, R8, !PT ;  /* 0x00000008214d7209 */ /* 0x000fe20007810000 */
[----:B------:R-:W-:Y:S03]  /*4580*/  MUFU.EX2 R69, R69 ;  /* 0x0000004500457308 */ /* 0x000fe60000000800 */
[----:B------:R-:W-:-:S04]  /*4590*/  FMNMX.FTZ R77, R36, R77, !PT ;  /* 0x0000004d244d7209 */ /* 0x000fc80007810000 */
[----:B------:R-:W-:Y:S01]  /*45a0*/  FMNMX.FTZ R77, R38, R77, !PT ;  /* 0x0000004d264d7209 */ /* 0x000fe20007810000 */
[----:B------:R-:W0:Y:S03]  /*45b0*/  MUFU.EX2 R62, R62 ;  /* 0x0000003e003e7308 */ /* 0x000e260000000800 */
[----:B------:R-:W-:-:S04]  /*45c0*/  FMNMX.FTZ R77, R40, R77, !PT ;  /* 0x0000004d284d7209 */ /* 0x000fc80007810000 */
[----:B------:R-:W-:Y:S01]  /*45d0*/  FMNMX.FTZ R77, R42, R77, !PT ;  /* 0x0000004d2a4d7209 */ /* 0x000fe20007810000 */
[----:B------:R-:W-:Y:S03]  /*45e0*/  MUFU.EX2 R66, R66 ;  /* 0x0000004200427308 */ /* 0x000fe60000000800 */
[----:B------:R-:W-:-:S04]  /*45f0*/  FMNMX.FTZ R77, R44, R77, !PT ;  /* 0x0000004d2c4d7209 */ /* 0x000fc80007810000 */
[----:B------:R-:W-:Y:S01]  /*4600*/  FMNMX.FTZ R77, R46, R77, !PT ;  /* 0x0000004d2e4d7209 */ /* 0x000fe20007810000 */
[----:B------:R-:W-:Y:S01]  /*4610*/  MUFU.EX2 R65, R65 ;  /* 0x0000004100417308 */ /* 0x000fe20000000800 */
[----:B0-----:R-:W-:Y:S02]  /*4620*/  F2FP.SATFINITE.E4M3.F32.PACK_AB_MERGE_C R150, R62, R69, RZ ;  /* 0x000000453e96723e */ /* 0x001fe400048070ff */
        /* <DEDUP_REMOVED lines=12> */
[----:B------:R-:W-:Y:S04]  /*46f0*/  MUFU.EX2 R63, R63 ;  /* 0x0000003f003f7308 */ /* 0x000fe80000000800 */
[----:B------:R-:W0:Y:S04]  /*4700*/  SHFL.BFLY PT, R8, R77, 0x2, 0x1f ;  /* 0x0c401f004d087f89 */ /* 0x000e2800000e0000 */
[----:B------:R-:W-:Y:S08]  /*4710*/  MUFU.EX2 R61, R61 ;  /* 0x0000003d003d7308 */ /* 0x000ff00000000800 */
[----:B------:R-:W-:Y:S08]  /*4720*/  MUFU.EX2 R68, R68 ;  /* 0x0000004400447308 */ /* 0x000ff00000000800 */
[----:B------:R-:W-:Y:S01]  /*4730*/  MUFU.EX2 R59, R59 ;  /* 0x0000003b003b7308 */ /* 0x000fe20000000800 */
[----:B0-----:R-:W-:-:S07]  /*4740*/  FMNMX.FTZ R57, R77, R8, !PT ;  /* 0x000000084d397209 */ /* 0x001fce0007810000 */
[----:B------:R-:W-:Y:S01]  /*4750*/  MUFU.EX2 R58, R58 ;  /* 0x0000003a003a7308 */ /* 0x000fe20000000800 */
[----:B------:R-:W0:Y:S07]  /*4760*/  SHFL.BFLY PT, R8, R57, 0x1, 0x1f ;  /* 0x0c201f0039087f89 */ /* 0x000e2e00000e0000 */
[----:B------:R-:W-:Y:S08]  /*4770*/  MUFU.EX2 R55, R55 ;  /* 0x0000003700377308 */ /* 0x000ff00000000800 */
[----:B------:R-:W-:Y:S08]  /*4780*/  MUFU.EX2 R70, R70 ;  /* 0x0000004600467308 */ /* 0x000ff00000000800 */
[----:B------:R-:W-:Y:S01]  /*4790*/  MUFU.EX2 R54, R54 ;  /* 0x0000003600367308 */ /* 0x000fe20000000800 */
[----:B0-----:R-:W-:-:S04]  /*47a0*/  FMNMX.FTZ R8, R57, R8, !PT ;  /* 0x0000000839087209 */ /* 0x001fc80007810000 */
        /* <DEDUP_REMOVED lines=21> */
[--C-:B------:R-:W-:Y:S01]  /*4900*/  FFMA.FTZ R30, R33, UR10, -R39.reuse ;  /* 0x0000000a211e7c23 */ /* 0x100fe20008010827 */
[----:B------:R-:W-:-:S01]  /*4910*/  FFMA.FTZ R86, R24, UR10, -R39 ;  /* 0x0000000a18567c23 */ /* 0x000fc20008010827 */
[----:B------:R-:W-:Y:S01]  /*4920*/  FADD.FTZ R33, R73, R90 ;  /* 0x0000005a49217221 */ /* 0x000fe20000010000 */
[----:B------:R-:W-:-:S01]  /*4930*/  FFMA.FTZ R24, R29, UR10, -R39 ;  /* 0x0000000a1d187c23 */ /* 0x000fc20008010827 */
[--C-:B------:R-:W-:Y:S01]  /*4940*/  FFMA.FTZ R29, R32, UR10, -R39.reuse ;  /* 0x0000000a201d7c23 */ /* 0x100fe20008010827 */
[----:B------:R-:W-:-:S01]  /*4950*/  FFMA.FTZ R32, R36, UR10, -R39 ;  /* 0x0000000a24207c23 */ /* 0x000fc20008010827 */
[----:B------:R-:W1:Y:S01]  /*4960*/  MUFU.EX2 R4, R4 ;  /* 0x0000000400047308 */ /* 0x000e620000000800 */
[----:B------:R-:W-:-:S01]  /*4970*/  FADD.FTZ R36, R74, R33 ;  /* 0x000000214a247221 */ /* 0x000fc20000010000 */
[--C-:B------:R-:W-:Y:S01]  /*4980*/  FFMA.FTZ R45, R38, UR10, -R39.reuse ;  /* 0x0000000a262d7c23 */ /* 0x100fe20008010827 */
[----:B------:R-:W-:-:S01]  /*4990*/  FFMA.FTZ R44, R44, UR10, -R39 ;  /* 0x0000000a2c2c7c23 */ /* 0x000fc20008010827 */
[----:B------:R-:W-:Y:S01]  /*49a0*/  FFMA.FTZ R46, R46, UR10, -R39 ;  /* 0x0000000a2e2e7c23 */ /* 0x000fe20008010827 */
[----:B------:R-:W-:-:S01]  /*49b0*/  FADD.FTZ R47, R75, R36 ;  /* 0x000000244b2f7221 */ /* 0x000fc20000010000 */
[--C-:B------:R-:W-:Y:S01]  /*49c0*/  FFMA.FTZ R48, R48, UR10, -R39.reuse ;  /* 0x0000000a30307c23 */ /* 0x100fe20008010827 */
[----:B------:R-:W-:-:S01]  /*49d0*/  FFMA.FTZ R50, R50, UR10, -R39 ;  /* 0x0000000a32327c23 */ /* 0x000fc20008010827 */
[----:B------:R-:W2:Y:S01]  /*49e0*/  MUFU.EX2 R41, R41 ;  /* 0x0000002900297308 */ /* 0x000ea20000000800 */
        /* <DEDUP_REMOVED lines=13> */
[----:B------:R-:W-:-:S02]  /*4ac0*/  FADD.FTZ R40, R66, R57 ;  /* 0x0000003942287221 */ /* 0x000fc40000010000 */
[----:B------:R-:W1:Y:S01]  /*4ad0*/  MUFU.EX2 R80, R80 ;  /* 0x0000005000507308 */ /* 0x000e620000000800 */
[----:B--2---:R-:W-:-:S01]  /*4ae0*/  FADD.FTZ R36, R41, R36 ;  /* 0x0000002429247221 */ /* 0x004fc20000010000 */
[----:B------:R-:W-:Y:S01]  /*4af0*/  FADD.FTZ R57, R65, R40 ;  /* 0x0000002841397221 */ /* 0x000fe20000010000 */
[----:B------:R-:W-:-:S03]  /*4b00*/  F2FP.SATFINITE.E4M3.F32.PACK_AB_MERGE_C R4, R41, R4, RZ ;  /* 0x000000042904723e */ /* 0x000fc600048070ff */
[----:B------:R-:W-:Y:S01]  /*4b10*/  FADD.FTZ R40, R60, R57 ;  /* 0x000000393c287221 */ /* 0x000fe20000010000 */
[----:B------:R-:W-:Y:S01]  /*4b20*/  F2FP.SATFINITE.E4M3.F32.PACK_AB_MERGE_C R60, R67, R60, RZ ;  /* 0x0000003c433c723e */ /* 0x000fe200048070ff */
[----:B------:R-:W2:Y:S01]  /*4b30*/  MUFU.EX2 R9, R9 ;  /* 0x0000000900097308 */ /* 0x000ea20000000800 */
[----:B0-----:R-:W-:-:S01]  /*4b40*/  FADD.FTZ R47, R7, R36 ;  /* 0x00000024072f7221 */ /* 0x001fc20000010000 */
[----:B------:R-:W-:Y:S01]  /*4b50*/  FADD.FTZ R57, R67, R40 ;  /* 0x0000002843397221 */ /* 0x000fe20000010000 */
[----:B------:R-:W-:Y:S01]  /*4b60*/  F2FP.SATFINITE.E4M3.F32.PACK_AB_MERGE_C R144, R65, R66, R60 ;  /* 0x000000424190723e */ /* 0x000fe2000480703c */
[----:B------:R-:W-:Y:S01]  /*4b70*/  FFMA.FTZ R36, R42, UR10, -R39 ;  /* 0x0000000a2a247c23 */ /* 0x000fe20008010827 */
[----:B------:R-:W-:Y:S01]  /*4b80*/  F2FP.SATFINITE.E4M3.F32.PACK_AB_MERGE_C R149, R78, R35, R4 ;  /* 0x000000234e95723e */ /* 0x000fe20004807004 */
[----:B------:R-:W-:Y:S02]  /*4b90*/  FADD.FTZ R40, R64, R57 ;  /* 0x0000003940287221 */ /* 0x000fe40000010000 */
[----:B------:R-:W0:Y:S01]  /*4ba0*/  MUFU.EX2 R12, R12 ;  /* 0x0000000c000c7308 */ /* 0x000e220000000800 */
[----:B-1----:R-:W-:-:S01]  /*4bb0*/  FADD.FTZ R38, R80, R47 ;  /* 0x0000002f50267221 */ /* 0x002fc20000010000 */
[----:B------:R-:W-:-:S04]  /*4bc0*/  FADD.FTZ R40, R63, R40 ;  /* 0x000000283f287221 */ /* 0x000fc80000010000 */
[----:B------:R-:W-:Y:S01]  /*4bd0*/  FADD.FTZ R67, R61, R40 ;  /* 0x000000283d437221 */ /* 0x000fe20000010000 */
[----:B------:R-:W-:Y:S01]  /*4be0*/  F2FP.SATFINITE.E4M3.F32.PACK_AB_MERGE_C R40, R70, R55, RZ ;  /* 0x000000374628723e */ /* 0x000fe200048070ff */
[----:B------:R-:W1:Y:S01]  /*4bf0*/  MUFU.EX2 R11, R11 ;  /* 0x0000000b000b7308 */ /* 0x000e620000000800 */
[----:B--2---:R-:W-:-:S02]  /*4c00*/  FADD.FTZ R47, R9, R38 ;  /* 0x00000026092f7221 */ /* 0x004fc40000010000 */
[----:B------:R-:W-:-:S05]  /*4c10*/  F2FP.SATFINITE.E4M3.F32.PACK_AB_MERGE_C R140, R58, R59, R40 ;  /* 0x0000003b3a8c723e */ /* 0x000fca0004807028 */
[----:B------:R-:W2:Y:S01]  /*4c20*/  MUFU.EX2 R14, R14 ;  /* 0x0000000e000e7308 */ /* 0x000ea20000000800 */
[----:B0-----:R-:W-:-:S01]  /*4c30*/  FADD.FTZ R38, R12, R47 ;  /* 0x0000002f0c267221 */ /* 0x001fc20000010000 */
[----:B------:R-:W-:-:S04]  /*4c40*/  F2FP.SATFINITE.E4M3.F32.PACK_AB_MERGE_C R12, R12, R9, RZ ;  /* 0x000000090c0c723e */ /* 0x000fc800048070ff */
[----:B------:R-:W-:Y:S02]  /*4c50*/  F2FP.SATFINITE.E4M3.F32.PACK_AB_MERGE_C R151, R80, R7, R12 ;  /* 0x000000075097723e */ /* 0x000fe4000480700c */
[----:B------:R-:W0:Y:S01]  /*4c60*/  MUFU.EX2 R13, R13 ;  /* 0x0000000d000d7308 */ /* 0x000e220000000800 */
[----:B-1----:R-:W-:-:S07]  /*4c70*/  FADD.FTZ R47, R11, R38 ;  /* 0x000000260b2f7221 */ /* 0x002fce0000010000 */
[----:B------:R-:W1:Y:S01]  /*4c80*/  MUFU.EX2 R86, R86 ;  /* 0x0000005600567308 */ /* 0x000e620000000800 */
[----:B--2---:R-:W-:-:S07]  /*4c90*/  FADD.FTZ R38, R14, R47 ;  /* 0x0000002f0e267221 */ /* 0x004fce0000010000 */
[----:B------:R-:W2:Y:S01]  /*4ca0*/  MUFU.EX2 R24, R24 ;  /* 0x0000001800187308 */ /* 0x000ea20000000800 */
[----:B0-----:R-:W-:-:S01]  /*4cb0*/  FADD.FTZ R57, R13, R38 ;  /* 0x000000260d397221 */ /* 0x001fc20000010000 */
[C---:B------:R-:W-:Y:S01]  /*4cc0*/  F2FP.SATFINITE.E4M3.F32.PACK_AB_MERGE_C R38, R68.reuse, R61, RZ ;  /* 0x0000003d4426723e */ /* 0x040fe200048070ff */
[----:B------:R-:W-:-:S03]  /*4cd0*/  FADD.FTZ R68, R68, R67 ;  /* 0x0000004344447221 */ /* 0x000fc60000010000 */
[----:B------:R-:W-:Y:S01]  /*4ce0*/  F2FP.SATFINITE.E4M3.F32.PACK_AB_MERGE_C R146, R63, R64, R38 ;  /* 0x000000403f92723e */ /* 0x000fe20004807026 */
[----:B------:R-:W-:-:S01]  /*4cf0*/  FADD.FTZ R65, R59, R68 ;  /* 0x000000443b417221 */ /* 0x000fc20000010000 */
[----:B------:R-:W0:Y:S01]  /*4d00*/  MUFU.EX2 R25, R25 ;  /* 0x0000001900197308 */ /* 0x000e220000000800 */
[----:B-1----:R-:W-:-:S01]  /*4d10*/  FADD.FTZ R57, R86, R57 ;  /* 0x0000003956397221 */ /* 0x002fc20000010000 */
[----:B------:R-:W-:Y:S01]  /*4d20*/  F2FP.SATFINITE.E4M3.F32.PACK_AB_MERGE_C R13, R86, R13, RZ ;  /* 0x0000000d560d723e */ /* 0x000fe200048070ff */
[----:B------:R-:W-:-:S03]  /*4d30*/  FADD.FTZ R38, R58, R65 ;  /* 0x000000413a267221 */ /* 0x000fc60000010000 */
[----:B------:R-:W-:Y:S01]  /*4d40*/  F2FP.SATFINITE.E4M3.F32.PACK_AB_MERGE_C R145, R14, R11, R13 ;  /* 0x0000000b0e91723e */ /* 0x000fe2000480700d */
[----:B------:R-:W-:-:S01]  /*4d50*/  FADD.FTZ R55, R55, R38 ;  /* 0x0000002637377221 */ /* 0x000fc20000010000 */
[----:B------:R-:W1:Y:S01]  /*4d60*/  MUFU.EX2 R28, R28 ;  /* 0x0000001c001c7308 */ /* 0x000e620000000800 */
[----:B--2---:R-:W-:-:S01]  /*4d70*/  FADD.FTZ R2, R24, R57 ;  /* 0x0000003918027221 */ /* 0x004fc20000010000 */
[----:B------:R-:W-:Y:S01]  /*4d80*/  F2FP.SATFINITE.E4M3.F32.PACK_AB_MERGE_C R38, R53, R54, RZ ;  /* 0x000000363526723e */ /* 0x000fe200048070ff */
[----:B------:R-:W-:-:S05]  /*4d90*/  FADD.FTZ R70, R70, R55 ;  /* 0x0000003746467221 */ /* 0x000fca0000010000 */
[----:B------:R-:W2:Y:S01]  /*4da0*/  MUFU.EX2 R31, R31 ;  /* 0x0000001f001f7308 */ /* 0x000ea20000000800 */
[----:B0-----:R-:W-:-:S07]  /*4db0*/  FADD.FTZ R61, R25, R2 ;  /* 0x00000002193d7221 */ /* 0x001fce0000010000 */
[----:B------:R-:W0:Y:S01]  /*4dc0*/  MUFU.EX2 R29, R29 ;  /* 0x0000001d001d7308 */ /* 0x000e220000000800 */
[----:B-1----:R-:W-:-:S07]  /*4dd0*/  FADD.FTZ R2, R28, R61 ;  /* 0x0000003d1c027221 */ /* 0x002fce0000010000 */
[----:B------:R-:W1:Y:S01]  /*4de0*/  MUFU.EX2 R30, R30 ;  /* 0x0000001e001e7308 */ /* 0x000e620000000800 */
[----:B--2---:R-:W-:-:S01]  /*4df0*/  FADD.FTZ R2, R31, R2 ;  /* 0x000000021f027221 */ /* 0x004fc20000010000 */
[----:B------:R-:W-:-:S04]  /*4e00*/  F2FP.SATFINITE.E4M3.F32.PACK_AB_MERGE_C R28, R31, R28, RZ ;  /* 0x0000001c1f1c723e */ /* 0x000fc800048070ff */
[----:B------:R-:W-:Y:S02]  /*4e10*/  F2FP.SATFINITE.E4M3.F32.PACK_AB_MERGE_C R147, R25, R24, R28 ;  /* 0x000000181993723e */ /* 0x000fe4000480701c */
[----:B------:R-:W2:Y:S01]  /*4e20*/  MUFU.EX2 R32, R32 ;  /* 0x0000002000207308 */ /* 0x000ea20000000800 */
[----:B0-----:R-:W-:-:S07]  /*4e30*/  FADD.FTZ R55, R29, R2 ;  /* 0x000000021d377221 */ /* 0x001fce0000010000 */
[----:B------:R-:W0:Y:S01]  /*4e40*/  MUFU.EX2 R45, R45 ;  /* 0x0000002d002d7308 */ /* 0x000e220000000800 */
[----:B-1----:R-:W-:-:S07]  /*4e50*/  FADD.FTZ R55, R30, R55 ;  /* 0x000000371e377221 */ /* 0x002fce0000010000 */
[----:B------:R-:W-:Y:S01]  /*4e60*/  MUFU.EX2 R51, R51 ;  /* 0x0000003300337308 */ /* 0x000fe20000000800 */
[----:B--2---:R-:W-:-:S07]  /*4e70*/  FADD.FTZ R2, R32, R55 ;  /* 0x0000003720027221 */ /* 0x004fce0000010000 */
[----:B------:R-:W1:Y:S01]  /*4e80*/  MUFU.EX2 R56, R56 ;  /* 0x0000003800387308 */ /* 0x000e620000000800 */
[----:B0-----:R-:W-:-:S01]  /*4e90*/  FADD.FTZ R2, R45, R2 ;  /* 0x000000022d027221 */ /* 0x001fc20000010000 */
[----:B------:R-:W-:-:S04]  /*4ea0*/  F2FP.SATFINITE.E4M3.F32.PACK_AB_MERGE_C R32, R45, R32, RZ ;  /* 0x000000202d20723e */ /* 0x000fc800048070ff */
[----:B------:R-:W-:Y:S02]  /*4eb0*/  F2FP.SATFINITE.E4M3.F32.PACK_AB_MERGE_C R141, R30, R29, R32 ;  /* 0x0000001d1e8d723e */ /* 0x000fe40004807020 */
[----:B------:R-:W0:Y:S08]  /*4ec0*/  MUFU.EX2 R33, R33 ;  /* 0x0000002100217308 */ /* 0x000e300000000800 */
[----:B------:R-:W2:Y:S01]  /*4ed0*/  MUFU.EX2 R36, R36 ;  /* 0x0000002400247308 */ /* 0x000ea20000000800 */
[----:B-1----:R-:W-:Y:S01]  /*4ee0*/  F2FP.SATFINITE.E4M3.F32.PACK_AB_MERGE_C R142, R56, R51, R38 ;  /* 0x00000033388e723e */ /* 0x002fe20004807026 */
[----:B------:R-:W-:-:S04]  /*4ef0*/  FADD.FTZ R51, R51, R70 ;  /* 0x0000004633337221 */ /* 0x000fc80000010000 */
[----:B------:R-:W-:Y:S02]  /*4f00*/  FADD.FTZ R51, R56, R51 ;  /* 0x0000003338337221 */ /* 0x000fe40000010000 */
[----:B------:R-:W-:Y:S01]  /*4f10*/  MUFU.EX2 R43, R43 ;  /* 0x0000002b002b7308 */ /* 0x000fe20000000800 */
[----:B0-----:R-:W-:-:S01]  /*4f20*/  FADD.FTZ R39, R33, R2 ;  /* 0x0000000221277221 */ /* 0x001fc20000010000 */
[----:B------:R-:W-:-:S04]  /*4f30*/  FADD.FTZ R54, R54, R51 ;  /* 0x0000003336367221 */ /* 0x000fc80000010000 */
[----:B------:R-:W-:Y:S02]  /*4f40*/  FADD.FTZ R54, R53, R54 ;  /* 0x0000003635367221 */ /* 0x000fe40000010000 */
[----:B------:R-:W0:Y:S01]  /*4f50*/  MUFU.EX2 R82, R82 ;  /* 0x0000005200527308 */ /* 0x000e220000000800 */
[----:B--2---:R-:W-:-:S07]  /*4f60*/  FADD.FTZ R39, R36, R39 ;  /* 0x0000002724277221 */ /* 0x004fce0000010000 */
[----:B------:R-:W1:Y:S08]  /*4f70*/  MUFU.EX2 R44, R44 ;  /* 0x0000002c002c7308 */ /* 0x000e700000000800 */
[----:B------:R-:W-:Y:S01]  /*4f80*/  MUFU.EX2 R49, R49 ;  /* 0x0000003100317308 */ /* 0x000fe20000000800 */
[----:B0-----:R-:W-:-:S07]  /*4f90*/  F2FP.SATFINITE.E4M3.F32.PACK_AB_MERGE_C R9, R82, R43, RZ ;  /* 0x0000002b5209723e */ /* 0x001fce00048070ff */
[----:B------:R-:W0:Y:S01]  /*4fa0*/  MUFU.EX2 R72, R72 ;  /* 0x0000004800487308 */ /* 0x000e220000000800 */
[----:B-1----:R-:W-:-:S07]  /*4fb0*/  FADD.FTZ R2, R44, R39 ;  /* 0x000000272c027221 */ /* 0x002fce0000010000 */
[----:B------:R-:W1:Y:S08]  /*4fc0*/  MUFU.EX2 R47, R46 ;  /* 0x0000002e002f7308 */ /* 0x000e700000000800 */
[----:B------:R-:W2:Y:S01]  /*4fd0*/  MUFU.EX2 R48, R48 ;  /* 0x0000003000307308 */ /* 0x000ea20000000800 */
[----:B0-----:R-:W-:Y:S01]  /*4fe0*/  F2FP.SATFINITE.E4M3.F32.PACK_AB_MERGE_C R136, R72, R49, R9 ;  /* 0x000000314888723e */ /* 0x001fe20004807009 */
[----:B------:R-:W-:-:S04]  /*4ff0*/  FADD.FTZ R49, R49, R54 ;  /* 0x0000003631317221 */ /* 0x000fc80000010000 */
[----:B------:R-:W-:Y:S02]  /*5000*/  FADD.FTZ R72, R72, R49 ;  /* 0x0000003148487221 */ /* 0x000fe40000010000 */
[----:B------:R-:W0:Y:S01]  /*5010*/  MUFU.EX2 R57, R50 ;  /* 0x0000003200397308 */ /* 0x000e220000000800 */
[----:B-1----:R-:W-:-:S01]  /*5020*/  FADD.FTZ R9, R47, R2 ;  /* 0x000000022f097221 */ /* 0x002fc20000010000 */
[----:B------:R-:W-:Y:S01]  /*5030*/  FADD.FTZ R43, R43, R72 ;  /* 0x000000482b2b7221 */ /* 0x000fe20000010000 */
[----:B------:R-:W-:-:S03]  /*5040*/  F2FP.SATFINITE.E4M3.F32.PACK_AB_MERGE_C R44, R47, R44, RZ ;  /* 0x0000002c2f2c723e */ /* 0x000fc600048070ff */
[----:B------:R-:W-:Y:S01]  /*5050*/  FADD.FTZ R82, R82, R43 ;  /* 0x0000002b52527221 */ /* 0x000fe20000010000 */
[----:B------:R-:W-:Y:S01]  /*5060*/  F2FP.SATFINITE.E4M3.F32.PACK_AB_MERGE_C R143, R36, R33, R44 ;  /* 0x00000021248f723e */ /* 0x000fe2000480702c */
[----:B------:R-:W1:Y:S01]  /*5070*/  MUFU.EX2 R52, R52 ;  /* 0x0000003400347308 */ /* 0x000e620000000800 */
[----:B--2---:R-:W-:-:S07]  /*5080*/  FADD.FTZ R2, R48, R9 ;  /* 0x0000000930027221 */ /* 0x004fce0000010000 */
[----:B------:R-:W-:Y:S01]  /*5090*/  MUFU.EX2 R34, R34 ;  /* 0x0000002200227308 */ /* 0x000fe20000000800 */
[----:B0-----:R-:W-:-:S07]  /*50a0*/  FADD.FTZ R9, R57, R2 ;  /* 0x0000000239097221 */ /* 0x001fce0000010000 */
[----:B------:R-:W0:Y:S01]  /*50b0*/  MUFU.EX2 R3, R3 ;  /* 0x0000000300037308 */ /* 0x000e220000000800 */
[----:B-1----:R-:W-:-:S07]  /*50c0*/  FADD.FTZ R2, R52, R9 ;  /* 0x0000000934027221 */ /* 0x002fce0000010000 */
[----:B------:R-:W1:Y:S08]  /*50d0*/  MUFU.EX2 R15, R15 ;  /* 0x0000000f000f7308 */ /* 0x000e700000000800 */
[----:B------:R-:W-:Y:S01]  /*50e0*/  MUFU.EX2 R37, R37 ;  /* 0x0000002500257308 */ /* 0x000fe20000000800 */
[----:B0-----:R-:W-:-:S07]  /*50f0*/  F2FP.SATFINITE.E4M3.F32.PACK_AB_MERGE_C R4, R3, R34, RZ ;  /* 0x000000220304723e */ /* 0x001fce00048070ff */
[----:B------:R-:W0:Y:S01]  /*5100*/  MUFU.EX2 R84, R84 ;  /* 0x0000005400547308 */ /* 0x000e220000000800 */
[C---:B-1----:R-:W-:Y:S01]  /*5110*/  F2FP.SATFINITE.E4M3.F32.PACK_AB_MERGE_C R52, R15.reuse, R52, RZ ;  /* 0x000000340f34723e */ /* 0x042fe200048070ff */
[----:B------:R-:W-:-:S03]  /*5120*/  FADD.FTZ R15, R15, R2 ;  /* 0x000000020f0f7221 */ /* 0x000fc60000010000 */
[----:B------:R-:W-:-:S03]  /*5130*/  F2FP.SATFINITE.E4M3.F32.PACK_AB_MERGE_C R137, R57, R48, R52 ;  /* 0x000000303989723e */ /* 0x000fc60004807034 */
[----:B------:R-:W1:Y:S08]  /*5140*/  MUFU.EX2 R20, R20 ;  /* 0x0000001400147308 */ /* 0x000e700000000800 */
[----:B------:R-:W2:Y:S01]  /*5150*/  MUFU.EX2 R21, R21 ;  /* 0x0000001500157308 */ /* 0x000ea20000000800 */
[----:B0-----:R-:W-:Y:S01]  /*5160*/  F2FP.SATFINITE.E4M3.F32.PACK_AB_MERGE_C R138, R84, R37, R4 ;  /* 0x00000025548a723e */ /* 0x001fe20004807004 */
[----:B------:R-:W-:-:S04]  /*5170*/  FADD.FTZ R37, R37, R82 ;  /* 0x0000005225257221 */ /* 0x000fc80000010000 */
[----:B------:R-:W-:Y:S02]  /*5180*/  FADD.FTZ R37, R84, R37 ;  /* 0x0000002554257221 */ /* 0x000fe40000010000 */
[----:B------:R-:W-:Y:S01]  /*5190*/  MUFU.EX2 R27, R27 ;  /* 0x0000001b001b7308 */ /* 0x000fe20000000800 */
[----:B-1----:R-:W-:-:S01]  /*51a0*/  FADD.FTZ R2, R20, R15 ;  /* 0x0000000f14027221 */ /* 0x002fc20000010000 */
[----:B------:R-:W-:-:S04]  /*51b0*/  FADD.FTZ R4, R34, R37 ;  /* 0x0000002522047221 */ /* 0x000fc80000010000 */
[----:B------:R-:W-:Y:S02]  /*51c0*/  FADD.FTZ R4, R3, R4 ;  /* 0x0000000403047221 */ /* 0x000fe40000010000 */
[----:B------:R-:W0:Y:S01]  /*51d0*/  MUFU.EX2 R26, R26 ;  /* 0x0000001a001a7308 */ /* 0x000e220000000800 */
[----:B--2---:R-:W-:-:S01]  /*51e0*/  FADD.FTZ R2, R21, R2 ;  /* 0x0000000215027221 */ /* 0x004fc20000010000 */
[----:B0-----:R-:W-:-:S03]  /*51f0*/  F2FP.SATFINITE.E4M3.F32.PACK_AB_MERGE_C R7, R26, R27, RZ ;  /* 0x0000001b1a07723e */ /* 0x001fc600048070ff */
[----:B------:R-:W-:Y:S01]  /*5200*/  FADD.FTZ R27, R27, R2 ;  /* 0x000000021b1b7221 */ /* 0x000fe20000010000 */
[----:B------:R-:W-:Y:S01]  /*5210*/  VIADD R2, R88, 0xfffffffe ;  /* 0xfffffffe58027836 */ /* 0x000fe20000000000 */
[----:B------:R-:W-:Y:S02]  /*5220*/  F2FP.SATFINITE.E4M3.F32.PACK_AB_MERGE_C R139, R21, R20, R7 ;  /* 0x00000014158b723e */ /* 0x000fe40004807007 */
[----:B------:R-:W-:-:S01]  /*5230*/  FADD.FTZ R3, R26, R27 ;  /* 0x0000001b1a037221 */ /* 0x000fc20000010000 */
        /* <DEDUP_REMOVED lines=12> */
.L_x_873:
[----:B------:R-:W-:-:S11]  /*5300*/  UISETP.NE.AND UP1, UPT, UR7, 0x1, UPT ;  /* 0x000000010700788c */ /* 0x000fd6000bf25270 */
[----:B------:R-:W-:Y:S02]  /*5310*/  @UP1 ULDC.64 UR18, c[0x0][0x9e8] ;  /* 0x00027a0000121ab9 */ /* 0x000fe40000000a00 */
[----:B------:R-:W-:-:S04]  /*5320*/  UIMAD.WIDE.U32 UR14, UR11, UR18, URZ ;  /* 0x000000120b0e72a5 */ /* 0x000fc8000f8e003f */
[----:B------:R-:W-:-:S12]  /*5330*/  @UP1 USHF.R.U32.HI UR11, URZ, UR19, UR15 ;  /* 0x000000133f0b1299 */ /* 0x000fd8000801160f */
.L_x_874:
[----:B------:R-:W-:-:S04]  /*5340*/  UIMAD UR7, UR11, UR7, UR7 ;  /* 0x000000070b0772a4 */ /* 0x000fc8000f8e0207 */
[----:B------:R-:W-:-:S04]  /*5350*/  UISETP.LT.AND UP1, UPT, UR6, UR7, UPT ;  /* 0x000000070600728c */ /* 0x000fc8000bf21270 */
[----:B------:R-:W-:-:S12]  /*5360*/  USEL UR6, UR6, UR7, UP1 ;  /* 0x0000000706067287 */ /* 0x000fd80008800000 */
.L_x_872:
        /* <DEDUP_REMOVED lines=31> */
[----:B------:R-:W-:Y:S01]  /*5560*/  IADD3 R13, R5, R17, -R19 ;  /* 0x00000011050d7210 */ /* 0x000fe20007ffe813 */
[----:B------:R-:W-:Y:S01]  /*5570*/  IMAD.MOV.U32 R135, RZ, RZ, RZ ;  /* 0x000000ffff877224 */ /* 0x000fe200078e00ff */
[----:B------:R-:W-:Y:S01]  /*5580*/  ULDC UR22, c[0x0][0x9e4] ;  /* 0x0002790000167ab9 */ /* 0x000fe20000000800 */
[----:B------:R-:W-:Y:S01]  /*5590*/  ULDC UR19, c[0x0][0x988] ;  /* 0x0002620000137ab9 */ /* 0x000fe20000000800 */
[----:B------:R-:W-:Y:S01]  /*55a0*/  LOP3.LUT R9, RZ, R13, RZ, 0x33, !PT ;  /* 0x0000000dff097212 */ /* 0x000fe200078e33ff */
[----:B------:R-:W-:Y:S01]  /*55b0*/  VIADD R11, R13, 0x8 ;  /* 0x000000080d0b7836 */ /* 0x000fe20000000000 */
[----:B------:R-:W-:-:S04]  /*55c0*/  ULDC UR23, c[0x0][0x9e0] ;  /* 0x0002780000177ab9 */ /* 0x000fc80000000800 */
[----:B------:R-:W-:-:S07]  /*55d0*/  LOP3.LUT R7, RZ, R11, RZ, 0x33, !PT ;  /* 0x0000000bff077212 */ /* 0x000fce00078e33ff */
.L_x_893:
[----:B------:R-:W-:-:S04]  /*55e0*/  UIADD3 UR20, UR38, 0x1, URZ ;  /* 0x0000000126147890 */ /* 0x000fc8000fffe03f */
[----:B------:R-:W-:-:S04]  /*55f0*/  UISETP.NE.AND UP1, UPT, UR20, 0x2, UPT ;  /* 0x000000021400788c */ /* 0x000fc8000bf25270 */
[----:B------:R-:W-:Y:S02]  /*5600*/  USEL UR21, URZ, 0x1, UP1 ;  /* 0x000000013f157887 */ /* 0x000fe40008800000 */
[----:B------:R-:W-:Y:S02]  /*5610*/  USEL UR20, UR20, URZ, UP1 ;  /* 0x0000003f14147287 */ /* 0x000fe40008800000 */
[----:B------:R-:W-:Y:S01]  /*5620*/  ULOP3.LUT UR21, UR37, UR21, URZ, 0x3c, !UPT ;  /* 0x0000001525157292 */ /* 0x000fe2000f8e3c3f */
[----:B------:R-:W-:Y:S11]  /*5630*/  @!P0 BRA `(.L_x_876) ;  /* 0x0000000000048947 */ /* 0x000ff60003800000 */
[----:B------:R-:W-:Y:S01]  /*5640*/  BPT.TRAP 0x1 ;  /* 0x000000040000795c */ /* 0x000fe20000300000 */
.L_x_876:
[----:B------:R-:W-:Y:S01]  /*5650*/  ULEA UR24, UR20, UR45, 0x3 ;  /* 0x0000002d14187291 */ /* 0x000fe2000f8e183f */
[----:B------:R-:W-:-:S05]  /*5660*/  IMAD.U32 R12, RZ, RZ, UR21 ;  /* 0x00000015ff0c7e24 */ /* 0x000fca000f8e00ff */
[----:B------:R-:W-:-:S04]  /*5670*/  SHF.L.U32 R12, R12, 0x1f, RZ ;  /* 0x0000001f0c0c7819 */ /* 0x000fc800000006ff */
[----:B------:R0:W1:Y:S01]  /*5680*/  SYNCS.PHASECHK.TRANS64.TRYWAIT P2, [UR24+0x19c30], R12 ;  /* 0x019c300cff0075a7 */ /* 0x0000620008040158 */
[----:B------:R-:W-:Y:S05]  /*5690*/  @!P0 BRA `(.L_x_877) ;  /* 0x0000000000048947 */ /* 0x000fea0003800000 */
[----:B------:R-:W-:Y:S01]  /*56a0*/  BPT.TRAP 0x1 ;  /* 0x000000040000795c */ /* 0x000fe20000300000 */
.L_x_877:
[----:B-1----:R-:W-:Y:S05]  /*56b0*/  @P2 BRA `(.L_x_878) ;  /* 0x0000000000082947 */ /* 0x002fea0003800000 */
[----:B------:R-:W1:Y:S02]  /*56c0*/  SYNCS.PHASECHK.TRANS64.TRYWAIT P2, [UR24+0x19c30], R12 ;  /* 0x019c300cff0075a7 */ /* 0x000e640008040158 */
[----:B-1----:R-:W-:Y:S05]  /*56d0*/  @!P2 BRA `(.L_x_879) ;  /* 0x0000010000d0a947 */ /* 0x002fea0003800000 */
.L_x_878:
        /* <DEDUP_REMOVED lines=17> */
.L_x_880:
[----:B------:R-:W-:Y:S01]  /*57f0*/  ULEA UR11, UR38, UR45, 0x3 ;  /* 0x0000002d260b7291 */ /* 0x000fe2000f8e183f */
[----:B01----:R-:W-:-:S05]  /*5800*/  IMAD.U32 R12, RZ, RZ, UR37 ;  /* 0x00000025ff0c7e24 */ /* 0x003fca000f8e00ff */
[----:B------:R-:W-:-:S04]  /*5810*/  SHF.L.U32 R12, R12, 0x1f, RZ ;  /* 0x0000001f0c0c7819 */ /* 0x000fc800000006ff */
[----:B------:R0:W1:Y:S01]  /*5820*/  SYNCS.PHASECHK.TRANS64.TRYWAIT P2, [UR11+0x19c50], R12 ;  /* 0x019c500cff0075a7 */ /* 0x000062000804014b */
[----:B------:R-:W-:Y:S05]  /*5830*/  @!P0 BRA `(.L_x_881) ;  /* 0x0000000000048947 */ /* 0x000fea0003800000 */
[----:B------:R-:W-:Y:S01]  /*5840*/  BPT.TRAP 0x1 ;  /* 0x000000040000795c */ /* 0x000fe20000300000 */
.L_x_881:
[----:B-1----:R-:W-:Y:S05]  /*5850*/  @P2 BRA `(.L_x_882) ;  /* 0x0000000000082947 */ /* 0x002fea0003800000 */
[----:B------:R-:W1:Y:S02]  /*5860*/  SYNCS.PHASECHK.TRANS64.TRYWAIT P2, [UR11+0x19c50], R12 ;  /* 0x019c500cff0075a7 */ /* 0x000e64000804014b */
[----:B-1----:R-:W-:Y:S05]  /*5870*/  @!P2 BRA `(.L_x_883) ;  /* 0x000001000080a947 */ /* 0x002fea0003800000 */
.L_x_882:
[----:B------:R-:W-:Y:S01]  /*5880*/  UIADD3 UR6, UR45, 0x3000, URZ ;  /* 0x000030002d067890 */ /* 0x000fe2000fffe03f */
[----:B------:R-:W-:Y:S01]  /*5890*/  WARPGROUP.ARRIVE ;  /* 0x00000000000079c5 */ /* 0x000fe20000000000 */
[----:B------:R-:W-:Y:S01]  /*58a0*/  UMOV UR7, 0x40000040 ;  /* 0x4000004000077882 */ /* 0x000fe20000000000 */
[C---:B------:R-:W-:Y:S01]  /*58b0*/  FMUL.FTZ R21, R0.reuse, R28 ;  /* 0x0000001c00157220 */ /* 0x040fe20000410000 */
[----:B------:R-:W-:Y:S01]  /*58c0*/  USHF.R.U32.HI UR6, URZ, 0x4, UR6 ;  /* 0x000000043f067899 */ /* 0x000fe20008011606 */
[C---:B------:R-:W-:Y:S01]  /*58d0*/  FMUL.FTZ R28, R0.reuse, R33 ;  /* 0x00000021001c7220 */ /* 0x040fe20000410000 */
[C---:B------:R-:W-:Y:S01]  /*58e0*/  FMUL.FTZ R33, R0.reuse, R38 ;  /* 0x0000002600217220 */ /* 0x040fe20000410000 */
[C---:B01----:R-:W-:Y:S01]  /*58f0*/  FMUL.FTZ R12, R0.reuse, R24 ;  /* 0x00000018000c7220 */ /* 0x043fe20000410000 */
        /* <DEDUP_REMOVED lines=49> */
[----:B------:R-:W-:-:S02]  /*5c10*/  IMAD.SHL.U32 R82, R2, 0x80, RZ ;  /* 0x0000008002527824 */ /* 0x000fc400078e00ff */
        /* <DEDUP_REMOVED lines=18> */
[----:B------:R-:W-:Y:S01]  /*5d40*/  IADD3 R86, R17, 0x1, -R82 ;  /* 0x0000000111567810 */ /* 0x000fe20007ffe852 */
[----:B------:R-:W-:Y:S01]  /*5d50*/  IMAD.U32 R40, RZ, RZ, UR24 ;  /* 0x00000018ff287e24 */ /* 0x000fe2000f8e00ff */
[----:B------:R-:W-:Y:S01]  /*5d60*/  PLOP3.LUT P2, PT, PT, PT, UP0, 0x40, 0x0 ;  /* 0x000000000000781c */ /* 0x000fe20003f4e808 */
[----:B------:R-:W0:Y:S02]  /*5d70*/  MUFU.TANH R12, R12 ;  /* 0x0000000c000c7308 */ /* 0x000e240000002400 */
[----:B------:R-:W-:-:S02]  /*5d80*/  @!P1 VIADD R40, R40, 0x19c40 ;  /* 0x00019c4028289836 */ /* 0x000fc40000000000 */
[----:B------:R-:W-:-:S03]  /*5d90*/  IMAD.IADD R41, R86, 0x1, -R19 ;  /* 0x0000000156297824 */ /* 0x000fc600078e0a13 */
[----:B------:R-:W-:Y:S01]  /*5da0*/  @!P1 PRMT R40, RZ, 0x654, R40 ;  /* 0x00000654ff289816 */ /* 0x000fe20000000028 */
[----:B------:R-:W1:Y:S01]  /*5db0*/  MUFU.TANH R14, R14 ;  /* 0x0000000e000e7308 */ /* 0x000e620000002400 */
[----:B------:R-:W-:-:S07]  /*5dc0*/  IMAD R41, R16, -0x2, R41 ;  /* 0xfffffffe10297824 */ /* 0x000fce00078e0229 */
[----:B------:R-:W2:Y:S08]  /*5dd0*/  MUFU.TANH R15, R15 ;  /* 0x0000000f000f7308 */ /* 0x000eb00000002400 */
[----:B------:R-:W3:Y:S08]  /*5de0*/  MUFU.TANH R20, R20 ;  /* 0x0000001400147308 */ /* 0x000ef00000002400 */
[----:B------:R-:W4:Y:S08]  /*5df0*/  MUFU.TANH R21, R21 ;  /* 0x0000001500157308 */ /* 0x000f300000002400 */
[----:B------:R-:W0:Y:S08]  /*5e00*/  MUFU.TANH R24, R24 ;  /* 0x0000001800187308 */ /* 0x000e300000002400 */
[----:B------:R-:W0:Y:S01]  /*5e10*/  MUFU.TANH R25, R25 ;  /* 0x0000001900197308 */ /* 0x000e220000002400 */
[----:B------:R-:W-:-:S02]  /*5e20*/  WARPGROUP.DEPBAR.LE gsb0, 0x0 ;  /* 0x00008000000079c5 */ /* 0x000fc40000010000 */
[----:B------:R-:W-:-:S05]  /*5e30*/  WARPGROUP.ARRIVE ;  /* 0x00000000000079c5 */ /* 0x000fca0000000000 */
[----:B------:R-:W0:Y:S01]  /*5e40*/  MUFU.TANH R26, R26 ;  /* 0x0000001a001a7308 */ /* 0x000e220000002400 */
[----:B------:R-:W-:Y:S01]  /*5e50*/  QGMMA.64x96x32.F32.E4M3.E4M3 R88, R144, gdesc[UR4], R88, gsb0 ;  /* 0x0160000490587df3 */ /* 0x000fe20008000858 */
[----:B------:R-:W-:Y:S01]  /*5e60*/  UIADD3 UR6, UR10, 0x4, URZ ;  /* 0x000000040a067890 */ /* 0x000fe2000fffe03f */
[----:B------:R-:W-:-:S05]  /*5e70*/  UMOV UR7, 0x40000040 ;  /* 0x4000004000077882 */ /* 0x000fca0000000000 */
        /* <DEDUP_REMOVED lines=36> */
[----:B------:R-:W-:Y:S07]  /*60c0*/  QGMMA.64x96x32.F32.E4M3.E4M3 R88, R136, gdesc[UR4], R88, gsb0 ;  /* 0x0160000488587df3 */ /* 0x000fee0008000858 */
        /* <DEDUP_REMOVED lines=15> */
[C---:B------:R-:W-:Y:S01]  /*61c0*/  VIADD R137, R41.reuse, UR23 ;  /* 0x0000001729897c36 */ /* 0x040fe20008000000 */
[----:B------:R0:W-:Y:S01]  /*61d0*/  @!P1 SYNCS.ARRIVE.TRANS64.RED.A1T0 RZ, [R40+URZ], RZ ;  /* 0x000000ff28ff99a7 */ /* 0x0001e2000810043f */
[----:B------:R-:W-:-:S03]  /*61e0*/  VIADD R136, R41, UR17 ;  /* 0x0000001129887c36 */ /* 0x000fc60008000000 */
[----:B------:R-:W0:Y:S01]  /*61f0*/  MUFU.TANH R70, R70 ;  /* 0x0000004600467308 */ /* 0x000e220000002400 */
[C---:B------:R-:W-:Y:S02]  /*6200*/  IMAD.IADD R87, R5.reuse, 0x1, R137 ;  /* 0x0000000105577824 */ /* 0x040fe400078e0289 */
[----:B------:R-:W-:-:S05]  /*6210*/  IMAD.IADD R86, R5, 0x1, R136 ;  /* 0x0000000105567824 */ /* 0x000fca00078e0288 */
        /* <DEDUP_REMOVED lines=13> */
[----:B------:R-:W-:Y:S01]  /*62f0*/  ISETP.GT.AND P2, PT, R13, -0x1, PT ;  /* 0xffffffff0d00780c */ /* 0x000fe20003f44270 */
[----:B------:R-:W-:-:S12]  /*6300*/  BSSY B0, `(.L_x_885) ;  /* 0x0000010000007945 */ /* 0x000fd80003800000 */
[----:B------:R-:W-:Y:S05]  /*6310*/  @P2 BRA `(.L_x_886) ;  /* 0x0000000000202947 */ /* 0x000fea0003800000 */
[----:B------:R-:W-:-:S05]  /*6320*/  IMAD.U32 R140, RZ, RZ, UR22 ;  /* 0x00000016ff8c7e24 */ /* 0x000fca000f8e00ff */
[----:B------:R-:W-:-:S13]  /*6330*/  ISETP.NE.AND P2, PT, R140, 0x1, PT ;  /* 0x000000018c00780c */ /* 0x000fda0003f45270 */
[----:B0-----:R-:W0:Y:S02]  /*6340*/  @P2 LDC.64 R40, c[0x0][0x9e8] ;  /* 0x00027a00ff282b82 */ /* 0x001e240000000a00 */
[----:B0-----:R-:W-:-:S04]  /*6350*/  @P2 IMAD.HI.U32 R138, R9, R40, RZ ;  /* 0x00000028098a2227 */ /* 0x001fc800078e00ff */
[----:B------:R-:W-:Y:S01]  /*6360*/  IMAD.MOV.U32 R40, RZ, RZ, R9 ;  /* 0x000000ffff287224 */ /* 0x000fe200078e0009 */
[----:B------:R-:W-:-:S04]  /*6370*/  @P2 SHF.R.U32.HI R40, RZ, R41, R138 ;  /* 0x00000029ff282219 */ /* 0x000fc8000001168a */
[----:B------:R-:W-:Y:S01]  /*6380*/  LOP3.LUT R139, RZ, R40, RZ, 0x33, !PT ;  /* 0x00000028ff8b7212 */ /* 0x000fe200078e33ff */
[----:B------:R-:W-:Y:S06]  /*6390*/  BRA `(.L_x_887) ;  /* 0x0000000000187947 */ /* 0x000fec0003800000 */
.L_x_886:
[----:B------:R-:W-:Y:S02]  /*63a0*/  IMAD.U32 R140, RZ, RZ, UR22 ;  /* 0x00000016ff8c7e24 */ /* 0x000fe4000f8e00ff */
[----:B------:R-:W-:-:S03]  /*63b0*/  IMAD.MOV.U32 R139, RZ, RZ, R13 ;  /* 0x000000ffff8b7224 */ /* 0x000fc600078e000d */
[----:B------:R-:W-:-:S13]  /*63c0*/  ISETP.NE.AND P2, PT, R140, 0x1, PT ;  /* 0x000000018c00780c */ /* 0x000fda0003f45270 */
[----:B0-----:R-:W0:Y:S02]  /*63d0*/  @P2 LDC.64 R40, c[0x0][0x9e8] ;  /* 0x00027a00ff282b82 */ /* 0x001e240000000a00 */
[----:B0-----:R-:W-:-:S05]  /*63e0*/  @P2 IMAD.HI.U32 R40, R13, R40, RZ ;  /* 0x000000280d282227 */ /* 0x001fca00078e00ff */
[----:B------:R-:W-:-:S07]  /*63f0*/  @P2 SHF.R.U32.HI R139, RZ, R41, R40 ;  /* 0x00000029ff8b2219 */ /* 0x000fce0000011628 */
.L_x_887:
[----:B------:R-:W-:Y:S05]  /*6400*/  BSYNC B0 ;  /* 0x0000000000007941 */ /* 0x000fea0003800000 */
.L_x_885:
[----:B------:R-:W-:-:S04]  /*6410*/  IMAD R41, R139, R140, -R82 ;  /* 0x0000008c8b297224 */ /* 0x000fc800078e0a52 */
[----:B------:R-:W-:-:S05]  /*6420*/  IMAD R41, R16, -0x2, R41 ;  /* 0xfffffffe10297824 */ /* 0x000fca00078e0229 */
[----:B------:R-:W-:Y:S02]  /*6430*/  VIADDMNMX R87, R41, R140, R87, PT ;  /* 0x0000008c29577246 */ /* 0x000fe40003800157 */
[----:B------:R-:W-:-:S07]  /*6440*/  VIMNMX R86, R86, R41, !PT ;  /* 0x0000002956567248 */ /* 0x000fce0007fe0100 */
.L_x_884:
[----:B------:R-:W-:Y:S01]  /*6450*/  ISETP.GT.AND P2, PT, R2, -0x1, PT ;  /* 0xffffffff0200780c */ /* 0x000fe20003f44270 */
[C---:B------:R-:W-:Y:S02]  /*6460*/  IMAD.IADD R137, R6.reuse, 0x1, R137 ;  /* 0x0000000106897824 */ /* 0x040fe400078e0289 */
[----:B------:R-:W-:Y:S01]  /*6470*/  IMAD.IADD R136, R6, 0x1, R136 ;  /* 0x0000000106887824 */ /* 0x000fe200078e0288 */
[C---:B------:R-:W-:Y:S02]  /*6480*/  ISETP.GT.AND P5, PT, R86.reuse, RZ, P2 ;  /* 0x000000ff5600720c */ /* 0x040fe400017a4270 */
[C---:B------:R-:W-:Y:S02]  /*6490*/  ISETP.GT.AND P4, PT, R86.reuse, 0x1, P2 ;  /* 0x000000015600780c */ /* 0x040fe40001784270 */
[----:B------:R-:W-:Y:S02]  /*64a0*/  ISETP.LT.OR P5, PT, R87, 0x1, P5 ;  /* 0x000000015700780c */ /* 0x000fe40002fa1670 */
[----:B------:R-:W-:-:S02]  /*64b0*/  ISETP.GT.AND P6, PT, R86, 0x8, P2 ;  /* 0x000000085600780c */ /* 0x000fc400017c4270 */
[----:B0-----:R-:W-:Y:S02]  /*64c0*/  FSEL R139, R12, -INF , !P5 ;  /* 0xff8000000c8b7808 */ /* 0x001fe40006800000 */
        /* <DEDUP_REMOVED lines=93> */
[----:B------:R-:W-:Y:S01]  /*6aa0*/  ISETP.GT.AND P3, PT, R11, -0x1, PT ;  /* 0xffffffff0b00780c */ /* 0x000fe20003f64270 */
[----:B------:R-:W-:-:S12]  /*6ab0*/  BSSY B0, `(.L_x_889) ;  /* 0x0000010000007945 */ /* 0x000fd80003800000 */
[----:B------:R-:W-:Y:S05]  /*6ac0*/  @P3 BRA `(.L_x_890) ;  /* 0x0000000000203947 */ /* 0x000fea0003800000 */
[----:B------:R-:W-:Y:S02]  /*6ad0*/  IMAD.U32 R86, RZ, RZ, UR22 ;  /* 0x00000016ff567e24 */ /* 0x000fe4000f8e00ff */
[----:B------:R-:W-:-:S03]  /*6ae0*/  IMAD.MOV.U32 R12, RZ, RZ, R7 ;  /* 0x000000ffff0c7224 */ /* 0x000fc600078e0007 */
[----:B------:R-:W-:-:S13]  /*6af0*/  ISETP.NE.AND P3, PT, R86, 0x1, PT ;  /* 0x000000015600780c */ /* 0x000fda0003f65270 */
[----:B------:R-:W0:Y:S02]  /*6b00*/  @P3 LDC.64 R40, c[0x0][0x9e8] ;  /* 0x00027a00ff283b82 */ /* 0x000e240000000a00 */
[----:B0-----:R-:W-:-:S05]  /*6b10*/  @P3 IMAD.HI.U32 R40, R7, R40, RZ ;  /* 0x0000002807283227 */ /* 0x001fca00078e00ff */
[----:B------:R-:W-:-:S04]  /*6b20*/  @P3 SHF.R.U32.HI R12, RZ, R41, R40 ;  /* 0x00000029ff0c3219 */ /* 0x000fc80000011628 */
[----:B------:R-:W-:Y:S01]  /*6b30*/  LOP3.LUT R87, RZ, R12, RZ, 0x33, !PT ;  /* 0x0000000cff577212 */ /* 0x000fe200078e33ff */
[----:B------:R-:W-:Y:S06]  /*6b40*/  BRA `(.L_x_891) ;  /* 0x0000000000187947 */ /* 0x000fec0003800000 */
.L_x_890:
[----:B------:R-:W-:Y:S02]  /*6b50*/  IMAD.U32 R86, RZ, RZ, UR22 ;  /* 0x00000016ff567e24 */ /* 0x000fe4000f8e00ff */
[----:B------:R-:W-:-:S03]  /*6b60*/  IMAD.MOV.U32 R87, RZ, RZ, R11 ;  /* 0x000000ffff577224 */ /* 0x000fc600078e000b */
[----:B------:R-:W-:-:S13]  /*6b70*/  ISETP.NE.AND P3, PT, R86, 0x1, PT ;  /* 0x000000015600780c */ /* 0x000fda0003f65270 */
[----:B------:R-:W0:Y:S02]  /*6b80*/  @P3 LDC.64 R40, c[0x0][0x9e8] ;  /* 0x00027a00ff283b82 */ /* 0x000e240000000a00 */
[----:B0-----:R-:W-:-:S05]  /*6b90*/  @P3 IMAD.HI.U32 R40, R11, R40, RZ ;  /* 0x000000280b283227 */ /* 0x001fca00078e00ff */
[----:B------:R-:W-:-:S07]  /*6ba0*/  @P3 SHF.R.U32.HI R87, RZ, R41, R40 ;  /* 0x00000029ff573219 */ /* 0x000fce0000011628 */
.L_x_891:
[----:B------:R-:W-:Y:S05]  /*6bb0*/  BSYNC B0 ;  /* 0x0000000000007941 */ /* 0x000fea0003800000 */
.L_x_889:
[----:B------:R-:W-:-:S04]  /*6bc0*/  IMAD R41, R87, R86, -R82 ;  /* 0x0000005657297224 */ /* 0x000fc800078e0a52 */
[----:B------:R-:W-:-:S05]  /*6bd0*/  IMAD R41, R16, -0x2, R41 ;  /* 0xfffffffe10297824 */ /* 0x000fca00078e0229 */
[----:B------:R-:W-:Y:S02]  /*6be0*/  VIADDMNMX R137, R41, R86, R137, PT ;  /* 0x0000005629897246 */ /* 0x000fe40003800189 */
[----:B------:R-:W-:-:S07]  /*6bf0*/  VIMNMX R136, R136, R41, !PT ;  /* 0x0000002988887248 */ /* 0x000fce0007fe0100 */
.L_x_888:
        /* <DEDUP_REMOVED lines=17> */
[----:B------:R-:W-:Y:S02]  /*6d10*/  ISETP.GT.AND P4, PT, R136, 0x1, P2 ;  /* 0x000000018800780c */ /* 0x000fe40001784270 */
[----:B------:R-:W-:Y:S02]  /*6d20*/  FMNMX.FTZ R41, R35, R12, !PT ;  /* 0x0000000c23297209 */ /* 0x000fe40007810000 */
[----:B------:R-:W-:-:S02]  /*6d30*/  ISETP.LT.OR P5, PT, R137, 0x21, P5 ;  /* 0x000000218900780c */ /* 0x000fc40002fa1670 */
[----:B------:R-:W-:Y:S02]  /*6d40*/  FMNMX.FTZ R12, R36, R41, !PT ;  /* 0x00000029240c7209 */ /* 0x000fe40007810000 */
[----:B------:R-:W-:Y:S02]  /*6d50*/  ISETP.LT.OR P4, PT, R137, 0x2, P4 ;  /* 0x000000028900780c */ /* 0x000fe40002781670 */
[----:B------:R-:W-:Y:S02]  /*6d60*/  FMNMX.FTZ R41, R39, R12, !PT ;  /* 0x0000000c27297209 */ /* 0x000fe40007810000 */
[----:B------:R-:W-:Y:S02]  /*6d70*/  FSEL R37, R37, -INF , !P5 ;  /* 0xff80000025257808 */ /* 0x000fe40006800000 */
[----:B------:R-:W-:Y:S02]  /*6d80*/  FMNMX.FTZ R12, R42, R41, !PT ;  /* 0x000000292a0c7209 */ /* 0x000fe40007810000 */
[----:B------:R-:W-:-:S02]  /*6d90*/  ISETP.GT.AND P5, PT, R136, RZ, P2 ;  /* 0x000000ff8800720c */ /* 0x000fc400017a4270 */
[----:B------:R-:W-:Y:S02]  /*6da0*/  FMNMX.FTZ R41, R45, R12, !PT ;  /* 0x0000000c2d297209 */ /* 0x000fe40007810000 */
[----:B------:R-:W-:Y:S02]  /*6db0*/  ISETP.LT.OR P5, PT, R137, 0x1, P5 ;  /* 0x000000018900780c */ /* 0x000fe40002fa1670 */
        /* <DEDUP_REMOVED lines=28> */
[----:B------:R-:W-:-:S05]  /*6f80*/  FMNMX.FTZ R40, R85, R12, !PT ;  /* 0x0000000c55287209 */ /* 0x000fca0007810000 */
[----:B------:R-:W0:Y:S02]  /*6f90*/  SHFL.BFLY PT, R41, R40, 0x2, 0x1f ;  /* 0x0c401f0028297f89 */ /* 0x000e2400000e0000 */
[----:B0-----:R-:W-:Y:S02]  /*6fa0*/  FMNMX.FTZ R41, R40, R41, !PT ;  /* 0x0000002928297209 */ /* 0x001fe40007810000 */
[----:B------:R-:W-:Y:S02]  /*6fb0*/  FSEL R40, R20, -INF , !P4 ;  /* 0xff80000014287808 */ /* 0x000fe40006000000 */
[----:B------:R-:W-:Y:S01]  /*6fc0*/  ISETP.GT.AND P4, PT, R136, 0x10, P2 ;  /* 0x000000108800780c */ /* 0x000fe20001784270 */
[----:B------:R-:W0:Y:S03]  /*6fd0*/  SHFL.BFLY PT, R12, R41, 0x1, 0x1f ;  /* 0x0c201f00290c7f89 */ /* 0x000e2600000e0000 */
[----:B------:R-:W-:-:S04]  /*6fe0*/  ISETP.LT.OR P4, PT, R137, 0x11, P4 ;  /* 0x000000118900780c */ /* 0x000fc80002781670 */
[----:B------:R-:W-:Y:S02]  /*6ff0*/  FSEL R29, R29, -INF , !P4 ;  /* 0xff8000001d1d7808 */ /* 0x000fe40006000000 */
[----:B------:R-:W-:-:S04]  /*7000*/  ISETP.GT.AND P4, PT, R136, 0x19, P2 ;  /* 0x000000198800780c */ /* 0x000fc80001784270 */
[----:B------:R-:W-:-:S04]  /*7010*/  ISETP.LT.OR P4, PT, R137, 0x1a, P4 ;  /* 0x0000001a8900780c */ /* 0x000fc80002781670 */
[----:B------:R-:W-:Y:S02]  /*7020*/  FSEL R34, R34, -INF , !P4 ;  /* 0xff80000022227808 */ /* 0x000fe40006000000 */
[----:B------:R-:W-:-:S04]  /*7030*/  ISETP.GT.AND P4, PT, R136, 0x28, P2 ;  /* 0x000000288800780c */ /* 0x000fc80001784270 */
[----:B------:R-:W-:Y:S02]  /*7040*/  ISETP.LT.OR P4, PT, R137, 0x29, P4 ;  /* 0x000000298900780c */ /* 0x000fe40002781670 */
[----:B0-----:R-:W-:Y:S02]  /*7050*/  FMNMX.FTZ R12, R41, R12, !PT ;  /* 0x0000000c290c7209 */ /* 0x001fe40007810000 */
[----:B------:R-:W-:Y:S02]  /*7060*/  FSEL R43, R43, -INF , !P4 ;  /* 0xff8000002b2b7808 */ /* 0x000fe40006000000 */
[C---:B------:R-:W-:Y:S01]  /*7070*/  FSETP.NEU.FTZ.AND P6, PT, R12.reuse, -INF , PT ;  /* 0xff8000000c00780b */ /* 0x040fe20003fdd000 */
[----:B------:R-:W-:-:S01]  /*7080*/  FFMA.FTZ R82, R12, R87, -8 ;  /* 0xc10000000c527423 */ /* 0x000fc20000010057 */
[----:B------:R-:W-:-:S04]  /*7090*/  ISETP.GT.AND P4, PT, R136, 0x30, P2 ;  /* 0x000000308800780c */ /* 0x000fc80001784270 */
[----:B------:R-:W-:Y:S02]  /*70a0*/  FSEL R20, R82, RZ, P6 ;  /* 0x000000ff52147208 */ /* 0x000fe40003000000 */
[----:B------:R-:W-:-:S03]  /*70b0*/  ISETP.LT.OR P4, PT, R137, 0x31, P4 ;  /* 0x000000318900780c */ /* 0x000fc60002781670 */
[--C-:B------:R-:W-:Y:S01]  /*70c0*/  FFMA.FTZ R86, R27, UR10, -R20.reuse ;  /* 0x0000000a1b567c23 */ /* 0x100fe20008010814 */
[----:B------:R-:W-:Y:S01]  /*70d0*/  FSEL R27, R15, -INF , !P5 ;  /* 0xff8000000f1b7808 */ /* 0x000fe20006800000 */
[--C-:B------:R-:W-:Y:S01]  /*70e0*/  FFMA.FTZ R41, R139, UR10, -R20.reuse ;  /* 0x0000000a8b297c23 */ /* 0x100fe20008010814 */
[----:B------:R-:W-:Y:S01]  /*70f0*/  ISETP.LT.OR P5, PT, R137, 0x2a, P3 ;  /* 0x0000002a8900780c */ /* 0x000fe20001fa1670 */
[----:B------:R0:W-:Y:S01]  /*7100*/  MUFU.EX2 R15, R86 ;  /* 0x00000056000f7308 */ /* 0x0001e20000000800 */
        /* <DEDUP_REMOVED lines=55> */
[----:B------:R-:W-:Y:S01]  /*7480*/  FFMA.FTZ R80, R80, UR10, -R20 ;  /* 0x0000000a50507c23 */ /* 0x000fe20008010814 */
[----:B------:R-:W-:Y:S01]  /*7490*/  FMNMX.FTZ R87, R51, R82, !PT ;  /* 0x0000005233577209 */ /* 0x000fe20007810000 */
[----:B------:R-:W-:Y:S01]  /*74a0*/  MUFU.EX2 R41, R41 ;  /* 0x0000002900297308 */ /* 0x000fe20000000800 */
[----:B------:R-:W-:-:S02]  /*74b0*/  ISETP.GT.AND P4, PT, R136, 0x48, P2 ;  /* 0x000000488800780c */ /* 0x000fc40001784270 */
[----:B------:R-:W-:Y:S02]  /*74c0*/  ISETP.LT.OR P5, PT, R137, 0x42, P5 ;  /* 0x000000428900780c */ /* 0x000fe40002fa1670 */
[----:B------:R-:W-:Y:S02]  /*74d0*/  FSEL R55, R55, -INF , !P3 ;  /* 0xff80000037377808 */ /* 0x000fe40005800000 */
[----:B------:R-:W-:Y:S01]  /*74e0*/  FMNMX.FTZ R82, R52, R87, !PT ;  /* 0x0000005734527209 */ /* 0x000fe20007810000 */
[----:B------:R-:W-:Y:S01]  /*74f0*/  MUFU.EX2 R14, R14 ;  /* 0x0000000e000e7308 */ /* 0x000fe20000000800 */
[----:B------:R-:W-:Y:S02]  /*7500*/  ISETP.GT.AND P3, PT, R136, 0x49, P2 ;  /* 0x000000498800780c */ /* 0x000fe40001764270 */
[----:B------:R-:W-:Y:S02]  /*7510*/  FSEL R56, R56, -INF , !P5 ;  /* 0xff80000038387808 */ /* 0x000fe40006800000 */
[----:B------:R-:W-:-:S02]  /*7520*/  ISETP.LT.OR P4, PT, R137, 0x49, P4 ;  /* 0x000000498900780c */ /* 0x000fc40002781670 */
[----:B------:R-:W-:Y:S01]  /*7530*/  FMNMX.FTZ R87, R55, R82, !PT ;  /* 0x0000005237577209 */ /* 0x000fe20007810000 */
[----:B------:R-:W-:Y:S01]  /*7540*/  MUFU.EX2 R21, R21 ;  /* 0x0000001500157308 */ /* 0x000fe20000000800 */
[----:B------:R-:W-:Y:S02]  /*7550*/  ISETP.GT.AND P5, PT, R136, 0x50, P2 ;  /* 0x000000508800780c */ /* 0x000fe400017a4270 */
[----:B------:R-:W-:Y:S02]  /*7560*/  ISETP.LT.OR P3, PT, R137, 0x4a, P3 ;  /* 0x0000004a8900780c */ /* 0x000fe40001f61670 */
[----:B------:R-:W-:Y:S02]  /*7570*/  FSEL R57, R57, -INF , !P4 ;  /* 0xff80000039397808 */ /* 0x000fe40006000000 */
[----:B------:R-:W-:Y:S01]  /*7580*/  FMNMX.FTZ R82, R56, R87, !PT ;  /* 0x0000005738527209 */ /* 0x000fe20007810000 */
[----:B------:R-:W-:Y:S01]  /*7590*/  MUFU.EX2 R24, R24 ;  /* 0x0000001800187308 */ /* 0x000fe20000000800 */
[----:B------:R-:W-:-:S02]  /*75a0*/  ISETP.GT.AND P4, PT, R136, 0x51, P2 ;  /* 0x000000518800780c */ /* 0x000fc40001784270 */
[----:B------:R-:W-:Y:S02]  /*75b0*/  FSEL R58, R58, -INF , !P3 ;  /* 0xff8000003a3a7808 */ /* 0x000fe40005800000 */
[----:B------:R-:W-:Y:S02]  /*75c0*/  ISETP.LT.OR P5, PT, R137, 0x51, P5 ;  /* 0x000000518900780c */ /* 0x000fe40002fa1670 */
[----:B------:R-:W-:Y:S01]  /*75d0*/  FMNMX.FTZ R87, R57, R82, !PT ;  /* 0x0000005239577209 */ /* 0x000fe20007810000 */
[----:B------:R-:W-:Y:S01]  /*75e0*/  MUFU.EX2 R28, R28 ;  /* 0x0000001c001c7308 */ /* 0x000fe20000000800 */
[----:B------:R-:W-:Y:S02]  /*75f0*/  ISETP.GT.AND P3, PT, R136, 0x58, P2 ;  /* 0x000000588800780c */ /* 0x000fe40001764270 */
[----:B------:R-:W-:Y:S02]  /*7600*/  ISETP.LT.OR P4, PT, R137, 0x52, P4 ;  /* 0x000000528900780c */ /* 0x000fe40002781670 */
[----:B------:R-:W-:-:S02]  /*7610*/  FSEL R61, R61, -INF , !P5 ;  /* 0xff8000003d3d7808 */ /* 0x000fc40006800000 */
[----:B------:R-:W-:Y:S01]  /*7620*/  FMNMX.FTZ R82, R58, R87, !PT ;  /* 0x000000573a527209 */ /* 0x000fe20007810000 */
[----:B------:R-:W-:Y:S01]  /*7630*/  MUFU.EX2 R31, R31 ;  /* 0x0000001f001f7308 */ /* 0x000fe20000000800 */
[----:B------:R-:W-:Y:S02]  /*7640*/  ISETP.GT.AND P5, PT, R136, 0x59, P2 ;  /* 0x000000598800780c */ /* 0x000fe400017a4270 */
[----:B------:R-:W-:Y:S02]  /*7650*/  FSEL R62, R62, -INF , !P4 ;  /* 0xff8000003e3e7808 */ /* 0x000fe40006000000 */
[----:B------:R-:W-:Y:S02]  /*7660*/  ISETP.LT.OR P3, PT, R137, 0x59, P3 ;  /* 0x000000598900780c */ /* 0x000fe40001f61670 */
        /* <DEDUP_REMOVED lines=37> */
[----:B------:R-:W-:Y:S01]  /*78c0*/  ISETP.GT.AND P2, PT, R136, 0x79, P2 ;  /* 0x000000798800780c */ /* 0x000fe20001744270 */
[----:B------:R-:W-:Y:S01]  /*78d0*/  FFMA.FTZ R136, R85, UR10, -R20 ;  /* 0x0000000a55887c23 */ /* 0x000fe20008010814 */
[----:B------:R-:W-:Y:S02]  /*78e0*/  ISETP.LT.OR P4, PT, R137, 0x79, P4 ;  /* 0x000000798900780c */ /* 0x000fe40002781670 */
[----:B------:R-:W-:-:S02]  /*78f0*/  FSEL R78, R78, -INF , !P5 ;  /* 0xff8000004e4e7808 */ /* 0x000fc40006800000 */
[----:B------:R-:W-:Y:S01]  /*7900*/  FMNMX.FTZ R87, R77, R82, !PT ;  /* 0x000000524d577209 */ /* 0x000fe20007810000 */
[----:B------:R-:W-:Y:S01]  /*7910*/  MUFU.EX2 R50, R50 ;  /* 0x0000003200327308 */ /* 0x000fe20000000800 */
[----:B------:R-:W-:Y:S02]  /*7920*/  ISETP.LT.OR P2, PT, R137, 0x7a, P2 ;  /* 0x0000007a8900780c */ /* 0x000fe40001741670 */
[----:B------:R-:W-:Y:S02]  /*7930*/  FSEL R81, R81, -INF , !P4 ;  /* 0xff80000051517808 */ /* 0x000fe40006000000 */
[----:B------:R-:W-:Y:S02]  /*7940*/  FMNMX.FTZ R82, R78, R87, !PT ;  /* 0x000000574e527209 */ /* 0x000fe40007810000 */
[----:B------:R-:W-:Y:S01]  /*7950*/  FSEL R83, R83, -INF , !P2 ;  /* 0xff80000053537808 */ /* 0x000fe20005000000 */
[----:B------:R-:W-:Y:S01]  /*7960*/  MUFU.EX2 R53, R53 ;  /* 0x0000003500357308 */ /* 0x000fe20000000800 */
[----:B------:R-:W-:-:S02]  /*7970*/  FMNMX.FTZ R82, R81, R82, !PT ;  /* 0x0000005251527209 */ /* 0x000fc40007810000 */
[----:B------:R-:W-:Y:S02]  /*7980*/  FSEL R85, R12, RZ, P6 ;  /* 0x000000ff0c557208 */ /* 0x000fe40003000000 */
[----:B------:R-:W-:-:S03]  /*7990*/  FMNMX.FTZ R82, R83, R82, !PT ;  /* 0x0000005253527209 */ /* 0x000fc60007810000 */
[----:B------:R-:W-:Y:S01]  /*79a0*/  FADD.FTZ R10, -R85, R10 ;  /* 0x0000000a550a7221 */ /* 0x000fe20000010100 */
[----:B------:R-:W-:Y:S01]  /*79b0*/  MUFU.EX2 R54, R54 ;  /* 0x0000003600367308 */ /* 0x000fe20000000800 */
[----:B------:R-:W1:Y:S02]  /*79c0*/  SHFL.BFLY PT, R87, R82, 0x2, 0x1f ;  /* 0x0c401f0052577f89 */ /* 0x000e6400000e0000 */
[----:B------:R-:W-:-:S05]  /*79d0*/  FMUL.FTZ R10, R10, UR10 ;  /* 0x0000000a0a0a7c20 */ /* 0x000fca0008410000 */
[----:B------:R2:W-:Y:S08]  /*79e0*/  MUFU.EX2 R85, R136 ;  /* 0x0000008800557308 */ /* 0x0005f00000000800 */
[----:B------:R-:W3:Y:S08]  /*79f0*/  MUFU.EX2 R10, R10 ;  /* 0x0000000a000a7308 */ /* 0x000ef00000000800 */
[----:B------:R-:W-:Y:S01]  /*7a00*/  MUFU.EX2 R59, R59 ;  /* 0x0000003b003b7308 */ /* 0x000fe20000000800 */
[----:B-1----:R-:W-:Y:S01]  /*7a10*/  FMNMX.FTZ R87, R82, R87, !PT ;  /* 0x0000005752577209 */ /* 0x002fe20007810000 */
[----:B------:R-:W-:-:S04]  /*7a20*/  FFMA.FTZ R82, R84, UR10, -R20 ;  /* 0x0000000a54527c23 */ /* 0x000fc80008010814 */
[----:B0-----:R-:W0:Y:S02]  /*7a30*/  SHFL.BFLY PT, R86, R87, 0x1, 0x1f ;  /* 0x0c201f0057567f89 */ /* 0x001e2400000e0000 */
[----:B------:R-:W-:Y:S08]  /*7a40*/  MUFU.EX2 R60, R60 ;  /* 0x0000003c003c7308 */ /* 0x000ff00000000800 */
[----:B------:R-:W-:Y:S08]  /*7a50*/  MUFU.EX2 R63, R63 ;  /* 0x0000003f003f7308 */ /* 0x000ff00000000800 */
[----:B------:R-:W-:Y:S01]  /*7a60*/  MUFU.EX2 R64, R64 ;  /* 0x0000004000407308 */ /* 0x000fe20000000800 */
[----:B0-----:R-:W-:Y:S01]  /*7a70*/  FMNMX.FTZ R20, R87, R86, !PT ;  /* 0x0000005657147209 */ /* 0x001fe20007810000 */
[----:B------:R-:W-:-:S06]  /*7a80*/  IMAD.U32 R87, RZ, RZ, UR10 ;  /* 0x0000000aff577e24 */ /* 0x000fcc000f8e00ff */
[----:B------:R-:W-:Y:S01]  /*7a90*/  MUFU.EX2 R67, R67 ;  /* 0x0000004300437308 */ /* 0x000fe20000000800 */
[C---:B------:R-:W-:Y:S01]  /*7aa0*/  FSETP.NEU.FTZ.AND P2, PT, R20.reuse, -INF , PT ;  /* 0xff8000001400780b */ /* 0x040fe20003f5d000 */
[----:B------:R-:W-:-:S03]  /*7ab0*/  FFMA.FTZ R84, R20, R87, -8 ;  /* 0xc100000014547423 */ /* 0x000fc60000010057 */
[----:B------:R-:W-:Y:S02]  /*7ac0*/  FSEL R87, R20, RZ, P2 ;  /* 0x000000ff14577208 */ /* 0x000fe40001000000 */
[----:B------:R-:W-:Y:S01]  /*7ad0*/  FSEL R84, R84, RZ, P2 ;  /* 0x000000ff54547208 */ /* 0x000fe20001000000 */
[----:B------:R-:W-:Y:S02]  /*7ae0*/  MUFU.EX2 R68, R68 ;  /* 0x0000004400447308 */ /* 0x000fe40000000800 */
[----:B------:R-:W-:-:S02]  /*7af0*/  FADD.FTZ R87, -R87, R8 ;  /* 0x0000000857577221 */ /* 0x000fc40000010100 */
[--C-:B--2---:R-:W-:Y:S01]  /*7b00*/  FFMA.FTZ R136, R51, UR10, -R84.reuse ;  /* 0x0000000a33887c23 */ /* 0x104fe20008010854 */
[----:B------:R-:W-:-:S01]  /*7b10*/  FFMA.FTZ R86, R27, UR10, -R84 ;  /* 0x0000000a1b567c23 */ /* 0x000fc20008010854 */
[----:B------:R-:W-:Y:S01]  /*7b20*/  FMUL.FTZ R51, R87, UR10 ;  /* 0x0000000a57337c20 */ /* 0x000fe20008410000 */
[----:B------:R-:W-:-:S01]  /*7b30*/  FFMA.FTZ R27, R40, UR10, -R84 ;  /* 0x0000000a281b7c23 */ /* 0x000fc20008010854 */
        /* <DEDUP_REMOVED lines=9> */
[----:B------:R-:W-:Y:S01]  /*7bd0*/  FFMA.FTZ R44, R47, UR10, -R84 ;  /* 0x0000000a2f2c7c23 */ /* 0x000fe20008010854 */
[----:B---3--:R-:W-:-:S01]  /*7be0*/  FFMA.FTZ R57, R10, R4, R41 ;  /* 0x000000040a397223 */ /* 0x008fc20000010029 */
[----:B------:R-:W0:Y:S01]  /*7bf0*/  MUFU.EX2 R51, R51 ;  /* 0x0000003300337308 */ /* 0x000e220000000800 */
[----:B------:R-:W-:-:S01]  /*7c00*/  FFMA.FTZ R47, R48, UR10, -R84 ;  /* 0x0000000a302f7c23 */ /* 0x000fc20008010854 */
[--C-:B------:R-:W-:Y:S01]  /*7c10*/  FFMA.FTZ R33, R33, UR10, -R84.reuse ;  /* 0x0000000a21217c23 */ /* 0x100fe20008010854 */
[----:B------:R-:W-:-:S01]  /*7c20*/  FFMA.FTZ R48, R55, UR10, -R84 ;  /* 0x0000000a37307c23 */ /* 0x000fc20008010854 */
[----:B------:R-:W-:Y:S01]  /*7c30*/  FFMA.FTZ R55, R56, UR10, -R84 ;  /* 0x0000000a38377c23 */ /* 0x000fe20008010854 */
[----:B------:R-:W-:-:S01]  /*7c40*/  FADD.FTZ R56, R14, R57 ;  /* 0x000000390e387221 */ /* 0x000fc20000010000 */
[--C-:B------:R-:W-:Y:S01]  /*7c50*/  FFMA.FTZ R34, R34, UR10, -R84.reuse ;  /* 0x0000000a22227c23 */ /* 0x100fe20008010854 */
[----:B------:R-:W-:-:S01]  /*7c60*/  FFMA.FTZ R37, R37, UR10, -R84 ;  /* 0x0000000a25257c23 */ /* 0x000fc20008010854 */
[----:B------:R-:W1:Y:S01]  /*7c70*/  MUFU.EX2 R27, R27 ;  /* 0x0000001b001b7308 */ /* 0x000e620000000800 */
[----:B------:R-:W-:-:S01]  /*7c80*/  FFMA.FTZ R57, R58, UR10, -R84 ;  /* 0x0000000a3a397c23 */ /* 0x000fc20008010854 */
[----:B------:R-:W-:-:S06]  /*7c90*/  FFMA.FTZ R38, R38, UR10, -R84 ;  /* 0x0000000a26267c23 */ /* 0x000fcc0008010854 */
[----:B------:R-:W2:Y:S01]  /*7ca0*/  MUFU.EX2 R25, R25 ;  /* 0x0000001900197308 */ /* 0x000ea20000000800 */
[----:B0-----:R-:W-:-:S01]  /*7cb0*/  FFMA.FTZ R4, R51, R3, R86 ;  /* 0x0000000333047223 */ /* 0x001fc20000010056 */
[----:B------:R-:W-:Y:S01]  /*7cc0*/  FADD.FTZ R3, R21, R56 ;  /* 0x0000003815037221 */ /* 0x000fe20000010000 */
[----:B------:R-:W-:-:S05]  /*7cd0*/  FFMA.FTZ R56, R61, UR10, -R84 ;  /* 0x0000000a3d387c23 */ /* 0x000fca0008010854 */
[----:B------:R-:W0:Y:S01]  /*7ce0*/  MUFU.EX2 R26, R26 ;  /* 0x0000001a001a7308 */ /* 0x000e220000000800 */
[----:B-1----:R-:W-:-:S07]  /*7cf0*/  FADD.FTZ R4, R27, R4 ;  /* 0x000000041b047221 */ /* 0x002fce0000010000 */
[----:B------:R-:W1:Y:S01]  /*7d00*/  MUFU.EX2 R29, R29 ;  /* 0x0000001d001d7308 */ /* 0x000e620000000800 */
[----:B--2---:R-:W-:-:S01]  /*7d10*/  FADD.FTZ R137, R25, R4 ;  /* 0x0000000419897221 */ /* 0x004fc20000010000 */
[----:B------:R-:W-:-:S04]  /*7d20*/  FADD.FTZ R4, R24, R3 ;  /* 0x0000000318047221 */ /* 0x000fc80000010000 */
[----:B------:R-:W-:Y:S02]  /*7d30*/  FADD.FTZ R3, R15, R4 ;  /* 0x000000040f037221 */ /* 0x000fe40000010000 */
[----:B------:R-:W2:Y:S01]  /*7d40*/  MUFU.EX2 R30, R30 ;  /* 0x0000001e001e7308 */ /* 0x000ea20000000800 */
[----:B0-----:R-:W-:-:S01]  /*7d50*/  FADD.FTZ R58, R26, R137 ;  /* 0x000000891a3a7221 */ /* 0x001fc20000010000 */
[----:B------:R-:W-:-:S04]  /*7d60*/  FADD.FTZ R4, R28, R3 ;  /* 0x000000031c047221 */ /* 0x000fc80000010000 */
[----:B------:R-:W-:Y:S02]  /*7d70*/  FADD.FTZ R3, R31, R4 ;  /* 0x000000041f037221 */ /* 0x000fe40000010000 */
[----:B------:R-:W0:Y:S01]  /*7d80*/  MUFU.EX2 R33, R33 ;  /* 0x0000002100217308 */ /* 0x000e220000000800 */
[----:B-1----:R-:W-:-:S01]  /*7d90*/  FADD.FTZ R61, R29, R58 ;  /* 0x0000003a1d3d7221 */ /* 0x002fc20000010000 */
[----:B------:R-:W-:-:S04]  /*7da0*/  FADD.FTZ R4, R32, R3 ;  /* 0x0000000320047221 */ /* 0x000fc80000010000 */
[----:B------:R-:W-:Y:S02]  /*7db0*/  FADD.FTZ R3, R35, R4 ;  /* 0x0000000423037221 */ /* 0x000fe40000010000 */
[----:B------:R-:W1:Y:S01]  /*7dc0*/  MUFU.EX2 R34, R34 ;  /* 0x0000002200227308 */ /* 0x000e620000000800 */
[----:B--2---:R-:W-:-:S01]  /*7dd0*/  FADD.FTZ R58, R30, R61 ;  /* 0x0000003d1e3a7221 */ /* 0x004fc20000010000 */
[----:B------:R-:W-:Y:S01]  /*7de0*/  FFMA.FTZ R61, R62, UR10, -R84 ;  /* 0x0000000a3e3d7c23 */ /* 0x000fe20008010854 */
[----:B------:R-:W-:-:S05]  /*7df0*/  FADD.FTZ R4, R36, R3 ;  /* 0x0000000324047221 */ /* 0x000fca0000010000 */
[----:B------:R-:W2:Y:S01]  /*7e00*/  MUFU.EX2 R37, R37 ;  /* 0x0000002500257308 */ /* 0x000ea20000000800 */
[----:B0-----:R-:W-:-:S01]  /*7e10*/  FADD.FTZ R137, R33, R58 ;  /* 0x0000003a21897221 */ /* 0x001fc20000010000 */
[----:B------:R-:W-:-:S06]  /*7e20*/  FFMA.FTZ R58, R65, UR10, -R84 ;  /* 0x0000000a413a7c23 */ /* 0x000fcc0008010854 */
[----:B------:R-:W0:Y:S01]  /*7e30*/  MUFU.EX2 R38, R38 ;  /* 0x0000002600267308 */ /* 0x000e220000000800 */
[----:B-1----:R-:W-:-:S01]  /*7e40*/  FADD.FTZ R62, R34, R137 ;  /* 0x00000089223e7221 */ /* 0x002fc20000010000 */
[----:B------:R-:W-:-:S06]  /*7e50*/  FADD.FTZ R137, R39, R4 ;  /* 0x0000000427897221 */ /* 0x000fcc0000010000 */
[----:B------:R-:W1:Y:S01]  /*7e60*/  MUFU.EX2 R40, R40 ;  /* 0x0000002800287308 */ /* 0x000e620000000800 */
[----:B--2---:R-:W-:-:S01]  /*7e70*/  FADD.FTZ R65, R37, R62 ;  /* 0x0000003e25417221 */ /* 0x004fc20000010000 */
[----:B------:R-:W-:-:S06]  /*7e80*/  FFMA.FTZ R62, R69, UR10, -R84 ;  /* 0x0000000a453e7c23 */ /* 0x000fcc0008010854 */
[----:B------:R-:W2:Y:S01]  /*7e90*/  MUFU.EX2 R43, R43 ;  /* 0x0000002b002b7308 */ /* 0x000ea20000000800 */
[----:B0-----:R-:W-:-:S01]  /*7ea0*/  FADD.FTZ R3, R38, R65 ;  /* 0x0000004126037221 */ /* 0x001fc20000010000 */
[----:B------:R-:W-:Y:S01]  /*7eb0*/  FFMA.FTZ R65, R66, UR10, -R84 ;  /* 0x0000000a42417c23 */ /* 0x000fe20008010854 */
[----:B------:R-:W-:-:S04]  /*7ec0*/  FADD.FTZ R66, R42, R137 ;  /* 0x000000892a427221 */ /* 0x000fc80000010000 */
[----:B------:R-:W-:Y:S01]  /*7ed0*/  FADD.FTZ R69, R45, R66 ;  /* 0x000000422d457221 */ /* 0x000fe20000010000 */
[----:B------:R-:W0:Y:S01]  /*7ee0*/  MUFU.EX2 R44, R44 ;  /* 0x0000002c002c7308 */ /* 0x000e220000000800 */
[----:B-1----:R-:W-:-:S02]  /*7ef0*/  FADD.FTZ R4, R40, R3 ;  /* 0x0000000328047221 */ /* 0x002fc40000010000 */
[----:B------:R-:W-:Y:S01]  /*7f00*/  FADD.FTZ R66, R46, R69 ;  /* 0x000000452e427221 */ /* 0x000fe20000010000 */
[----:B------:R-:W-:-:S03]  /*7f10*/  FFMA.FTZ R69, R70, UR10, -R84 ;  /* 0x0000000a46457c23 */ /* 0x000fc60008010854 */
[----:B------:R-:W-:Y:S01]  /*7f20*/  FADD.FTZ R137, R49, R66 ;  /* 0x0000004231897221 */ /* 0x000fe20000010000 */
[----:B------:R-:W1:Y:S01]  /*7f30*/  MUFU.EX2 R47, R47 ;  /* 0x0000002f002f7308 */ /* 0x000e620000000800 */
[----:B--2---:R-:W-:-:S01]  /*7f40*/  FADD.FTZ R3, R43, R4 ;  /* 0x000000042b037221 */ /* 0x004fc20000010000 */
[----:B------:R-:W-:Y:S01]  /*7f50*/  FFMA.FTZ R66, R73, UR10, -R84 ;  /* 0x0000000a49427c23 */ /* 0x000fe20008010854 */
[----:B------:R-:W-:-:S04]  /*7f60*/  FADD.FTZ R70, R50, R137 ;  /* 0x0000008932467221 */ /* 0x000fc80000010000 */
[----:B------:R-:W-:Y:S01]  /*7f70*/  FADD.FTZ R73, R53, R70 ;  /* 0x0000004635497221 */ /* 0x000fe20000010000 */
[----:B------:R-:W2:Y:S01]  /*7f80*/  MUFU.EX2 R8, R136 ;  /* 0x0000008800087308 */ /* 0x000ea20000000800 */
[----:B0-----:R-:W-:-:S02]  /*7f90*/  FADD.FTZ R4, R44, R3 ;  /* 0x000000032c047221 */ /* 0x001fc40000010000 */
[----:B------:R-:W-:Y:S01]  /*7fa0*/  FADD.FTZ R70, R54, R73 ;  /* 0x0000004936467221 */ /* 0x000fe20000010000 */
[----:B------:R-:W-:-:S03]  /*7fb0*/  FFMA.FTZ R73, R74, UR10, -R84 ;  /* 0x0000000a4a497c23 */ /* 0x000fc60008010854 */
[----:B------:R-:W-:Y:S01]  /*7fc0*/  FADD.FTZ R137, R59, R70 ;  /* 0x000000463b897221 */ /* 0x000fe20000010000 */
[----:B------:R-:W0:Y:S01]  /*7fd0*/  MUFU.EX2 R87, R87 ;  /* 0x0000005700577308 */ /* 0x000e220000000800 */
[----:B-1----:R-:W-:-:S01]  /*7fe0*/  FADD.FTZ R3, R47, R4 ;  /* 0x000000042f037221 */ /* 0x002fc20000010000 */
[----:B------:R-:W-:Y:S01]  /*7ff0*/  FFMA.FTZ R70, R77, UR10, -R84 ;  /* 0x0000000a4d467c23 */ /* 0x000fe20008010854 */
[----:B------:R-:W-:-:S04]  /*8000*/  FADD.FTZ R74, R60, R137 ;  /* 0x000000893c4a7221 */ /* 0x000fc80000010000 */
[----:B------:R-:W-:Y:S01]  /*8010*/  FADD.FTZ R77, R63, R74 ;  /* 0x0000004a3f4d7221 */ /* 0x000fe20000010000 */
[----:B------:R-:W1:Y:S01]  /*8020*/  MUFU.EX2 R48, R48 ;  /* 0x0000003000307308 */ /* 0x000e620000000800 */
[----:B--2---:R-:W-:-:S02]  /*8030*/  FADD.FTZ R4, R8, R3 ;  /* 0x0000000308047221 */ /* 0x004fc40000010000 */
[----:B------:R-:W-:Y:S01]  /*8040*/  FADD.FTZ R74, R64, R77 ;  /* 0x0000004d404a7221 */ /* 0x000fe20000010000 */
[----:B------:R-:W-:-:S03]  /*8050*/  FFMA.FTZ R77, R78, UR10, -R84 ;  /* 0x0000000a4e4d7c23 */ /* 0x000fc60008010854 */
[----:B------:R-:W-:Y:S01]  /*8060*/  FADD.FTZ R137, R67, R74 ;  /* 0x0000004a43897221 */ /* 0x000fe20000010000 */
[----:B------:R-:W2:Y:S01]  /*8070*/  MUFU.EX2 R55, R55 ;  /* 0x0000003700377308 */ /* 0x000ea20000000800 */
[----:B0-----:R-:W-:-:S01]  /*8080*/  FADD.FTZ R3, R87, R4 ;  /* 0x0000000457037221 */ /* 0x001fc20000010000 */
[----:B------:R-:W-:Y:S01]  /*8090*/  FFMA.FTZ R74, R81, UR10, -R84 ;  /* 0x0000000a514a7c23 */ /* 0x000fe20008010854 */
[----:B------:R-:W-:-:S05]  /*80a0*/  FADD.FTZ R78, R68, R137 ;  /* 0x00000089444e7221 */ /* 0x000fca0000010000 */
[----:B------:R-:W0:Y:S01]  /*80b0*/  MUFU.EX2 R52, R52 ;  /* 0x0000003400347308 */ /* 0x000e220000000800 */
[----:B-1----:R-:W-:-:S07]  /*80c0*/  FADD.FTZ R4, R48, R3 ;  /* 0x0000000330047221 */ /* 0x002fce0000010000 */
[----:B------:R-:W1:Y:S01]  /*80d0*/  MUFU.EX2 R57, R57 ;  /* 0x0000003900397308 */ /* 0x000e620000000800 */
[----:B--2---:R-:W-:-:S07]  /*80e0*/  FADD.FTZ R3, R55, R4 ;  /* 0x0000000437037221 */ /* 0x004fce0000010000 */
[----:B------:R-:W2:Y:S01]  /*80f0*/  MUFU.EX2 R56, R56 ;  /* 0x0000003800387308 */ /* 0x000ea20000000800 */
[----:B0-----:R-:W-:-:S07]  /*8100*/  FADD.FTZ R4, R52, R3 ;  /* 0x0000000334047221 */ /* 0x001fce0000010000 */
        /* <DEDUP_REMOVED lines=15> */
[----:B--2---:R-:W-:-:S01]  /*8200*/  FADD.FTZ R78, R72, R81 ;  /* 0x00000051484e7221 */ /* 0x004fc20000010000 */
[----:B------:R-:W-:-:S06]  /*8210*/  FFMA.FTZ R81, R83, UR10, -R84 ;  /* 0x0000000a53517c23 */ /* 0x000fcc0008010854 */
        /* <DEDUP_REMOVED lines=19> */
[----:B0-----:R-:W-:-:S04]  /*8350*/  FADD.FTZ R4, R82, R83 ;  /* 0x0000005352047221 */ /* 0x001fc80000010000 */
[----:B------:R-:W-:Y:S01]  /*8360*/  FADD.FTZ R4, R85, R4 ;  /* 0x0000000455047221 */ /* 0x000fe20000010000 */
[----:B-1----:R-:W-:-:S04]  /*8370*/  FADD.FTZ R78, R74, R3 ;  /* 0x000000034a4e7221 */ /* 0x002fc80000010000 */
[----:B--2---:R-:W-:Y:S01]  /*8380*/  FADD.FTZ R3, R81, R78 ;  /* 0x0000004e51037221 */ /* 0x004fe20000010000 */
[----:B------:R-:W-:Y:S06]  /*8390*/  @!P0 BRA `(.L_x_892) ;  /* 0x0000000000048947 */ /* 0x000fec0003800000 */
[----:B------:R-:W-:Y:S01]  /*83a0*/  BPT.TRAP 0x1 ;  /* 0x000000040000795c */ /* 0x000fe20000300000 */
.L_x_892:
        /* <DEDUP_REMOVED lines=10> */
[-C--:B------:R-:W-:Y:S01]  /*8450*/  FMUL.FTZ R89, R89, R10.reuse ;  /* 0x0000000a59597220 */ /* 0x080fe20000410000 */
        /* <DEDUP_REMOVED lines=79> */
[----:B------:R-:W-:Y:S01]  /*8950*/  IMAD.MOV.U32 R8, RZ, RZ, R20 ;  /* 0x000000ffff087224 */ /* 0x000fe200078e0014 */
[----:B------:R-:W-:Y:S01]  /*8960*/  UMOV UR38, UR20 ;  /* 0x0000001400267c82 */ /* 0x000fe20008000000 */
[----:B------:R-:W-:Y:S01]  /*8970*/  IMAD.MOV.U32 R10, RZ, RZ, R12 ;  /* 0x000000ffff0a7224 */ /* 0x000fe200078e000c */
[----:B------:R-:W-:-:S06]  /*8980*/  UMOV UR37, UR21 ;  /* 0x0000001500257c82 */ /* 0x000fcc0008000000 */
.L_x_875:
[----:B------:R-:W0:Y:S01]  /*8990*/  LDC R14, c[0x0][0x9e4] ;  /* 0x00027900ff0e7b82 */ /* 0x000e220000000800 */
[----:B------:R-:W-:Y:S02]  /*89a0*/  ULDC UR6, c[0x0][0x9dc] ;  /* 0x0002770000067ab9 */ /* 0x000fe40000000800 */
[----:B------:R-:W-:-:S05]  /*89b0*/  VIADD R7, R23, -UR6 ;  /* 0x8000000617077c36 */ /* 0x000fca0008000000 */
[----:B------:R-:W-:Y:S02]  /*89c0*/  R2UR UR6, R7 ;  /* 0x00000000070672ca */ /* 0x000fe400000e0000 */
[----:B0-----:R-:W-:-:S13]  /*89d0*/  ISETP.GE.AND P5, PT, R14, 0x1, PT ;  /* 0x000000010e00780c */ /* 0x001fda0003fa6270 */
[----:B------:R-:W-:Y:S05]  /*89e0*/  @!P5 BRA `(.L_x_894) ;  /* 0x000000000044d947 */ /* 0x000fea0003800000 */
        /* <DEDUP_REMOVED lines=9> */
.L_x_895:
[----:B------:R-:W-:-:S13]  /*8a80*/  ISETP.NE.AND P2, PT, R14, 0x1, PT ;  /* 0x000000010e00780c */ /* 0x000fda0003f45270 */
[----:B------:R-:W0:Y:S02]  /*8a90*/  @P2 LDC.64 R12, c[0x0][0x9e8] ;  /* 0x00027a00ff0c2b82 */ /* 0x000e240000000a00 */
[----:B0-----:R-:W-:-:S05]  /*8aa0*/  @P2 IMAD.HI.U32 R12, R23, R12, RZ ;  /* 0x0000000c170c2227 */ /* 0x001fca00078e00ff */
[----:B------:R-:W-:-:S07]  /*8ab0*/  @P2 SHF.R.U32.HI R23, RZ, R13, R12 ;  /* 0x0000000dff172219 */ /* 0x000fce000001160c */
.L_x_896:
[----:B------:R-:W-:-:S05]  /*8ac0*/  IMAD R23, R23, R14, RZ ;  /* 0x0000000e17177224 */ /* 0x000fca00078e02ff */
[----:B------:R-:W-:-:S13]  /*8ad0*/  R2UR UR7, R23 ;  /* 0x00000000170772ca */ /* 0x000fda00000e0000 */
[----:B------:R-:W-:-:S04]  /*8ae0*/  UISETP.LT.AND UP0, UPT, UR6, UR7, UPT ;  /* 0x000000070600728c */ /* 0x000fc8000bf01270 */
[----:B------:R-:W-:-:S12]  /*8af0*/  USEL UR6, UR6, UR7, !UP0 ;  /* 0x0000000706067287 */ /* 0x000fd8000c000000 */
.L_x_894:
        /* <DEDUP_REMOVED lines=13> */
.L_x_907:
[----:B------:R-:W-:-:S04]  /*8bd0*/  UIADD3 UR38, UR21, 0x1, URZ ;  /* 0x0000000115267890 */ /* 0x000fc8000fffe03f */
[----:B------:R-:W-:-:S04]  /*8be0*/  UISETP.NE.AND UP0, UPT, UR38, 0x2, UPT ;  /* 0x000000022600788c */ /* 0x000fc8000bf05270 */
[----:B------:R-:W-:Y:S02]  /*8bf0*/  USEL UR37, URZ, 0x1, UP0 ;  /* 0x000000013f257887 */ /* 0x000fe40008000000 */
[----:B------:R-:W-:Y:S02]  /*8c00*/  USEL UR38, UR38, URZ, UP0 ;  /* 0x0000003f26267287 */ /* 0x000fe40008000000 */
[----:B------:R-:W-:Y:S01]  /*8c10*/  ULOP3.LUT UR37, UR20, UR37, URZ, 0x3c, !UPT ;  /* 0x0000002514257292 */ /* 0x000fe2000f8e3c3f */
[----:B------:R-:W-:Y:S11]  /*8c20*/  @!P0 BRA `(.L_x_898) ;  /* 0x0000000000048947 */ /* 0x000ff60003800000 */
[----:B------:R-:W-:Y:S01]  /*8c30*/  BPT.TRAP 0x1 ;  /* 0x000000040000795c */ /* 0x000fe20000300000 */
.L_x_898:
[----:B------:R-:W-:Y:S01]  /*8c40*/  ULEA UR6, UR38, UR45, 0x3 ;  /* 0x0000002d26067291 */ /* 0x000fe2000f8e183f */
[----:B------:R-:W-:-:S05]  /*8c50*/  IMAD.U32 R8, RZ, RZ, UR37 ;  /* 0x00000025ff087e24 */ /* 0x000fca000f8e00ff */
[----:B------:R-:W-:-:S04]  /*8c60*/  SHF.L.U32 R8, R8, 0x1f, RZ ;  /* 0x0000001f08087819 */ /* 0x000fc800000006ff */
[----:B------:R0:W1:Y:S01]  /*8c70*/  SYNCS.PHASECHK.TRANS64.TRYWAIT P2, [UR6+0x19c30], R8 ;  /* 0x019c3008ff0075a7 */ /* 0x0000620008040146 */
[----:B------:R-:W-:Y:S05]  /*8c80*/  @!P0 BRA `(.L_x_899) ;  /* 0x0000000000048947 */ /* 0x000fea0003800000 */
[----:B------:R-:W-:Y:S01]  /*8c90*/  BPT.TRAP 0x1 ;  /* 0x000000040000795c */ /* 0x000fe20000300000 */
.L_x_899:
[----:B-1----:R-:W-:Y:S05]  /*8ca0*/  @P2 BRA `(.L_x_900) ;  /* 0x0000000000082947 */ /* 0x002fea0003800000 */
[----:B------:R-:W1:Y:S02]  /*8cb0*/  SYNCS.PHASECHK.TRANS64.TRYWAIT P2, [UR6+0x19c30], R8 ;  /* 0x019c3008ff0075a7 */ /* 0x000e640008040146 */
[----:B-1----:R-:W-:Y:S05]  /*8cc0*/  @!P2 BRA `(.L_x_901) ;  /* 0x000000cc0084a947 */ /* 0x002fea0003800000 */
.L_x_900:
        /* <DEDUP_REMOVED lines=17> */
.L_x_902:
[----:B------:R-:W-:Y:S01]  /*8de0*/  ULEA UR14, UR21, UR45, 0x3 ;  /* 0x0000002d150e7291 */ /* 0x000fe2000f8e183f */
[----:B01----:R-:W-:-:S05]  /*8df0*/  IMAD.U32 R8, RZ, RZ, UR20 ;  /* 0x00000014ff087e24 */ /* 0x003fca000f8e00ff */
[----:B------:R-:W-:-:S04]  /*8e00*/  SHF.L.U32 R8, R8, 0x1f, RZ ;  /* 0x0000001f08087819 */ /* 0x000fc800000006ff */
[----:B------:R0:W1:Y:S01]  /*8e10*/  SYNCS.PHASECHK.TRANS64.TRYWAIT P2, [UR14+0x19c50], R8 ;  /* 0x019c5008ff0075a7 */ /* 0x000062000804014e */
[----:B------:R-:W-:Y:S05]  /*8e20*/  @!P0 BRA `(.L_x_903) ;  /* 0x0000000000048947 */ /* 0x000fea0003800000 */
[----:B------:R-:W-:Y:S01]  /*8e30*/  BPT.TRAP 0x1 ;  /* 0x000000040000795c */ /* 0x000fe20000300000 */
.L_x_903:
[----:B-1----:R-:W-:Y:S05]  /*8e40*/  @P2 BRA `(.L_x_904) ;  /* 0x0000000000082947 */ /* 0x002fea0003800000 */
[----:B------:R-:W1:Y:S02]  /*8e50*/  SYNCS.PHASECHK.TRANS64.TRYWAIT P2, [UR14+0x19c50], R8 ;  /* 0x019c5008ff0075a7 */ /* 0x000e64000804014e */
[----:B-1----:R-:W-:Y:S05]  /*8e60*/  @!P2 BRA `(.L_x_905) ;  /* 0x000000cc0034a947 */ /* 0x002fea0003800000 */
.L_x_904:
[----:B------:R-:W-:Y:S01]  /*8e70*/  UIADD3 UR6, UR45, 0x3000, URZ ;  /* 0x000030002d067890 */ /* 0x000fe2000fffe03f */
[C---:B------:R-:W-:Y:S01]  /*8e80*/  FMUL.FTZ R12, R0.reuse, R24 ;  /* 0x00000018000c7220 */ /* 0x040fe20000410000 */
[----:B------:R-:W-:Y:S01]  /*8e90*/  WARPGROUP.ARRIVE ;  /* 0x00000000000079c5 */ /* 0x000fe20000000000 */
[C---:B-1----:R-:W-:Y:S01]  /*8ea0*/  FMUL.FTZ R11, R0.reuse, R25 ;  /* 0x00000019000b7220 */ /* 0x042fe20000410000 */
[----:B------:R-:W-:Y:S01]  /*8eb0*/  USHF.R.U32.HI UR6, URZ, 0x4, UR6 ;  /* 0x000000043f067899 */ /* 0x000fe20008011606 */
[C---:B------:R-:W-:Y:S01]  /*8ec0*/  FMUL.FTZ R14, R0.reuse, R26 ;  /* 0x0000001a000e7220 */ /* 0x040fe20000410000 */
[----:B------:R-:W-:Y:S01]  /*8ed0*/  UMOV UR7, 0x40000040 ;  /* 0x4000004000077882 */ /* 0x000fe20000000000 */
[----:B------:R-:W0:Y:S01]  /*8ee0*/  MUFU.TANH R12, R12 ;  /* 0x0000000c000c7308 */ /* 0x000e220000002400 */
[----:B------:R-:W-:Y:S01]  /*8ef0*/  ULOP3.LUT UR6, UR6, 0x3fff, URZ, 0xc0, !UPT ;  /* 0x00003fff06067892 */ /* 0x000fe2000f8ec03f */
[C---:B------:R-:W-:Y:S01]  /*8f00*/  FMUL.FTZ R13, R0.reuse, R27 ;  /* 0x0000001b000d7220 */ /* 0x040fe20000410000 */
[C---:B------:R-:W-:Y:S01]  /*8f10*/  FMUL.FTZ R15, R0.reuse, R28 ;  /* 0x0000001c000f7220 */ /* 0x040fe20000410000 */
[C---:B------:R-:W-:Y:S01]  /*8f20*/  FMUL.FTZ R21, R0.reuse, R30 ;  /* 0x0000001e00157220 */ /* 0x040fe20000410000 */
[----:B------:R-:W-:Y:S01]  /*8f30*/  ULOP3.LUT UR6, UR6, 0x10000, URZ, 0xfc, !UPT ;  /* 0x0001000006067892 */ /* 0x000fe2000f8efc3f */
[C---:B------:R-:W-:Y:S01]  /*8f40*/  FMUL.FTZ R20, R0.reuse, R29 ;  /* 0x0000001d00147220 */ /* 0x040fe20000410000 */
[C---:B------:R-:W-:Y:S01]  /*8f50*/  FMUL.FTZ R23, R0.reuse, R31 ;  /* 0x0000001f00177220 */ /* 0x040fe20000410000 */
[----:B------:R-:W1:Y:S01]  /*8f60*/  MUFU.TANH R11, R11 ;  /* 0x0000000b000b7308 */ /* 0x000e620000002400 */
[----:B------:R-:W-:Y:S01]  /*8f70*/  UIMAD UR11, UR21, 0x300, UR6 ;  /* 0x00000300150b78a4 */ /* 0x000fe2000f8e0206 */
[C---:B------:R-:W-:Y:S01]  /*8f80*/  FMUL.FTZ R24, R0.reuse, R32 ;  /* 0x0000002000187220 */ /* 0x040fe20000410000 */
[C---:B------:R-:W-:Y:S01]  /*8f90*/  FMUL.FTZ R26, R0.reuse, R34 ;  /* 0x00000022001a7220 */ /* 0x040fe20000410000 */
[C---:B------:R-:W-:Y:S01]  /*8fa0*/  FMUL.FTZ R25, R0.reuse, R33 ;  /* 0x0000002100197220 */ /* 0x040fe20000410000 */
[C---:B------:R-:W-:Y:S01]  /*8fb0*/  FMUL.FTZ R27, R0.reuse, R35 ;  /* 0x00000023001b7220 */ /* 0x040fe20000410000 */
[C---:B------:R-:W-:Y:S01]  /*8fc0*/  FMUL.FTZ R28, R0.reuse, R36 ;  /* 0x00000024001c7220 */ /* 0x040fe20000410000 */
[----:B------:R-:W-:Y:S01]  /*8fd0*/  FMUL.FTZ R29, R0, R37 ;  /* 0x00000025001d7220 */ /* 0x000fe20000410000 */
[----:B------:R-:W-:Y:S01]  /*8fe0*/  UMOV UR6, UR11 ;  /* 0x0000000b00067c82 */ /* 0x000fe20008000000 */
[----:B------:R-:W2:Y:S01]  /*8ff0*/  MUFU.TANH R14, R14 ;  /* 0x0000000e000e7308 */ /* 0x000ea20000002400 */
[----:B------:R-:W-:Y:S01]  /*9000*/  QGMMA.64x96x32.F32.E4M3.E4M3 R88, R148, gdesc[UR4], R88, gsb0 ;  /* 0x0160000494587df3 */ /* 0x000fe20008000858 */
[----:B0-----:R-:W-:Y:S01]  /*9010*/  FMNMX.FTZ R8, R12, R7, !PT ;  /* 0x000000070c087209 */ /* 0x001fe20007810000 */
[C---:B------:R-:W-:Y:S01]  /*9020*/  FMUL.FTZ R30, R0.reuse, R38 ;  /* 0x00000026001e7220 */ /* 0x040fe20000410000 */
[C---:B------:R-:W-:Y:S01]  /*9030*/  FMUL.FTZ R37, R0.reuse, R45 ;  /* 0x0000002d00257220 */ /* 0x040fe20000410000 */
[C---:B------:R-:W-:Y:S01]  /*9040*/  FMUL.FTZ R45, R0.reuse, R53 ;  /* 0x00000035002d7220 */ /* 0x040fe20000410000 */
[C---:B------:R-:W-:Y:S01]  /*9050*/  FMUL.FTZ R53, R0.reuse, R61 ;  /* 0x0000003d00357220 */ /* 0x040fe20000410000 */
[C---:B------:R-:W-:Y:S01]  /*9060*/  FMUL.FTZ R61, R0.reuse, R69 ;  /* 0x00000045003d7220 */ /* 0x040fe20000410000 */
[----:B------:R-:W0:Y:S01]  /*9070*/  MUFU.TANH R13, R13 ;  /* 0x0000000d000d7308 */ /* 0x000e220000002400 */
        /* <DEDUP_REMOVED lines=16> */
[----:B0-----:R-:W-:Y:S01]  /*9180*/  FMNMX.FTZ R8, R13, R8, !PT ;  /* 0x000000080d087209 */ /* 0x001fe20007810000 */
[C---:B------:R-:W-:Y:S01]  /*9190*/  FMUL.FTZ R41, R0.reuse, R49 ;  /* 0x0000003100297220 */ /* 0x040fe20000410000 */
        /* <DEDUP_REMOVED lines=17> */
[C---:B------:R-:W-:Y:S01]  /*92b0*/  FMUL.FTZ R54, R0.reuse, R62 ;  /* 0x0000003e00367220 */ /* 0x040fe20000410000 */
[C---:B------:R-:W-:Y:S01]  /*92c0*/  FMUL.FTZ R56, R0.reuse, R64 ;  /* 0x0000004000387220 */ /* 0x040fe20000410000 */
[C---:B------:R-:W-:Y:S01]  /*92d0*/  FMUL.FTZ R58, R0.reuse, R66 ;  /* 0x00000042003a7220 */ /* 0x040fe20000410000 */
[----:B------:R-:W-:Y:S01]  /*92e0*/  FMUL.FTZ R60, R0, R68 ;  /* 0x00000044003c7220 */ /* 0x000fe20000410000 */
[----:B------:R-:W2:Y:S01]  /*92f0*/  MUFU.TANH R24, R24 ;  /* 0x0000001800187308 */ /* 0x000ea20000002400 */
[----:B0-----:R-:W-:Y:S01]  /*9300*/  FMNMX.FTZ R69, R20, R69, !PT ;  /* 0x0000004514457209 */ /* 0x001fe20007810000 */
[----:B------:R-:W-:Y:S01]  /*9310*/  UIADD3 UR6, UR11, 0x2, URZ ;  /* 0x000000020b067890 */ /* 0x000fe2000fffe03f */
[C---:B------:R-:W-:Y:S01]  /*9320*/  FMUL.FTZ R62, R0.reuse, R70 ;  /* 0x00000046003e7220 */ /* 0x040fe20000410000 */
[----:B------:R-:W-:Y:S01]  /*9330*/  UMOV UR7, 0x40000040 ;  /* 0x4000004000077882 */ /* 0x000fe20000000000 */
        /* <DEDUP_REMOVED lines=9> */
[----:B------:R-:W-:Y:S01]  /*93d0*/  FMUL.FTZ R76, R0, R84 ;  /* 0x00000054004c7220 */ /* 0x000fe20000410000 */
[----:B------:R-:W-:Y:S01]  /*93e0*/  UMOV UR10, UR19 ;  /* 0x00000013000a7c82 */ /* 0x000fe20008000000 */
[----:B------:R-:W1:Y:S01]  /*93f0*/  MUFU.TANH R25, R25 ;  /* 0x0000001900197308 */ /* 0x000e620000002400 */
[----:B--2---:R-:W-:-:S07]  /*9400*/  FMNMX.FTZ R8, R24, R69, !PT ;  /* 0x0000004518087209 */ /* 0x004fce0007810000 */
[----:B------:R-:W2:Y:S01]  /*9410*/  MUFU.TANH R27, R27 ;  /* 0x0000001b001b7308 */ /* 0x000ea20000002400 */
[----:B0-----:R-:W-:-:S07]  /*9420*/  FMNMX.FTZ R10, R26, R71, !PT ;  /* 0x000000471a0a7209 */ /* 0x001fce0007810000 */
[----:B------:R-:W0:Y:S01]  /*9430*/  MUFU.TANH R28, R28 ;  /* 0x0000001c001c7308 */ /* 0x000e220000002400 */
[----:B-1----:R-:W-:-:S07]  /*9440*/  FMNMX.FTZ R69, R25, R8, !PT ;  /* 0x0000000819457209 */ /* 0x002fce0007810000 */
[----:B------:R-:W1:Y:S01]  /*9450*/  MUFU.TANH R30, R30 ;  /* 0x0000001e001e7308 */ /* 0x000e620000002400 */
[----:B--2---:R-:W-:-:S07]  /*9460*/  FMNMX.FTZ R71, R27, R10, !PT ;  /* 0x0000000a1b477209 */ /* 0x004fce0007810000 */
[----:B------:R-:W2:Y:S01]  /*9470*/  MUFU.TANH R29, R29 ;  /* 0x0000001d001d7308 */ /* 0x000ea20000002400 */
[----:B0-----:R-:W-:Y:S01]  /*9480*/  FMNMX.FTZ R8, R28, R69, !PT ;  /* 0x000000451c087209 */ /* 0x001fe20007810000 */
[----:B------:R-:W-:-:S06]  /*9490*/  FMUL.FTZ R69, R0, R77 ;  /* 0x0000004d00457220 */ /* 0x000fcc0000410000 */
[----:B------:R-:W0:Y:S01]  /*94a0*/  MUFU.TANH R31, R31 ;  /* 0x0000001f001f7308 */ /* 0x000e220000002400 */
[----:B-1----:R-:W-:Y:S01]  /*94b0*/  FMNMX.FTZ R10, R30, R71, !PT ;  /* 0x000000471e0a7209 */ /* 0x002fe20007810000 */
[----:B------:R-:W-:-:S06]  /*94c0*/  WARPGROUP.DEPBAR.LE gsb0, 0x0 ;  /* 0x00008000000079c5 */ /* 0x000fcc0000010000 */
[----:B------:R-:W1:Y:S01]  /*94d0*/  MUFU.TANH R32, R32 ;  /* 0x0000002000207308 */ /* 0x000e620000002400 */
[----:B--2---:R-:W-:Y:S01]  /*94e0*/  FMNMX.FTZ R71, R29, R8, !PT ;  /* 0x000000081d477209 */ /* 0x004fe20007810000 */
[----:B------:R-:W-:-:S06]  /*94f0*/  WARPGROUP.ARRIVE ;  /* 0x00000000000079c5 */ /* 0x000fcc0000000000 */
[----:B------:R-:W2:Y:S01]  /*9500*/  MUFU.TANH R34, R34 ;  /* 0x0000002200227308 */ /* 0x000ea20000002400 */
[----:B0-----:R-:W-:Y:S01]  /*9510*/  FMNMX.FTZ R73, R31, R10, !PT ;  /* 0x0000000a1f497209 */ /* 0x001fe20007810000 */
[----:B------:R-:W-:Y:S01]  /*9520*/  QGMMA.64x96x32.F32.E4M3.E4M3 R88, R144, gdesc[UR4], R88, gsb0 ;  /* 0x0160000490587df3 */ /* 0x000fe20008000858 */
[----:B------:R-:W-:Y:S01]  /*9530*/  UIADD3 UR6, UR11, 0x4, URZ ;  /* 0x000000040b067890 */ /* 0x000fe2000fffe03f */
[----:B------:R-:W-:-:S04]  /*9540*/  UMOV UR7, 0x40000040 ;  /* 0x4000004000077882 */ /* 0x000fc80000000000 */
[----:B------:R-:W0:Y:S01]  /*9550*/  MUFU.TANH R33, R33 ;  /* 0x0000002100217308 */ /* 0x000e220000002400 */
[----:B-1----:R-:W-:-:S07]  /*9560*/  FMNMX.FTZ R8, R32, R71, !PT ;  /* 0x0000004720087209 */ /* 0x002fce0007810000 */
[----:B------:R-:W1:Y:S01]  /*9570*/  MUFU.TANH R35, R35 ;  /* 0x0000002300237308 */ /* 0x000e620000002400 */
[----:B--2---:R-:W-:-:S07]  /*9580*/  FMNMX.FTZ R10, R34, R73, !PT ;  /* 0x00000049220a7209 */ /* 0x004fce0007810000 */
[----:B------:R-:W2:Y:S01]  /*9590*/  MUFU.TANH R36, R36 ;  /* 0x0000002400247308 */ /* 0x000ea20000002400 */
[----:B0-----:R-:W-:-:S07]  /*95a0*/  FMNMX.FTZ R71, R33, R8, !PT ;  /* 0x0000000821477209 */ /* 0x001fce0007810000 */
[----:B------:R-:W0:Y:S01]  /*95b0*/  MUFU.TANH R38, R38 ;  /* 0x0000002600267308 */ /* 0x000e220000002400 */
[----:B-1----:R-:W-:-:S07]  /*95c0*/  FMNMX.FTZ R73, R35, R10, !PT ;  /* 0x0000000a23497209 */ /* 0x002fce0007810000 */
[----:B------:R-:W1:Y:S01]  /*95d0*/  MUFU.TANH R37, R37 ;  /* 0x0000002500257308 */ /* 0x000e620000002400 */
[----:B--2---:R-:W-:Y:S01]  /*95e0*/  FMNMX.FTZ R8, R36, R71, !PT ;  /* 0x0000004724087209 */ /* 0x004fe20007810000 */
[----:B------:R-:W-:-:S06]  /*95f0*/  FMUL.FTZ R71, R0, R79 ;  /* 0x0000004f00477220 */ /* 0x000fcc0000410000 */
[----:B------:R-:W2:Y:S01]  /*9600*/  MUFU.TANH R39, R39 ;  /* 0x0000002700277308 */ /* 0x000ea20000002400 */
[----:B0-----:R-:W-:-:S07]  /*9610*/  FMNMX.FTZ R10, R38, R73, !PT ;  /* 0x00000049260a7209 */ /* 0x001fce0007810000 */
        /* <DEDUP_REMOVED lines=13> */
[----:B-1----:R-:W-:Y:S01]  /*96f0*/  FMNMX.FTZ R8, R44, R73, !PT ;  /* 0x000000492c087209 */ /* 0x002fe20007810000 */
[----:B------:R-:W-:-:S06]  /*9700*/  FMUL.FTZ R73, R0, R81 ;  /* 0x0000005100497220 */ /* 0x000fcc0000410000 */
[----:B------:R-:W1:Y:S01]  /*9710*/  MUFU.TANH R47, R47 ;  /* 0x0000002f002f7308 */ /* 0x000e620000002400 */
[----:B--2---:R-:W-:Y:S01]  /*9720*/  FMNMX.FTZ R10, R46, R75, !PT ;  /* 0x0000004b2e0a7209 */ /* 0x004fe20007810000 */
[----:B------:R-:W-:Y:S02]  /*9730*/  WARPGROUP.DEPBAR.LE gsb0, 0x0 ;  /* 0x00008000000079c5 */ /* 0x000fe40000010000 */
[----:B------:R-:W-:-:S04]  /*9740*/  WARPGROUP.ARRIVE ;  /* 0x00000000000079c5 */ /* 0x000fc80000000000 */
        /* <DEDUP_REMOVED lines=34> */
[----:B------:R-:W-:Y:S01]  /*9970*/  FMUL.FTZ R77, R0, R85 ;  /* 0x00000055004d7220 */ /* 0x000fe20000410000 */
[----:B------:R-:W-:Y:S02]  /*9980*/  WARPGROUP.DEPBAR.LE gsb0, 0x0 ;  /* 0x00008000000079c5 */ /* 0x000fe40000010000 */
[----:B------:R-:W-:-:S03]  /*9990*/  WARPGROUP.ARRIVE ;  /* 0x00000000000079c5 */ /* 0x000fc60000000000 */
[----:B------:R-:W2:Y:S01]  /*99a0*/  MUFU.TANH R63, R63 ;  /* 0x0000003f003f7308 */ /* 0x000ea20000002400 */
[----:B0-----:R-:W-:Y:S02]  /*99b0*/  FMNMX.FTZ R10, R62, R79, !PT ;  /* 0x0000004f3e0a7209 */ /* 0x001fe40007810000 */
[----:B------:R-:W-:Y:S05]  /*99c0*/  QGMMA.64x96x32.F32.E4M3.E4M3 R88, R136, gdesc[UR4], R88, gsb0 ;  /* 0x0160000488587df3 */ /* 0x000fea0008000858 */
        /* <DEDUP_REMOVED lines=29> */
[----:B------:R-:W-:-:S06]  /*9ba0*/  WARPGROUP.DEPBAR.LE gsb0, 0x0 ;  /* 0x00008000000079c5 */ /* 0x000fcc0000010000 */
[----:B------:R-:W2:Y:S01]  /*9bb0*/  MUFU.TANH R79, R79 ;  /* 0x0000004f004f7308 */ /* 0x000ea20000002400 */
[----:B0-----:R-:W-:-:S07]  /*9bc0*/  FMNMX.FTZ R10, R78, R83, !PT ;  /* 0x000000534e0a7209 */ /* 0x001fce0007810000 */
[----:B------:R-:W0:Y:S01]  /*9bd0*/  MUFU.TANH R77, R77 ;  /* 0x0000004d004d7308 */ /* 0x000e220000002400 */
[----:B-1----:R-:W-:Y:S02]  /*9be0*/  FMNMX.FTZ R8, R76, R81, !PT ;  /* 0x000000514c087209 */ /* 0x002fe40007810000 */
[----:B--2---:R-:W-:Y:S02]  /*9bf0*/  FMNMX.FTZ R81, R79, R10, !PT ;  /* 0x0000000a4f517209 */ /* 0x004fe40007810000 */
[----:B0-----:R-:W-:-:S03]  /*9c00*/  FMNMX.FTZ R80, R77, R8, !PT ;  /* 0x000000084d507209 */ /* 0x001fc60007810000 */
[----:B------:R-:W0:Y:S04]  /*9c10*/  SHFL.BFLY PT, R8, R81, 0x2, 0x1f ;  /* 0x0c401f0051087f89 */ /* 0x000e2800000e0000 */
[----:B------:R-:W1:Y:S01]  /*9c20*/  SHFL.BFLY PT, R83, R80, 0x2, 0x1f ;  /* 0x0c401f0050537f89 */ /* 0x000e6200000e0000 */
[----:B0-----:R-:W-:Y:S01]  /*9c30*/  FMNMX.FTZ R82, R81, R8, !PT ;  /* 0x0000000851527209 */ /* 0x001fe20007810000 */
[----:B------:R-:W-:Y:S01]  /*9c40*/  IMAD.U32 R81, RZ, RZ, UR10 ;  /* 0x0000000aff517e24 */ /* 0x000fe2000f8e00ff */
[----:B-1----:R-:W-:-:S03]  /*9c50*/  FMNMX.FTZ R83, R80, R83, !PT ;  /* 0x0000005350537209 */ /* 0x002fc60007810000 */
[----:B------:R-:W0:Y:S04]  /*9c60*/  SHFL.BFLY PT, R85, R82, 0x1, 0x1f ;  /* 0x0c201f0052557f89 */ /* 0x000e2800000e0000 */
[----:B------:R-:W1:Y:S01]  /*9c70*/  SHFL.BFLY PT, R10, R83, 0x1, 0x1f ;  /* 0x0c201f00530a7f89 */ /* 0x000e6200000e0000 */
[----:B0-----:R-:W-:Y:S02]  /*9c80*/  FMNMX.FTZ R8, R82, R85, !PT ;  /* 0x0000005552087209 */ /* 0x001fe40007810000 */
[----:B-1----:R-:W-:-:S03]  /*9c90*/  FMNMX.FTZ R10, R83, R10, !PT ;  /* 0x0000000a530a7209 */ /* 0x002fc60007810000 */
[----:B------:R-:W-:-:S04]  /*9ca0*/  FADD.FTZ R9, -R8, R9 ;  /* 0x0000000908097221 */ /* 0x000fc80000010100 */
[----:B------:R-:W-:Y:S01]  /*9cb0*/  FMUL.FTZ R80, R9, UR10 ;  /* 0x0000000a09507c20 */ /* 0x000fe20008410000 */
[----:B------:R-:W-:-:S01]  /*9cc0*/  FFMA.FTZ R9, R10, R81, -8 ;  /* 0xc10000000a097423 */ /* 0x000fc20000010051 */
[----:B------:R-:W-:Y:S02]  /*9cd0*/  IMAD.U32 R81, RZ, RZ, UR10 ;  /* 0x0000000aff517e24 */ /* 0x000fe4000f8e00ff */
[----:B------:R-:W-:-:S01]  /*9ce0*/  FADD.FTZ R7, -R10, R7 ;  /* 0x000000070a077221 */ /* 0x000fc20000010100 */
[----:B------:R-:W-:Y:S01]  /*9cf0*/  FFMA.FTZ R12, R12, UR10, -R9 ;  /* 0x0000000a0c0c7c23 */ /* 0x000fe20008010809 */
[----:B------:R-:W-:-:S01]  /*9d00*/  FFMA.FTZ R82, R8, R81, -8 ;  /* 0xc100000008527423 */ /* 0x000fc20000010051 */
        /* <DEDUP_REMOVED lines=54> */
[----:B------:R-:W-:-:S04]  /*a070*/  FFMA.FTZ R54, R55, UR10, -R82 ;  /* 0x0000000a37367c23 */ /* 0x000fc80008010852 */
[----:B------:R-:W1:Y:S01]  /*a080*/  MUFU.EX2 R77, R77 ;  /* 0x0000004d004d7308 */ /* 0x000e620000000800 */
[----:B0-----:R-:W-:-:S07]  /*a090*/  FFMA.FTZ R4, R7, R4, R12 ;  /* 0x0000000407047223 */ /* 0x001fce000001000c */
[----:B------:R-:W0:Y:S08]  /*a0a0*/  MUFU.EX2 R11, R11 ;  /* 0x0000000b000b7308 */ /* 0x000e300000000800 */
[----:B------:R-:W2:Y:S01]  /*a0b0*/  MUFU.EX2 R14, R14 ;  /* 0x0000000e000e7308 */ /* 0x000ea20000000800 */
[----:B-1----:R-:W-:-:S07]  /*a0c0*/  FFMA.FTZ R3, R80, R3, R77 ;  /* 0x0000000350037223 */ /* 0x002fce000001004d */
        /* <DEDUP_REMOVED lines=41> */
[----:B0-----:R-:W-:-:S01]  /*a360*/  FADD.FTZ R86, R36, R59 ;  /* 0x0000003b24567221 */ /* 0x001fc20000010000 */
[----:B------:R-:W-:-:S06]  /*a370*/  FFMA.FTZ R59, R66, UR10, -R82 ;  /* 0x0000000a423b7c23 */ /* 0x000fcc0008010852 */
        /* <DEDUP_REMOVED lines=53> */
[----:B------:R-:W-:-:S06]  /*a6d0*/  IMAD.U32 R71, RZ, RZ, UR38 ;  /* 0x00000026ff477e24 */ /* 0x000fcc000f8e00ff */
[----:B------:R-:W0:Y:S01]  /*a6e0*/  MUFU.EX2 R62, R62 ;  /* 0x0000003e003e7308 */ /* 0x000e220000000800 */
[----:B--2---:R-:W-:-:S07]  /*a6f0*/  FADD.FTZ R3, R55, R4 ;  /* 0x0000000437037221 */ /* 0x004fce0000010000 */
[----:B------:R-:W2:Y:S01]  /*a700*/  MUFU.EX2 R64, R64 ;  /* 0x0000004000407308 */ /* 0x000ea20000000800 */
[----:B-1----:R-:W-:-:S07]  /*a710*/  FADD.FTZ R75, R61, R86 ;  /* 0x000000563d4b7221 */ /* 0x002fce0000010000 */
[----:B------:R-:W1:Y:S01]  /*a720*/  MUFU.EX2 R59, R59 ;  /* 0x0000003b003b7308 */ /* 0x000e620000000800 */
[----:B0-----:R-:W-:-:S01]  /*a730*/  FADD.FTZ R4, R62, R3 ;  /* 0x000000033e047221 */ /* 0x001fc20000010000 */
[----:B------:R-:W-:Y:S01]  /*a740*/  @!P1 LEA R3, R71, UR45, 0x3 ;  /* 0x0000002d47039c11 */ /* 0x000fe2000f8e18ff */
[----:B------:R-:W-:-:S04]  /*a750*/  FFMA.FTZ R71, R78, UR10, -R82 ;  /* 0x0000000a4e477c23 */ /* 0x000fc80008010852 */
[----:B------:R-:W-:Y:S01]  /*a760*/  @!P1 VIADD R3, R3, 0x19c40 ;  /* 0x00019c4003039836 */ /* 0x000fe20000000000 */
[----:B------:R-:W0:Y:S01]  /*a770*/  MUFU.EX2 R65, R65 ;  /* 0x0000004100417308 */ /* 0x000e220000000800 */
[----:B--2---:R-:W-:-:S03]  /*a780*/  FADD.FTZ R78, R64, R75 ;  /* 0x0000004b404e7221 */ /* 0x004fc60000010000 */
[----:B------:R-:W-:-:S04]  /*a790*/  @!P1 PRMT R3, RZ, 0x654, R3 ;  /* 0x00000654ff039816 */ /* 0x000fc80000000003 */
[----:B------:R-:W2:Y:S01]  /*a7a0*/  MUFU.EX2 R66, R66 ;  /* 0x0000004200427308 */ /* 0x000ea20000000800 */
[----:B-1----:R-:W-:-:S01]  /*a7b0*/  FADD.FTZ R75, R59, R4 ;  /* 0x000000043b4b7221 */ /* 0x002fc20000010000 */
[----:B------:R1:W-:Y:S06]  /*a7c0*/  @!P1 SYNCS.ARRIVE.TRANS64.RED.A1T0 RZ, [R3+URZ], RZ ;  /* 0x000000ff03ff99a7 */ /* 0x0003ec000810043f */
[----:B------:R-:W3:Y:S01]  /*a7d0*/  MUFU.EX2 R68, R68 ;  /* 0x0000004400447308 */ /* 0x000ee20000000800 */
[----:B0-----:R-:W-:-:S01]  /*a7e0*/  FADD.FTZ R81, R65, R78 ;  /* 0x0000004e41517221 */ /* 0x001fc20000010000 */
[----:B------:R-:W-:-:S06]  /*a7f0*/  FFMA.FTZ R78, R79, UR10, -R82 ;  /* 0x0000000a4f4e7c23 */ /* 0x000fcc0008010852 */
[----:B------:R-:W0:Y:S01]  /*a800*/  MUFU.EX2 R63, R63 ;  /* 0x0000003f003f7308 */ /* 0x000e220000000800 */
[----:B--2---:R-:W-:-:S07]  /*a810*/  FADD.FTZ R4, R66, R75 ;  /* 0x0000004b42047221 */ /* 0x004fce0000010000 */
[----:B------:R-:W1:Y:S01]  /*a820*/  MUFU.EX2 R69, R69 ;  /* 0x0000004500457308 */ /* 0x000e620000000800 */
[----:B---3--:R-:W-:-:S07]  /*a830*/  FADD.FTZ R82, R68, R81 ;  /* 0x0000005144527221 */ /* 0x008fce0000010000 */
        /* <DEDUP_REMOVED lines=18> */
[----:B0-----:R-:W-:-:S03]  /*a960*/  FADD.FTZ R4, R9, R82 ;  /* 0x0000005209047221 */ /* 0x001fc60000010000 */
[----:B-1----:R-:W-:Y:S01]  /*a970*/  FADD.FTZ R3, R78, R3 ;  /* 0x000000034e037221 */ /* 0x002fe20000010000 */
[----:B------:R-:W-:Y:S06]  /*a980*/  @!P0 BRA `(.L_x_906) ;  /* 0x0000000000048947 */ /* 0x000fec0003800000 */
[----:B------:R-:W-:Y:S01]  /*a990*/  BPT.TRAP 0x1 ;  /* 0x000000040000795c */ /* 0x000fe20000300000 */
.L_x_906:
        /* <DEDUP_REMOVED lines=90> */
.L_x_897:
[----:B------:R-:W-:-:S13]  /*af40*/  ISETP.GE.AND P2, PT, R2, UR43, PT ;  /* 0x0000002b02007c0c */ /* 0x000fda000bf46270 */
[----:B------:R-:W-:Y:S05]  /*af50*/  @!P2 BRA `(.L_x_908) ;  /* 0x00000034000ca947 */ /* 0x000fea0003800000 */
[----:B------:R-:W-:Y:S01]  /*af60*/  IMAD.IADD R11, R17, 0x1, -R19 ;  /* 0x00000001110b7824 */ /* 0x000fe200078e0a13 */
[----:B------:R-:W-:Y:S01]  /*af70*/  UMOV UR19, UR37 ;  /* 0x0000002500137c82 */ /* 0x000fe20008000000 */
[----:B------:R-:W-:Y:S01]  /*af80*/  IMAD.MOV.U32 R14, RZ, RZ, R8 ;  /* 0x000000ffff0e7224 */ /* 0x000fe200078e0008 */
[----:B------:R-:W-:Y:S01]  /*af90*/  UMOV UR20, UR38 ;  /* 0x0000002600147c82 */ /* 0x000fe20008000000 */
[C---:B------:R-:W-:Y:S01]  /*afa0*/  IMAD.IADD R13, R11.reuse, 0x1, R5 ;  /* 0x000000010b0d7824 */ /* 0x040fe200078e0205 */
[----:B------:R-:W-:Y:S01]  /*afb0*/  ULDC UR21, c[0x0][0x9e4] ;  /* 0x0002790000157ab9 */ /* 0x000fe20000000800 */
[----:B------:R-:W-:Y:S01]  /*afc0*/  IMAD.IADD R11, R11, 0x1, R6 ;  /* 0x000000010b0b7824 */ /* 0x000fe200078e0206 */
[----:B------:R-:W-:Y:S01]  /*afd0*/  ULDC UR18, c[0x0][0x988] ;  /* 0x0002620000127ab9 */ /* 0x000fe20000000800 */
[----:B------:R-:W-:Y:S01]  /*afe0*/  IMAD.MOV.U32 R12, RZ, RZ, R10 ;  /* 0x000000ffff0c7224 */ /* 0x000fe200078e000a */
[----:B------:R-:W-:Y:S01]  /*aff0*/  LOP3.LUT R9, RZ, R13, RZ, 0x33, !PT ;  /* 0x0000000dff097212 */ /* 0x000fe200078e33ff */
[----:B------:R-:W-:Y:S01]  /*b000*/  ULDC UR22, c[0x0][0x9e0] ;  /* 0x0002780000167ab9 */ /* 0x000fe20000000800 */
[----:B------:R-:W-:-:S07]  /*b010*/  LOP3.LUT R7, RZ, R11, RZ, 0x33, !PT ;  /* 0x0000000bff077212 */ /* 0x000fce00078e33ff */
.L_x_926:
[----:B------:R-:W-:-:S04]  /*b020*/  UISETP.NE.AND UP0, UPT, UR20, 0x1, UPT ;  /* 0x000000011400788c */ /* 0x000fc8000bf05270 */
[----:B------:R-:W-:-:S04]  /*b030*/  USEL UR37, URZ, 0x1, UP0 ;  /* 0x000000013f257887 */ /* 0x000fc80008000000 */
[----:B------:R-:W-:Y:S01]  /*b040*/  ULOP3.LUT UR37, UR19, UR37, URZ, 0x3c, !UPT ;  /* 0x0000002513257292 */ /* 0x000fe2000f8e3c3f */
[----:B------:R-:W-:Y:S11]  /*b050*/  @!P0 BRA `(.L_x_909) ;  /* 0x0000000000048947 */ /* 0x000ff60003800000 */
[----:B------:R-:W-:Y:S01]  /*b060*/  BPT.TRAP 0x1 ;  /* 0x000000040000795c */ /* 0x000fe20000300000 */
.L_x_909:
[----:B------:R-:W-:Y:S01]  /*b070*/  UIADD3 UR38, UR20, 0x1, URZ ;  /* 0x0000000114267890 */ /* 0x000fe2000fffe03f */
[----:B------:R-:W-:-:S03]  /*b080*/  IMAD.U32 R8, RZ, RZ, UR37 ;  /* 0x00000025ff087e24 */ /* 0x000fc6000f8e00ff */
[----:B------:R-:W-:Y:S02]  /*b090*/  UISETP.NE.AND UP0, UPT, UR38, 0x2, UPT ;  /* 0x000000022600788c */ /* 0x000fe4000bf05270 */
[----:B------:R-:W-:Y:S02]  /*b0a0*/  SHF.L.U32 R8, R8, 0x1f, RZ ;  /* 0x0000001f08087819 */ /* 0x000fe400000006ff */
[----:B------:R-:W-:-:S04]  /*b0b0*/  USEL UR38, UR38, URZ, UP0 ;  /* 0x0000003f26267287 */ /* 0x000fc80008000000 */
[----:B------:R-:W-:-:S09]  /*b0c0*/  ULEA UR23, UR38, UR45, 0x3 ;  /* 0x0000002d26177291 */ /* 0x000fd2000f8e183f */
[----:B------:R0:W1:Y:S01]  /*b0d0*/  SYNCS.PHASECHK.TRANS64.TRYWAIT P2, [UR23+0x19c30], R8 ;  /* 0x019c3008ff0075a7 */ /* 0x0000620008040157 */
[----:B------:R-:W-:Y:S05]  /*b0e0*/  @!P0 BRA `(.L_x_910) ;  /* 0x0000000000048947 */ /* 0x000fea0003800000 */
[----:B------:R-:W-:Y:S01]  /*b0f0*/  BPT.TRAP 0x1 ;  /* 0x000000040000795c */ /* 0x000fe20000300000 */
.L_x_910:
[----:B-1----:R-:W-:Y:S05]  /*b100*/  @P2 BRA `(.L_x_911) ;  /* 0x0000000000082947 */ /* 0x002fea0003800000 */
[----:B------:R-:W1:Y:S02]  /*b110*/  SYNCS.PHASECHK.TRANS64.TRYWAIT P2, [UR23+0x19c30], R8 ;  /* 0x019c3008ff0075a7 */ /* 0x000e640008040157 */
[----:B-1----:R-:W-:Y:S05]  /*b120*/  @!P2 BRA `(.L_x_912) ;  /* 0x000000a8009ca947 */ /* 0x002fea0003800000 */
.L_x_911:
        /* <DEDUP_REMOVED lines=17> */
.L_x_913:
[----:B------:R-:W-:Y:S01]  /*b240*/  ULEA UR11, UR20, UR45, 0x3 ;  /* 0x0000002d140b7291 */ /* 0x000fe2000f8e183f */
[----:B01----:R-:W-:-:S05]  /*b250*/  IMAD.U32 R8, RZ, RZ, UR19 ;  /* 0x00000013ff087e24 */ /* 0x003fca000f8e00ff */
[----:B------:R-:W-:-:S04]  /*b260*/  SHF.L.U32 R8, R8, 0x1f, RZ ;  /* 0x0000001f08087819 */ /* 0x000fc800000006ff */
[----:B------:R0:W1:Y:S01]  /*b270*/  SYNCS.PHASECHK.TRANS64.TRYWAIT P2, [UR11+0x19c50], R8 ;  /* 0x019c5008ff0075a7 */ /* 0x000062000804014b */
[----:B------:R-:W-:Y:S05]  /*b280*/  @!P0 BRA `(.L_x_914) ;  /* 0x0000000000048947 */ /* 0x000fea0003800000 */
[----:B------:R-:W-:Y:S01]  /*b290*/  BPT.TRAP 0x1 ;  /* 0x000000040000795c */ /* 0x000fe20000300000 */
.L_x_914:
[----:B-1----:R-:W-:Y:S05]  /*b2a0*/  @P2 BRA `(.L_x_915) ;  /* 0x0000000000082947 */ /* 0x002fea0003800000 */
[----:B------:R-:W1:Y:S02]  /*b2b0*/  SYNCS.PHASECHK.TRANS64.TRYWAIT P2, [UR11+0x19c50], R8 ;  /* 0x019c5008ff0075a7 */ /* 0x000e64000804014b */
[----:B-1----:R-:W-:Y:S05]  /*b2c0*/  @!P2 BRA `(.L_x_916) ;  /* 0x000000a8004ca947 */ /* 0x002fea0003800000 */
.L_x_915:
[----:B------:R-:W-:Y:S01]  /*b2d0*/  UIADD3 UR6, UR45, 0x3000, URZ ;  /* 0x000030002d067890 */ /* 0x000fe2000fffe03f */
[----:B------:R-:W-:Y:S01]  /*b2e0*/  WARPGROUP.ARRIVE ;  /* 0x00000000000079c5 */ /* 0x000fe20000000000 */
[----:B------:R-:W-:Y:S01]  /*b2f0*/  UMOV UR7, 0x40000040 ;  /* 0x4000004000077882 */ /* 0x000fe20000000000 */
[C---:B-1----:R-:W-:Y:S01]  /*b300*/  FMUL.FTZ R15, R0.reuse, R26 ;  /* 0x0000001a000f7220 */ /* 0x042fe20000410000 */
[----:B------:R-:W-:Y:S01]  /*b310*/  USHF.R.U32.HI UR6, URZ, 0x4, UR6 ;  /* 0x000000043f067899 */ /* 0x000fe20008011606 */
[C---:B0-----:R-:W-:Y:S01]  /*b320*/  FMUL.FTZ R8, R0.reuse, R24 ;  /* 0x0000001800087220 */ /* 0x041fe20000410000 */
        /* <DEDUP_REMOVED lines=72> */
[----:B------:R-:W0:Y:S03]  /*b7b0*/  MUFU.TANH R8, R8 ;  /* 0x0000000800087308 */ /* 0x000e260000002400 */
[----:B------:R-:W-:-:S02]  /*b7c0*/  @!P1 VIADD R40, R40, 0x19c40 ;  /* 0x00019c4028289836 */ /* 0x000fc40000000000 */
[----:B------:R-:W-:-:S03]  /*b7d0*/  IMAD.IADD R41, R86, 0x1, -R19 ;  /* 0x0000000156297824 */ /* 0x000fc600078e0a13 */
[----:B------:R-:W1:Y:S01]  /*b7e0*/  MUFU.TANH R10, R10 ;  /* 0x0000000a000a7308 */ /* 0x000e620000002400 */
[----:B------:R-:W-:Y:S01]  /*b7f0*/  IMAD R41, R16, -0x2, R41 ;  /* 0xfffffffe10297824 */ /* 0x000fe200078e0229 */
[----:B------:R-:W-:-:S03]  /*b800*/  @!P1 PRMT R40, RZ, 0x654, R40 ;  /* 0x00000654ff289816 */ /* 0x000fc60000000028 */
[----:B------:R-:W-:-:S03]  /*b810*/  VIADD R87, R41, UR17 ;  /* 0x0000001129577c36 */ /* 0x000fc60008000000 */
[----:B------:R-:W2:Y:S01]  /*b820*/  MUFU.TANH R15, R15 ;  /* 0x0000000f000f7308 */ /* 0x000ea20000002400 */
[----:B------:R-:W-:-:S07]  /*b830*/  IMAD.IADD R85, R5, 0x1, R87 ;  /* 0x0000000105557824 */ /* 0x000fce00078e0257 */
[----:B------:R-:W3:Y:S08]  /*b840*/  MUFU.TANH R20, R20 ;  /* 0x0000001400147308 */ /* 0x000ef00000002400 */
[----:B------:R-:W4:Y:S08]  /*b850*/  MUFU.TANH R21, R21 ;  /* 0x0000001500157308 */ /* 0x000f300000002400 */
        /* <DEDUP_REMOVED lines=61> */
[----:B------:R-:W-:Y:S01]  /*bc30*/  VIADD R136, R41, UR22 ;  /* 0x0000001629887c36 */ /* 0x000fe20008000000 */
[----:B------:R0:W-:Y:S03]  /*bc40*/  @!P1 SYNCS.ARRIVE.TRANS64.RED.A1T0 RZ, [R40+URZ], RZ ;  /* 0x000000ff28ff99a7 */ /* 0x0001e6000810043f */
[----:B------:R-:W-:Y:S01]  /*bc50*/  IMAD.IADD R86, R5, 0x1, R136 ;  /* 0x0000000105567824 */ /* 0x000fe200078e0288 */
        /* <DEDUP_REMOVED lines=12> */
[----:B-1234-:R-:W-:Y:S05]  /*bd20*/  @!P5 BRA `(.L_x_917) ;  /* 0x000000000058d947 */ /* 0x01efea0003800000 */
        /* <DEDUP_REMOVED lines=11> */
.L_x_919:
[----:B------:R-:W-:Y:S02]  /*bde0*/  IMAD.U32 R139, RZ, RZ, UR21 ;  /* 0x00000015ff8b7e24 */ /* 0x000fe4000f8e00ff */
[----:B------:R-:W-:-:S03]  /*bdf0*/  IMAD.MOV.U32 R137, RZ, RZ, R13 ;  /* 0x000000ffff897224 */ /* 0x000fc600078e000d */
[----:B------:R-:W-:-:S13]  /*be00*/  ISETP.NE.AND P2, PT, R139, 0x1, PT ;  /* 0x000000018b00780c */ /* 0x000fda0003f45270 */
[----:B0-----:R-:W0:Y:S02]  /*be10*/  @P2 LDC.64 R40, c[0x0][0x9e8] ;  /* 0x00027a00ff282b82 */ /* 0x001e240000000a00 */
[----:B0-----:R-:W-:-:S05]  /*be20*/  @P2 IMAD.HI.U32 R40, R13, R40, RZ ;  /* 0x000000280d282227 */ /* 0x001fca00078e00ff */
[----:B------:R-:W-:-:S07]  /*be30*/  @P2 SHF.R.U32.HI R137, RZ, R41, R40 ;  /* 0x00000029ff892219 */ /* 0x000fce0000011628 */
.L_x_920:
[----:B------:R-:W-:Y:S05]  /*be40*/  BSYNC B0 ;  /* 0x0000000000007941 */ /* 0x000fea0003800000 */
.L_x_918:
[----:B------:R-:W-:-:S04]  /*be50*/  IMAD R41, R137, R139, -R82 ;  /* 0x0000008b89297224 */ /* 0x000fc800078e0a52 */
[----:B------:R-:W-:-:S05]  /*be60*/  IMAD R41, R16, -0x2, R41 ;  /* 0xfffffffe10297824 */ /* 0x000fca00078e0229 */
[----:B------:R-:W-:Y:S02]  /*be70*/  VIADDMNMX R86, R41, R139, R86, PT ;  /* 0x0000008b29567246 */ /* 0x000fe40003800156 */
[----:B------:R-:W-:-:S07]  /*be80*/  VIMNMX R85, R85, R41, !PT ;  /* 0x0000002955557248 */ /* 0x000fce0007fe0100 */
.L_x_917:
[----:B------:R-:W-:Y:S01]  /*be90*/  ISETP.GT.AND P2, PT, R2, -0x1, PT ;  /* 0xffffffff0200780c */ /* 0x000fe20003f44270 */
[C---:B------:R-:W-:Y:S02]  /*bea0*/  IMAD.IADD R136, R6.reuse, 0x1, R136 ;  /* 0x0000000106887824 */ /* 0x040fe400078e0288 */
[----:B------:R-:W-:Y:S01]  /*beb0*/  IMAD.IADD R87, R6, 0x1, R87 ;  /* 0x0000000106577824 */ /* 0x000fe200078e0257 */
[C---:B------:R-:W-:Y:S02]  /*bec0*/  ISETP.GT.AND P4, PT, R85.reuse, RZ, P2 ;  /* 0x000000ff5500720c */ /* 0x040fe40001784270 */
[----:B------:R-:W-:Y:S02]  /*bed0*/  ISETP.GT.AND P6, PT, R85, 0x1, P2 ;  /* 0x000000015500780c */ /* 0x000fe400017c4270 */
[C---:B------:R-:W-:Y:S02]  /*bee0*/  ISETP.LT.OR P4, PT, R86.reuse, 0x1, P4 ;  /* 0x000000015600780c */ /* 0x040fe40002781670 */
[----:B------:R-:W-:-:S02]  /*bef0*/  ISETP.LT.OR P6, PT, R86, 0x2, P6 ;  /* 0x000000025600780c */ /* 0x000fc400037c1670 */
[----:B0-----:R-:W-:Y:S02]  /*bf00*/  FSEL R41, R8, -INF , !P4 ;  /* 0xff80000008297808 */ /* 0x001fe40006000000 */
        /* <DEDUP_REMOVED lines=103> */
.L_x_923:
[----:B------:R-:W-:Y:S02]  /*c580*/  IMAD.U32 R86, RZ, RZ, UR21 ;  /* 0x00000015ff567e24 */ /* 0x000fe4000f8e00ff */
[----:B------:R-:W-:-:S03]  /*c590*/  IMAD.MOV.U32 R85, RZ, RZ, R11 ;  /* 0x000000ffff557224 */ /* 0x000fc600078e000b */
[----:B------:R-:W-:-:S13]  /*c5a0*/  ISETP.NE.AND P3, PT, R86, 0x1, PT ;  /* 0x000000015600780c */ /* 0x000fda0003f65270 */
[----:B------:R-:W0:Y:S02]  /*c5b0*/  @P3 LDC.64 R26, c[0x0][0x9e8] ;  /* 0x00027a00ff1a3b82 */ /* 0x000e240000000a00 */
[----:B0-----:R-:W-:-:S05]  /*c5c0*/  @P3 IMAD.HI.U32 R26, R11, R26, RZ ;  /* 0x0000001a0b1a3227 */ /* 0x001fca00078e00ff */
[----:B------:R-:W-:-:S07]  /*c5d0*/  @P3 SHF.R.U32.HI R85, RZ, R27, R26 ;  /* 0x0000001bff553219 */ /* 0x000fce000001161a */
.L_x_924:
[----:B------:R-:W-:Y:S05]  /*c5e0*/  BSYNC B0 ;  /* 0x0000000000007941 */ /* 0x000fea0003800000 */
.L_x_922:
[----:B------:R-:W-:-:S04]  /*c5f0*/  IMAD R27, R85, R86, -R82 ;  /* 0x00000056551b7224 */ /* 0x000fc800078e0a52 */
[----:B------:R-:W-:-:S05]  /*c600*/  IMAD R27, R16, -0x2, R27 ;  /* 0xfffffffe101b7824 */ /* 0x000fca00078e021b */
[----:B------:R-:W-:Y:S02]  /*c610*/  VIADDMNMX R136, R27, R86, R136, PT ;  /* 0x000000561b887246 */ /* 0x000fe40003800188 */
[----:B------:R-:W-:-:S07]  /*c620*/  VIMNMX R87, R87, R27, !PT ;  /* 0x0000001b57577248 */ /* 0x000fce0007fe0100 */
.L_x_921:
[----:B------:R-:W-:Y:S01]  /*c630*/  FMNMX.FTZ R27, R41, R12, !PT ;  /* 0x0000000c291b7209 */ /* 0x000fe20007810000 */
[----:B------:R-:W-:Y:S01]  /*c640*/  UMOV UR10, UR18 ;  /* 0x00000012000a7c82 */ /* 0x000fe20008000000 */
        /* <DEDUP_REMOVED lines=64> */
[----:B------:R-:W0:Y:S03]  /*ca50*/  SHFL.BFLY PT, R10, R27, 0x2, 0x1f ;  /* 0x0c401f001b0a7f89 */ /* 0x000e2600000e0000 */
[----:B------:R-:W-:-:S02]  /*ca60*/  ISETP.LT.OR P4, PT, R136, 0x42, P4 ;  /* 0x000000428800780c */ /* 0x000fc40002781670 */
[----:B0-----:R-:W-:-:S05]  /*ca70*/  FMNMX.FTZ R26, R27, R10, !PT ;  /* 0x0000000a1b1a7209 */ /* 0x001fca0007810000 */
[----:B------:R-:W0:Y:S02]  /*ca80*/  SHFL.BFLY PT, R85, R26, 0x1, 0x1f ;  /* 0x0c201f001a557f89 */ /* 0x000e2400000e0000 */
[----:B0-----:R-:W-:Y:S01]  /*ca90*/  FMNMX.FTZ R10, R26, R85, !PT ;  /* 0x000000551a0a7209 */ /* 0x001fe20007810000 */
[----:B------:R-:W-:Y:S01]  /*caa0*/  IMAD.U32 R85, RZ, RZ, UR10 ;  /* 0x0000000aff557e24 */ /* 0x000fe2000f8e00ff */
[----:B------:R-:W-:Y:S02]  /*cab0*/  FSEL R26, R29, -INF , !P3 ;  /* 0xff8000001d1a7808 */ /* 0x000fe40005800000 */
[----:B------:R-:W-:Y:S01]  /*cac0*/  ISETP.GT.AND P3, PT, R87, 0x19, P2 ;  /* 0x000000195700780c */ /* 0x000fe20001764270 */
[----:B------:R-:W-:-:S01]  /*cad0*/  FFMA.FTZ R27, R10, R85, -8 ;  /* 0xc10000000a1b7423 */ /* 0x000fc20000010055 */
[----:B------:R-:W-:Y:S02]  /*cae0*/  FSETP.NEU.FTZ.AND P6, PT, R10, -INF , PT ;  /* 0xff8000000a00780b */ /* 0x000fe40003fdd000 */
[----:B------:R-:W-:-:S02]  /*caf0*/  ISETP.LT.OR P3, PT, R136, 0x1a, P3 ;  /* 0x0000001a8800780c */ /* 0x000fc40001f61670 */
[----:B------:R-:W-:Y:S02]  /*cb00*/  FSEL R27, R27, RZ, P6 ;  /* 0x000000ff1b1b7208 */ /* 0x000fe40003000000 */
[----:B------:R-:W-:Y:S02]  /*cb10*/  FSEL R33, R33, -INF , !P3 ;  /* 0xff80000021217808 */ /* 0x000fe40005800000 */
[----:B------:R-:W-:Y:S01]  /*cb20*/  ISETP.GT.AND P3, PT, R87, 0x21, P2 ;  /* 0x000000215700780c */ /* 0x000fe20001764270 */
[----:B------:R-:W-:-:S01]  /*cb30*/  FFMA.FTZ R41, R41, UR10, -R27 ;  /* 0x0000000a29297c23 */ /* 0x000fc2000801081b */
[--C-:B------:R-:W-:Y:S01]  /*cb40*/  FFMA.FTZ R82, R8, UR10, -R27.reuse ;  /* 0x0000000a08527c23 */ /* 0x100fe2000801081b */
[----:B------:R-:W-:-:S01]  /*cb50*/  FFMA.FTZ R86, R32, UR10, -R27 ;  /* 0x0000000a20567c23 */ /* 0x000fc2000801081b */
[----:B------:R-:W-:Y:S01]  /*cb60*/  ISETP.LT.OR P3, PT, R136, 0x22, P3 ;  /* 0x000000228800780c */ /* 0x000fe20001f61670 */
[----:B------:R0:W-:Y:S01]  /*cb70*/  MUFU.EX2 R29, R41 ;  /* 0x00000029001d7308 */ /* 0x0001e20000000800 */
[----:B------:R-:W-:-:S01]  /*cb80*/  FFMA.FTZ R32, R34, UR10, -R27 ;  /* 0x0000000a22207c23 */ /* 0x000fc2000801081b */
[----:B------:R-:W-:Y:S01]  /*cb90*/  FSEL R34, R55, -INF , !P4 ;  /* 0xff80000037227808 */ /* 0x000fe20006000000 */
[----:B------:R-:W-:-:S01]  /*cba0*/  FFMA.FTZ R137, R137, UR10, -R27 ;  /* 0x0000000a89897c23 */ /* 0x000fc2000801081b */
[----:B------:R-:W-:Y:S01]  /*cbb0*/  FSEL R37, R37, -INF , !P3 ;  /* 0xff80000025257808 */ /* 0x000fe20005800000 */
[----:B------:R-:W-:-:S01]  /*cbc0*/  FFMA.FTZ R46, R46, UR10, -R27 ;  /* 0x0000000a2e2e7c23 */ /* 0x000fc2000801081b */
[----:B------:R-:W-:Y:S01]  /*cbd0*/  ISETP.GT.AND P3, PT, R87, RZ, P2 ;  /* 0x000000ff5700720c */ /* 0x000fe20001764270 */
[----:B------:R-:W-:-:S01]  /*cbe0*/  FFMA.FTZ R50, R50, UR10, -R27 ;  /* 0x0000000a32327c23 */ /* 0x000fc2000801081b */
[----:B------:R-:W-:Y:S01]  /*cbf0*/  ISETP.GT.AND P4, PT, R87, 0x49, P2 ;  /* 0x000000495700780c */ /* 0x000fe20001784270 */
[----:B------:R-:W-:-:S01]  /*cc00*/  FFMA.FTZ R54, R54, UR10, -R27 ;  /* 0x0000000a36367c23 */ /* 0x000fc2000801081b */
[----:B------:R-:W-:Y:S01]  /*cc10*/  ISETP.LT.OR P3, PT, R136, 0x1, P3 ;  /* 0x000000018800780c */ /* 0x000fe20001f61670 */
[----:B------:R-:W-:-:S01]  /*cc20*/  FFMA.FTZ R21, R21, UR10, -R27 ;  /* 0x0000000a15157c23 */ /* 0x000fc2000801081b */
[----:B------:R-:W-:Y:S01]  /*cc30*/  ISETP.LT.OR P4, PT, R136, 0x4a, P4 ;  /* 0x0000004a8800780c */ /* 0x000fe20002781670 */
[----:B------:R-:W-:-:S01]  /*cc40*/  FFMA.FTZ R24, R24, UR10, -R27 ;  /* 0x0000000a18187c23 */ /* 0x000fc2000801081b */
[----:B------:R-:W-:Y:S01]  /*cc50*/  FSEL R15, R15, -INF , !P3 ;  /* 0xff8000000f0f7808 */ /* 0x000fe20005800000 */
[----:B------:R-:W-:-:S01]  /*cc60*/  FFMA.FTZ R40, R40, UR10, -R27 ;  /* 0x0000000a28287c23 */ /* 0x000fc2000801081b */
[----:B------:R-:W-:Y:S01]  /*cc70*/  ISETP.GT.AND P3, PT, R87, 0x30, P2 ;  /* 0x000000305700780c */ /* 0x000fe20001764270 */
[----:B------:R-:W-:-:S01]  /*cc80*/  FFMA.FTZ R30, R30, UR10, -R27 ;  /* 0x0000000a1e1e7c23 */ /* 0x000fc2000801081b */
[----:B0-----:R-:W-:Y:S01]  /*cc90*/  FMNMX.FTZ R41, R15, R14, !PT ;  /* 0x0000000e0f297209 */ /* 0x001fe20007810000 */
[----:B------:R-:W-:-:S01]  /*cca0*/  FFMA.FTZ R71, R71, UR10, -R27 ;  /* 0x0000000a47477c23 */ /* 0x000fc2000801081b */
[----:B------:R-:W-:Y:S01]  /*ccb0*/  ISETP.LT.OR P3, PT, R136, 0x31, P3 ;  /* 0x000000318800780c */ /* 0x000fe20001f61670 */
[----:B------:R-:W-:-:S01]  /*ccc0*/  FFMA.FTZ R143, R80, UR10, -R27 ;  /* 0x0000000a508f7c23 */ /* 0x000fc2000801081b */
[----:B------:R-:W-:Y:S01]  /*ccd0*/  FMNMX.FTZ R8, R20, R41, !PT ;  /* 0x0000002914087209 */ /* 0x000fe20007810000 */
[----:B------:R-:W-:-:S01]  /*cce0*/  FFMA.FTZ R84, R84, UR10, -R27 ;  /* 0x0000000a54547c23 */ /* 0x000fc2000801081b */
[----:B------:R-:W-:Y:S01]  /*ccf0*/  FSEL R45, R45, -INF , !P3 ;  /* 0xff8000002d2d7808 */ /* 0x000fe20005800000 */
[----:B------:R-:W-:Y:S01]  /*cd00*/  MUFU.EX2 R41, R137 ;  /* 0x0000008900297308 */ /* 0x000fe20000000800 */
[----:B------:R-:W-:-:S02]  /*cd10*/  FMNMX.FTZ R8, R23, R8, !PT ;  /* 0x0000000817087209 */ /* 0x000fc40007810000 */
[----:B------:R-:W-:Y:S02]  /*cd20*/  ISETP.GT.AND P3, PT, R87, 0x38, P2 ;  /* 0x000000385700780c */ /* 0x000fe40001764270 */
[----:B------:R-:W-:Y:S02]  /*cd30*/  FMNMX.FTZ R85, R25, R8, !PT ;  /* 0x0000000819557209 */ /* 0x000fe40007810000 */
[----:B------:R-:W-:Y:S01]  /*cd40*/  ISETP.LT.OR P3, PT, R136, 0x39, P3 ;  /* 0x000000398800780c */ /* 0x000fe20001f61670 */
[----:B------:R-:W-:Y:S01]  /*cd50*/  MUFU.EX2 R82, R82 ;  /* 0x0000005200527308 */ /* 0x000fe20000000800 */
[----:B------:R-:W-:Y:S02]  /*cd60*/  FMNMX.FTZ R85, R28, R85, !PT ;  /* 0x000000551c557209 */ /* 0x000fe40007810000 */
[----:B------:R-:W-:Y:S02]  /*cd70*/  FSEL R49, R49, -INF , !P3 ;  /* 0xff80000031317808 */ /* 0x000fe40005800000 */
[----:B------:R-:W-:-:S02]  /*cd80*/  FMNMX.FTZ R8, R26, R85, !PT ;  /* 0x000000551a087209 */ /* 0x000fc40007810000 */
[----:B------:R-:W-:Y:S01]  /*cd90*/  ISETP.GT.AND P3, PT, R87, 0x40, P2 ;  /* 0x000000405700780c */ /* 0x000fe20001764270 */
[----:B------:R0:W-:Y:S01]  /*cda0*/  MUFU.EX2 R85, R86 ;  /* 0x0000005600557308 */ /* 0x0001e20000000800 */
[----:B------:R-:W-:Y:S02]  /*cdb0*/  FMNMX.FTZ R8, R31, R8, !PT ;  /* 0x000000081f087209 */ /* 0x000fe40007810000 */
[----:B------:R-:W-:Y:S02]  /*cdc0*/  ISETP.LT.OR P3, PT, R136, 0x41, P3 ;  /* 0x000000418800780c */ /* 0x000fe40001f61670 */
[----:B------:R-:W-:Y:S02]  /*cdd0*/  FMNMX.FTZ R8, R33, R8, !PT ;  /* 0x0000000821087209 */ /* 0x000fe40007810000 */
[----:B------:R-:W-:Y:S01]  /*cde0*/  FSEL R53, R53, -INF , !P3 ;  /* 0xff80000035357808 */ /* 0x000fe20005800000 */
[----:B------:R-:W-:Y:S01]  /*cdf0*/  MUFU.EX2 R21, R21 ;  /* 0x0000001500157308 */ /* 0x000fe20000000800 */
[----:B------:R-:W-:Y:S01]  /*ce00*/  FMNMX.FTZ R8, R35, R8, !PT ;  /* 0x0000000823087209 */ /* 0x000fe20007810000 */
[--C-:B0-----:R-:W-:Y:S01]  /*ce10*/  FFMA.FTZ R86, R36, UR10, -R27.reuse ;  /* 0x0000000a24567c23 */ /* 0x101fe2000801081b */
[----:B------:R-:W-:Y:S01]  /*ce20*/  ISETP.GT.AND P3, PT, R87, 0x48, P2 ;  /* 0x000000485700780c */ /* 0x000fe20001764270 */
[----:B------:R-:W-:Y:S01]  /*ce30*/  FFMA.FTZ R36, R38, UR10, -R27 ;  /* 0x0000000a26247c23 */ /* 0x000fe2000801081b */
[----:B------:R-:W-:-:S02]  /*ce40*/  FMNMX.FTZ R8, R37, R8, !PT ;  /* 0x0000000825087209 */ /* 0x000fc40007810000 */
[----:B------:R-:W-:Y:S01]  /*ce50*/  ISETP.LT.OR P3, PT, R136, 0x49, P3 ;  /* 0x000000498800780c */ /* 0x000fe20001f61670 */
[----:B------:R0:W-:Y:S01]  /*ce60*/  MUFU.EX2 R55, R86 ;  /* 0x0000005600377308 */ /* 0x0001e20000000800 */
[----:B------:R-:W-:Y:S02]  /*ce70*/  FMNMX.FTZ R8, R39, R8, !PT ;  /* 0x0000000827087209 */ /* 0x000fe40007810000 */
[----:B------:R-:W-:Y:S02]  /*ce80*/  FSEL R56, R56, -INF , !P3 ;  /* 0xff80000038387808 */ /* 0x000fe40005800000 */
[----:B------:R-:W-:Y:S02]  /*ce90*/  FMNMX.FTZ R8, R43, R8, !PT ;  /* 0x000000082b087209 */ /* 0x000fe40007810000 */
[----:B------:R-:W-:Y:S01]  /*cea0*/  ISETP.GT.AND P3, PT, R87, 0x50, P2 ;  /* 0x000000505700780c */ /* 0x000fe20001764270 */
[----:B------:R-:W-:Y:S01]  /*ceb0*/  MUFU.EX2 R24, R24 ;  /* 0x0000001800187308 */ /* 0x000fe20000000800 */
[----:B------:R-:W-:Y:S01]  /*cec0*/  FMNMX.FTZ R8, R45, R8, !PT ;  /* 0x000000082d087209 */ /* 0x000fe20007810000 */
[--C-:B0-----:R-:W-:Y:S01]  /*ced0*/  FFMA.FTZ R86, R42, UR10, -R27.reuse ;  /* 0x0000000a2a567c23 */ /* 0x101fe2000801081b */
        /* <DEDUP_REMOVED lines=11> */
[----:B------:R-:W-:Y:S01]  /*cf90*/  FFMA.FTZ R62, R70, UR10, -R27 ;  /* 0x0000000a463e7c23 */ /* 0x000fe2000801081b */
        /* <DEDUP_REMOVED lines=8> */
[----:B------:R-:W-:Y:S02]  /*d020*/  ISETP.LT.OR P3, PT, R136, 0x59, P3 ;  /* 0x000000598800780c */ /* 0x000fe40001f61670 */
[----:B------:R-:W-:-:S02]  /*d030*/  FSEL R61, R61, -INF , !P4 ;  /* 0xff8000003d3d7808 */ /* 0x000fc40006000000 */
[----:B------:R-:W-:Y:S01]  /*d040*/  FMNMX.FTZ R139, R57, R8, !PT ;  /* 0x00000008398b7209 */ /* 0x000fe20007810000 */
[----:B------:R0:W-:Y:S01]  /*d050*/  MUFU.EX2 R59, R86 ;  /* 0x00000056003b7308 */ /* 0x0001e20000000800 */
[----:B------:R-:W-:Y:S02]  /*d060*/  ISETP.GT.AND P4, PT, R87, 0x59, P2 ;  /* 0x000000595700780c */ /* 0x000fe40001784270 */
[----:B------:R-:W-:Y:S02]  /*d070*/  FSEL R63, R63, -INF , !P3 ;  /* 0xff8000003f3f7808 */ /* 0x000fe40005800000 */
[----:B------:R-:W-:Y:S02]  /*d080*/  ISETP.GT.AND P3, PT, R87, 0x60, P2 ;  /* 0x000000605700780c */ /* 0x000fe40001764270 */
[----:B------:R-:W-:Y:S01]  /*d090*/  FMNMX.FTZ R8, R38, R139, !PT ;  /* 0x0000008b26087209 */ /* 0x000fe20007810000 */
[----:B------:R-:W-:Y:S01]  /*d0a0*/  MUFU.EX2 R30, R30 ;  /* 0x0000001e001e7308 */ /* 0x000fe20000000800 */
[----:B------:R-:W-:Y:S01]  /*d0b0*/  ISETP.LT.OR P4, PT, R136, 0x5a, P4 ;  /* 0x0000005a8800780c */ /* 0x000fe20002781670 */
[--C-:B0-----:R-:W-:Y:S01]  /*d0c0*/  FFMA.FTZ R86, R60, UR10, -R27.reuse ;  /* 0x0000000a3c567c23 */ /* 0x101fe2000801081b */
[----:B------:R-:W-:Y:S01]  /*d0d0*/  ISETP.LT.OR P3, PT, R136, 0x61, P3 ;  /* 0x000000618800780c */ /* 0x000fe20001f61670 */
[--C-:B------:R-:W-:Y:S01]  /*d0e0*/  FFMA.FTZ R60, R66, UR10, -R27.reuse ;  /* 0x0000000a423c7c23 */ /* 0x100fe2000801081b */
[----:B------:R-:W-:Y:S01]  /*d0f0*/  FMNMX.FTZ R8, R61, R8, !PT ;  /* 0x000000083d087209 */ /* 0x000fe20007810000 */
[----:B------:R-:W-:Y:S01]  /*d100*/  FFMA.FTZ R66, R78, UR10, -R27 ;  /* 0x0000000a4e427c23 */ /* 0x000fe2000801081b */
[----:B------:R-:W-:Y:S01]  /*d110*/  FSEL R65, R65, -INF , !P4 ;  /* 0xff80000041417808 */ /* 0x000fe20006000000 */
[----:B------:R-:W-:Y:S01]  /*d120*/  MUFU.EX2 R32, R32 ;  /* 0x0000002000207308 */ /* 0x000fe20000000800 */
[----:B------:R-:W-:-:S02]  /*d130*/  ISETP.GT.AND P4, PT, R87, 0x61, P2 ;  /* 0x000000615700780c */ /* 0x000fc40001784270 */
[----:B------:R-:W-:Y:S02]  /*d140*/  FSEL R67, R67, -INF , !P3 ;  /* 0xff80000043437808 */ /* 0x000fe40005800000 */
[----:B------:R-:W-:Y:S02]  /*d150*/  ISETP.GT.AND P3, PT, R87, 0x68, P2 ;  /* 0x000000685700780c */ /* 0x000fe40001764270 */
[----:B------:R-:W-:Y:S01]  /*d160*/  FMNMX.FTZ R8, R63, R8, !PT ;  /* 0x000000083f087209 */ /* 0x000fe20007810000 */
[----:B------:R-:W-:Y:S01]  /*d170*/  MUFU.EX2 R36, R36 ;  /* 0x0000002400247308 */ /* 0x000fe20000000800 */
[C---:B------:R-:W-:Y:S02]  /*d180*/  ISETP.LT.OR P4, PT, R136.reuse, 0x62, P4 ;  /* 0x000000628800780c */ /* 0x040fe40002781670 */
[----:B------:R-:W-:Y:S02]  /*d190*/  ISETP.LT.OR P3, PT, R136, 0x69, P3 ;  /* 0x000000698800780c */ /* 0x000fe40001f61670 */
[----:B------:R-:W-:-:S02]  /*d1a0*/  FMNMX.FTZ R8, R65, R8, !PT ;  /* 0x0000000841087209 */ /* 0x000fc40007810000 */
[----:B------:R-:W-:Y:S01]  /*d1b0*/  FSEL R46, R69, -INF , !P4 ;  /* 0xff800000452e7808 */ /* 0x000fe20006000000 */
[----:B------:R-:W-:Y:S01]  /*d1c0*/  MUFU.EX2 R42, R42 ;  /* 0x0000002a002a7308 */ /* 0x000fe20000000800 */
[----:B------:R-:W-:Y:S02]  /*d1d0*/  ISETP.GT.AND P4, PT, R87, 0x69, P2 ;  /* 0x000000695700780c */ /* 0x000fe40001784270 */
[----:B------:R-:W-:Y:S02]  /*d1e0*/  FSEL R72, R72, -INF , !P3 ;  /* 0xff80000048487808 */ /* 0x000fe40005800000 */
[----:B------:R-:W-:Y:S02]  /*d1f0*/  FMNMX.FTZ R139, R67, R8, !PT ;  /* 0x00000008438b7209 */ /* 0x000fe40007810000 */
[----:B------:R-:W-:Y:S01]  /*d200*/  ISETP.GT.AND P3, PT, R87, 0x70, P2 ;  /* 0x000000705700780c */ /* 0x000fe20001764270 */
[----:B------:R0:W-:Y:S01]  /*d210*/  MUFU.EX2 R69, R50 ;  /* 0x0000003200457308 */ /* 0x0001e20000000800 */
[----:B------:R-:W-:-:S02]  /*d220*/  ISETP.LT.OR P4, PT, R136, 0x6a, P4 ;  /* 0x0000006a8800780c */ /* 0x000fc40002781670 */
[----:B------:R-:W-:Y:S02]  /*d230*/  FMNMX.FTZ R139, R46, R139, !PT ;  /* 0x0000008b2e8b7209 */ /* 0x000fe40007810000 */
[----:B------:R-:W-:Y:S02]  /*d240*/  ISETP.LT.OR P3, PT, R136, 0x71, P3 ;  /* 0x000000718800780c */ /* 0x000fe40001f61670 */
[----:B------:R-:W-:Y:S01]  /*d250*/  FSEL R73, R73, -INF , !P4 ;  /* 0xff80000049497808 */ /* 0x000fe20006000000 */
[----:B------:R-:W-:Y:S01]  /*d260*/  MUFU.EX2 R44, R44 ;  /* 0x0000002c002c7308 */ /* 0x000fe20000000800 */
[----:B------:R-:W-:Y:S02]  /*d270*/  ISETP.GT.AND P4, PT, R87, 0x71, P2 ;  /* 0x000000715700780c */ /* 0x000fe40001784270 */
[----:B------:R-:W-:Y:S01]  /*d280*/  FMNMX.FTZ R8, R72, R139, !PT ;  /* 0x0000008b48087209 */ /* 0x000fe20007810000 */
[----:B------:R-:W-:-:S01]  /*d290*/  FFMA.FTZ R139, R68, UR10, -R27 ;  /* 0x0000000a448b7c23 */ /* 0x000fc2000801081b */
[----:B0-----:R-:W-:Y:S01]  /*d2a0*/  FSEL R50, R75, -INF , !P3 ;  /* 0xff8000004b327808 */ /* 0x001fe20005800000 */
[----:B------:R-:W-:-:S01]  /*d2b0*/  FFMA.FTZ R68, R83, UR10, -R27 ;  /* 0x0000000a53447c23 */ /* 0x000fc2000801081b */
[C---:B------:R-:W-:Y:S01]  /*d2c0*/  ISETP.GT.AND P3, PT, R87.reuse, 0x78, P2 ;  /* 0x000000785700780c */ /* 0x040fe20001764270 */
[----:B------:R0:W-:Y:S01]  /*d2d0*/  MUFU.EX2 R75, R54 ;  /* 0x00000036004b7308 */ /* 0x0001e20000000800 */
[----:B------:R-:W-:Y:S01]  /*d2e0*/  ISETP.GT.AND P2, PT, R87, 0x79, P2 ;  /* 0x000000795700780c */ /* 0x000fe20001744270 */
[----:B------:R-:W-:Y:S01]  /*d2f0*/  IMAD.U32 R83, RZ, RZ, UR10 ;  /* 0x0000000aff537e24 */ /* 0x000fe2000f8e00ff */
[----:B------:R-:W-:-:S02]  /*d300*/  ISETP.LT.OR P4, PT, R136, 0x72, P4 ;  /* 0x000000728800780c */ /* 0x000fc40002781670 */
[----:B------:R-:W-:Y:S02]  /*d310*/  FMNMX.FTZ R87, R73, R8, !PT ;  /* 0x0000000849577209 */ /* 0x000fe40007810000 */
[----:B------:R-:W-:Y:S01]  /*d320*/  ISETP.LT.OR P3, PT, R136, 0x79, P3 ;  /* 0x000000798800780c */ /* 0x000fe20001f61670 */
[----:B------:R-:W-:Y:S01]  /*d330*/  MUFU.EX2 R48, R48 ;  /* 0x0000003000307308 */ /* 0x000fe20000000800 */
[----:B------:R-:W-:Y:S02]  /*d340*/  FSEL R77, R77, -INF , !P4 ;  /* 0xff8000004d4d7808 */ /* 0x000fe40006000000 */
[----:B------:R-:W-:Y:S02]  /*d350*/  FMNMX.FTZ R8, R50, R87, !PT ;  /* 0x0000005732087209 */ /* 0x000fe40007810000 */
[----:B------:R-:W-:Y:S02]  /*d360*/  ISETP.LT.OR P2, PT, R136, 0x7a, P2 ;  /* 0x0000007a8800780c */ /* 0x000fe40001741670 */
[----:B------:R-:W-:Y:S01]  /*d370*/  FSEL R79, R79, -INF , !P3 ;  /* 0xff8000004f4f7808 */ /* 0x000fe20005800000 */
[----:B------:R-:W-:Y:S01]  /*d380*/  MUFU.EX2 R52, R52 ;  /* 0x0000003400347308 */ /* 0x000fe20000000800 */
[----:B------:R-:W-:-:S02]  /*d390*/  FMNMX.FTZ R8, R77, R8, !PT ;  /* 0x000000084d087209 */ /* 0x000fc40007810000 */
[----:B0-----:R-:W-:Y:S02]  /*d3a0*/  FSEL R54, R81, -INF , !P2 ;  /* 0xff80000051367808 */ /* 0x001fe40005000000 */
[----:B------:R-:W-:-:S03]  /*d3b0*/  FMNMX.FTZ R87, R79, R8, !PT ;  /* 0x000000084f577209 */ /* 0x000fc60007810000 */
[----:B------:R-:W-:Y:S01]  /*d3c0*/  MUFU.EX2 R81, R86 ;  /* 0x0000005600517308 */ /* 0x000fe20000000800 */
[----:B------:R-:W-:Y:S01]  /*d3d0*/  FMNMX.FTZ R8, R54, R87, !PT ;  /* 0x0000005736087209 */ /* 0x000fe20007810000 */
[--C-:B------:R-:W-:Y:S01]  /*d3e0*/  FFMA.FTZ R87, R64, UR10, -R27.reuse ;  /* 0x0000000a40577c23 */ /* 0x100fe2000801081b */
[----:B------:R-:W-:-:S03]  /*d3f0*/  FFMA.FTZ R64, R74, UR10, -R27 ;  /* 0x0000000a4a407c23 */ /* 0x000fc6000801081b */
[----:B------:R-:W0:Y:S02]  /*d400*/  SHFL.BFLY PT, R141, R8, 0x2, 0x1f ;  /* 0x0c401f00088d7f89 */ /* 0x000e2400000e0000 */
[----:B------:R-:W-:Y:S08]  /*d410*/  MUFU.EX2 R58, R58 ;  /* 0x0000003a003a7308 */ /* 0x000ff00000000800 */
[----:B------:R-:W-:Y:S08]  /*d420*/  MUFU.EX2 R87, R87 ;  /* 0x0000005700577308 */ /* 0x000ff00000000800 */
[----:B------:R-:W-:Y:S01]  /*d430*/  MUFU.EX2 R60, R60 ;  /* 0x0000003c003c7308 */ /* 0x000fe20000000800 */
[----:B0-----:R-:W-:Y:S01]  /*d440*/  FMNMX.FTZ R70, R8, R141, !PT ;  /* 0x0000008d08467209 */ /* 0x001fe20007810000 */
[----:B------:R-:W-:Y:S01]  /*d450*/  FFMA.FTZ R141, R76, UR10, -R27 ;  /* 0x0000000a4c8d7c23 */ /* 0x000fe2000801081b */
[----:B------:R-:W-:-:S05]  /*d460*/  FSEL R27, R10, RZ, P6 ;  /* 0x000000ff0a1b7208 */ /* 0x000fca0003000000 */
[----:B------:R-:W-:Y:S01]  /*d470*/  MUFU.EX2 R139, R139 ;  /* 0x0000008b008b7308 */ /* 0x000fe20000000800 */
[----:B------:R-:W0:Y:S01]  /*d480*/  SHFL.BFLY PT, R145, R70, 0x1, 0x1f ;  /* 0x0c201f0046917f89 */ /* 0x000e2200000e0000 */
[----:B------:R-:W-:-:S04]  /*d490*/  FADD.FTZ R12, -R27, R12 ;  /* 0x0000000c1b0c7221 */ /* 0x000fc80000010100 */
[----:B------:R-:W-:Y:S02]  /*d4a0*/  FMUL.FTZ R12, R12, UR10 ;  /* 0x0000000a0c0c7c20 */ /* 0x000fe40008410000 */
[----:B------:R-:W-:Y:S08]  /*d4b0*/  MUFU.EX2 R27, R84 ;  /* 0x00000054001b7308 */ /* 0x000ff00000000800 */
[----:B------:R-:W1:Y:S08]  /*d4c0*/  MUFU.EX2 R12, R12 ;  /* 0x0000000c000c7308 */ /* 0x000e700000000800 */
[----:B------:R-:W-:Y:S01]  /*d4d0*/  MUFU.EX2 R62, R62 ;  /* 0x0000003e003e7308 */ /* 0x000fe20000000800 */
[----:B0-----:R-:W-:-:S04]  /*d4e0*/  FMNMX.FTZ R8, R70, R145, !PT ;  /* 0x0000009146087209 */ /* 0x001fc80007810000 */
[C---:B------:R-:W-:Y:S01]  /*d4f0*/  FSETP.NEU.FTZ.AND P2, PT, R8.reuse, -INF , PT ;  /* 0xff8000000800780b */ /* 0x040fe20003f5d000 */
[----:B------:R-:W-:-:S02]  /*d500*/  FFMA.FTZ R70, R8, R83, -8 ;  /* 0xc100000008467423 */ /* 0x000fc40000010053 */
[----:B------:R-:W-:Y:S03]  /*d510*/  MUFU.EX2 R71, R71 ;  /* 0x0000004700477308 */ /* 0x000fe60000000800 */
[----:B------:R-:W-:-:S05]  /*d520*/  FSEL R70, R70, RZ, P2 ;  /* 0x000000ff46467208 */ /* 0x000fca0001000000 */
        /* <DEDUP_REMOVED lines=9> */
[----:B------:R-:W-:Y:S01]  /*d5c0*/  FSEL R39, R8, RZ, P2 ;  /* 0x000000ff08277208 */ /* 0x000fe20001000000 */
[----:B------:R-:W-:Y:S01]  /*d5d0*/  MUFU.EX2 R74, R74 ;  /* 0x0000004a004a7308 */ /* 0x000fe20000000800 */
[----:B------:R-:W-:-:S01]  /*d5e0*/  FFMA.FTZ R26, R26, UR10, -R70 ;  /* 0x0000000a1a1a7c23 */ /* 0x000fc20008010846 */
[--C-:B------:R-:W-:Y:S01]  /*d5f0*/  FFMA.FTZ R78, R43, UR10, -R70.reuse ;  /* 0x0000000a2b4e7c23 */ /* 0x100fe20008010846 */
[----:B------:R-:W-:-:S01]  /*d600*/  FFMA.FTZ R43, R51, UR10, -R70 ;  /* 0x0000000a332b7c23 */ /* 0x000fc20008010846 */
[----:B------:R-:W-:Y:S01]  /*d610*/  FADD.FTZ R39, -R39, R14 ;  /* 0x0000000e27277221 */ /* 0x000fe20000010100 */
[----:B-1----:R-:W-:-:S01]  /*d620*/  FFMA.FTZ R51, R12, R4, R29 ;  /* 0x000000040c337223 */ /* 0x002fc2000001001d */
[--C-:B------:R-:W-:Y:S01]  /*d630*/  FFMA.FTZ R49, R49, UR10, -R70.reuse ;  /* 0x0000000a31317c23 */ /* 0x100fe20008010846 */
[----:B------:R-:W-:-:S01]  /*d640*/  FFMA.FTZ R76, R37, UR10, -R70 ;  /* 0x0000000a254c7c23 */ /* 0x000fc20008010846 */
[----:B------:R-:W-:Y:S01]  /*d650*/  FMUL.FTZ R39, R39, UR10 ;  /* 0x0000000a27277c20 */ /* 0x000fe20008410000 */
[----:B------:R-:W-:Y:S01]  /*d660*/  MUFU.EX2 R15, R15 ;  /* 0x0000000f000f7308 */ /* 0x000fe20000000800 */
[----:B------:R-:W-:-:S01]  /*d670*/  FADD.FTZ R84, R82, R51 ;  /* 0x0000003352547221 */ /* 0x000fc20000010000 */
        /* <DEDUP_REMOVED lines=10> */
[----:B------:R-:W-:-:S04]  /*d720*/  FFMA.FTZ R54, R54, UR10, -R70 ;  /* 0x0000000a36367c23 */ /* 0x000fc80008010846 */
[----:B------:R-:W1:Y:S08]  /*d730*/  MUFU.EX2 R20, R20 ;  /* 0x0000001400147308 */ /* 0x000e700000000800 */
[----:B------:R-:W2:Y:S01]  /*d740*/  MUFU.EX2 R23, R23 ;  /* 0x0000001700177308 */ /* 0x000ea20000000800 */
[----:B0-----:R-:W-:-:S04]  /*d750*/  FFMA.FTZ R4, R39, R3, R74 ;  /* 0x0000000327047223 */ /* 0x001fc8000001004a */
[----:B------:R-:W-:-:S03]  /*d760*/  FADD.FTZ R3, R15, R4 ;  /* 0x000000040f037221 */ /* 0x000fc60000010000 */
[----:B------:R-:W0:Y:S01]  /*d770*/  MUFU.EX2 R25, R25 ;  /* 0x0000001900197308 */ /* 0x000e220000000800 */
[----:B-1----:R-:W-:-:S07]  /*d780*/  FADD.FTZ R4, R20, R3 ;  /* 0x0000000314047221 */ /* 0x002fce0000010000 */
[----:B------:R-:W1:Y:S01]  /*d790*/  MUFU.EX2 R26, R26 ;  /* 0x0000001a001a7308 */ /* 0x000e620000000800 */
[----:B--2---:R-:W-:-:S07]  /*d7a0*/  FADD.FTZ R4, R23, R4 ;  /* 0x0000000417047221 */ /* 0x004fce0000010000 */
[----:B------:R2:W-:Y:S01]  /*d7b0*/  MUFU.EX2 R14, R49 ;  /* 0x00000031000e7308 */ /* 0x0005e20000000800 */
[----:B0-----:R-:W-:-:S07]  /*d7c0*/  FADD.FTZ R3, R25, R4 ;  /* 0x0000000419037221 */ /* 0x001fce0000010000 */
[----:B------:R-:W0:Y:S01]  /*d7d0*/  MUFU.EX2 R28, R28 ;  /* 0x0000001c001c7308 */ /* 0x000e220000000800 */
[----:B--2---:R-:W-:-:S01]  /*d7e0*/  FADD.FTZ R49, R21, R84 ;  /* 0x0000005415317221 */ /* 0x004fc20000010000 */
[----:B-1----:R-:W-:-:S03]  /*d7f0*/  FADD.FTZ R3, R26, R3 ;  /* 0x000000031a037221 */ /* 0x002fc60000010000 */
[----:B------:R-:W-:-:S03]  /*d800*/  FADD.FTZ R49, R24, R49 ;  /* 0x0000003118317221 */ /* 0x000fc60000010000 */
[----:B------:R-:W1:Y:S01]  /*d810*/  MUFU.EX2 R31, R31 ;  /* 0x0000001f001f7308 */ /* 0x000e620000000800 */
[----:B------:R-:W-:-:S01]  /*d820*/  FADD.FTZ R84, R40, R49 ;  /* 0x0000003128547221 */ /* 0x000fc20000010000 */
[----:B------:R-:W-:-:S03]  /*d830*/  FFMA.FTZ R49, R61, UR10, -R70 ;  /* 0x0000000a3d317c23 */ /* 0x000fc60008010846 */
[----:B------:R-:W-:-:S03]  /*d840*/  FADD.FTZ R51, R41, R84 ;  /* 0x0000005429337221 */ /* 0x000fc60000010000 */
[----:B------:R-:W2:Y:S01]  /*d850*/  MUFU.EX2 R33, R33 ;  /* 0x0000002100217308 */ /* 0x000ea20000000800 */
[----:B------:R-:W-:-:S01]  /*d860*/  FADD.FTZ R4, R30, R51 ;  /* 0x000000331e047221 */ /* 0x000fc20000010000 */
[----:B0-----:R-:W-:Y:S01]  /*d870*/  FADD.FTZ R84, R28, R3 ;  /* 0x000000031c547221 */ /* 0x001fe20000010000 */
[----:B------:R-:W-:-:S01]  /*d880*/  FFMA.FTZ R51, R63, UR10, -R70 ;  /* 0x0000000a3f337c23 */ /* 0x000fc20008010846 */
[----:B------:R-:W-:Y:S01]  /*d890*/  FFMA.FTZ R63, R79, UR10, -R70 ;  /* 0x0000000a4f3f7c23 */ /* 0x000fe20008010846 */
[----:B------:R-:W-:-:S03]  /*d8a0*/  FADD.FTZ R3, R85, R4 ;  /* 0x0000000455037221 */ /* 0x000fc60000010000 */
[----:B------:R-:W0:Y:S01]  /*d8b0*/  MUFU.EX2 R76, R76 ;  /* 0x0000004c004c7308 */ /* 0x000e220000000800 */
[----:B-1----:R-:W-:-:S01]  /*d8c0*/  FADD.FTZ R84, R31, R84 ;  /* 0x000000541f547221 */ /* 0x002fc20000010000 */
[----:B------:R-:W-:-:S04]  /*d8d0*/  FADD.FTZ R4, R32, R3 ;  /* 0x0000000320047221 */ /* 0x000fc80000010000 */
[----:B------:R-:W-:Y:S02]  /*d8e0*/  FADD.FTZ R53, R55, R4 ;  /* 0x0000000437357221 */ /* 0x000fe40000010000 */
[----:B------:R-:W1:Y:S01]  /*d8f0*/  MUFU.EX2 R35, R35 ;  /* 0x0000002300237308 */ /* 0x000e620000000800 */
[----:B--2---:R-:W-:-:S01]  /*d900*/  FADD.FTZ R3, R33, R84 ;  /* 0x0000005421037221 */ /* 0x004fc20000010000 */
[----:B------:R-:W-:Y:S01]  /*d910*/  FADD.FTZ R86, R36, R53 ;  /* 0x0000003524567221 */ /* 0x000fe20000010000 */
[----:B------:R-:W-:-:S01]  /*d920*/  FFMA.FTZ R84, R65, UR10, -R70 ;  /* 0x0000000a41547c23 */ /* 0x000fc20008010846 */
[----:B------:R-:W-:Y:S02]  /*d930*/  FFMA.FTZ R53, R67, UR10, -R70 ;  /* 0x0000000a43357c23 */ /* 0x000fe40008010846 */
[----:B------:R-:W-:-:S02]  /*d940*/  FADD.FTZ R57, R59, R86 ;  /* 0x000000563b397221 */ /* 0x000fc40000010000 */
[----:B------:R-:W2:Y:S01]  /*d950*/  MUFU.EX2 R78, R78 ;  /* 0x0000004e004e7308 */ /* 0x000ea20000000800 */
[----:B0-----:R-:W-:-:S01]  /*d960*/  FADD.FTZ R4, R76, R3 ;  /* 0x000000034c047221 */ /* 0x001fc20000010000 */
[----:B------:R-:W-:-:S04]  /*d970*/  FADD.FTZ R86, R42, R57 ;  /* 0x000000392a567221 */ /* 0x000fc80000010000 */
[----:B------:R-:W-:Y:S02]  /*d980*/  FADD.FTZ R57, R137, R86 ;  /* 0x0000005689397221 */ /* 0x000fe40000010000 */
[----:B------:R-:W0:Y:S01]  /*d990*/  MUFU.EX2 R37, R37 ;  /* 0x0000002500257308 */ /* 0x000e220000000800 */
[----:B-1----:R-:W-:-:S07]  /*d9a0*/  FADD.FTZ R3, R35, R4 ;  /* 0x0000000423037221 */ /* 0x002fce0000010000 */
[----:B------:R-:W1:Y:S01]  /*d9b0*/  MUFU.EX2 R80, R80 ;  /* 0x0000005000507308 */ /* 0x000e620000000800 */
[----:B--2---:R-:W-:-:S07]  /*d9c0*/  FADD.FTZ R4, R78, R3 ;  /* 0x000000034e047221 */ /* 0x004fce0000010000 */
[----:B------:R-:W2:Y:S01]  /*d9d0*/  MUFU.EX2 R43, R43 ;  /* 0x0000002b002b7308 */ /* 0x000ea20000000800 */
[----:B0-----:R-:W-:-:S01]  /*d9e0*/  FADD.FTZ R3, R37, R4 ;  /* 0x0000000425037221 */ /* 0x001fc20000010000 */
[----:B------:R-:W-:Y:S01]  /*d9f0*/  FADD.FTZ R4, R44, R57 ;  /* 0x000000392c047221 */ /* 0x000fe20000010000 */
[----:B------:R-:W-:-:S01]  /*da00*/  FFMA.FTZ R57, R72, UR10, -R70 ;  /* 0x0000000a48397c23 */ /* 0x000fc20008010846 */
[----:B------:R-:W-:-:S04]  /*da10*/  FFMA.FTZ R72, R73, UR10, -R70 ;  /* 0x0000000a49487c23 */ /* 0x000fc80008010846 */
[----:B------:R-:W0:Y:S01]  /*da20*/  MUFU.EX2 R45, R45 ;  /* 0x0000002d002d7308 */ /* 0x000e220000000800 */
[----:B-1----:R-:W-:-:S04]  /*da30*/  FADD.FTZ R3, R80, R3 ;  /* 0x0000000350037221 */ /* 0x002fc80000010000 */
[----:B------:R-:W-:Y:S01]  /*da40*/  FADD.FTZ R86, R14, R3 ;  /* 0x000000030e567221 */ /* 0x000fe20000010000 */
[----:B------:R-:W-:-:S02]  /*da50*/  FADD.FTZ R3, R69, R4 ;  /* 0x0000000445037221 */ /* 0x000fc40000010000 */
        /* <DEDUP_REMOVED lines=9> */
[----:B-1----:R-:W-:-:S07]  /*daf0*/  FADD.FTZ R4, R34, R3 ;  /* 0x0000000322047221 */ /* 0x002fce0000010000 */
[----:B------:R-:W1:Y:S01]  /*db00*/  MUFU.EX2 R38, R38 ;  /* 0x0000002600267308 */ /* 0x000e620000000800 */
[----:B--2---:R-:W-:-:S01]  /*db10*/  FADD.FTZ R3, R47, R4 ;  /* 0x000000042f037221 */ /* 0x004fc20000010000 */
[----:B------:R-:W-:Y:S01]  /*db20*/  FADD.FTZ R4, R58, R61 ;  /* 0x0000003d3a047221 */ /* 0x000fe20000010000 */
[----:B------:R-:W-:-:S05]  /*db30*/  FFMA.FTZ R61, R77, UR10, -R70 ;  /* 0x0000000a4d3d7c23 */ /* 0x000fca0008010846 */
[----:B------:R-:W2:Y:S01]  /*db40*/  MUFU.EX2 R49, R49 ;  /* 0x0000003100317308 */ /* 0x000ea20000000800 */
[----:B0-----:R-:W-:-:S07]  /*db50*/  FADD.FTZ R3, R56, R3 ;  /* 0x0000000338037221 */ /* 0x001fce0000010000 */
[----:B------:R-:W0:Y:S01]  /*db60*/  MUFU.EX2 R51, R51 ;  /* 0x0000003300337308 */ /* 0x000e220000000800 */
[----:B-1----:R-:W-:-:S01]  /*db70*/  FADD.FTZ R86, R38, R3 ;  /* 0x0000000326567221 */ /* 0x002fc20000010000 */
[----:B------:R-:W-:-:S04]  /*db80*/  FADD.FTZ R3, R87, R4 ;  /* 0x0000000457037221 */ /* 0x000fc80000010000 */
[----:B------:R-:W-:Y:S02]  /*db90*/  FADD.FTZ R4, R60, R3 ;  /* 0x000000033c047221 */ /* 0x000fe40000010000 */
[----:B------:R-:W1:Y:S01]  /*dba0*/  MUFU.EX2 R84, R84 ;  /* 0x0000005400547308 */ /* 0x000e620000000800 */
[----:B--2---:R-:W-:-:S01]  /*dbb0*/  FADD.FTZ R86, R49, R86 ;  /* 0x0000005631567221 */ /* 0x004fc20000010000 */
[----:B------:R-:W-:-:S06]  /*dbc0*/  FADD.FTZ R65, R139, R4 ;  /* 0x000000048b417221 */ /* 0x000fcc0000010000 */
        /* <DEDUP_REMOVED lines=33> */
.L_x_925:
        /* <DEDUP_REMOVED lines=11> */
[----:B------:R-:W-:Y:S01]  /*de90*/  F2FP.SATFINITE.E4M3.F32.PACK_AB_MERGE_C R51, R49, R38, R51 ;  /* 0x000000263133723e */ /* 0x000fe20004807033 */
        /* <DEDUP_REMOVED lines=25> */
[----:B------:R-:W-:Y:S01]  /*e030*/  F2FP.SATFINITE.E4M3.F32.PACK_AB_MERGE_C R146, R137, R42, R44 ;  /* 0x0000002a8992723e */ /* 0x000fe2000480702c */
[-C--:B------:R-:W-:Y:S01]  /*e040*/  FMUL.FTZ R116, R116, R12.reuse ;  /* 0x0000000c74747220 */ /* 0x080fe20000410000 */
        /* <DEDUP_REMOVED lines=49> */
[----:B------:R-:W-:Y:S02]  /*e360*/  IMAD.MOV.U32 R12, RZ, RZ, R10 ;  /* 0x000000ffff0c7224 */ /* 0x000fe400078e000a */
[----:B------:R-:W-:Y:S01]  /*e370*/  IMAD.MOV.U32 R143, RZ, RZ, R51 ;  /* 0x000000ffff8f7224 */ /* 0x000fe200078e0033 */
[----:B------:R-:W-:Y:S06]  /*e380*/  @P2 BRA `(.L_x_926) ;  /* 0xffffffcc00242947 */ /* 0x000fec000383ffff */
.L_x_908:
[----:B------:R-:W-:Y:S06]  /*e390*/  BAR.ARV 0x8, 0x1a0 ;  /* 0x0206800000007b1d */ /* 0x000fec0000002000 */
[----:B------:R-:W-:Y:S05]  /*e3a0*/  @!P0 BRA `(.L_x_927) ;  /* 0x0000000000048947 */ /* 0x000fea0003800000 */
[----:B------:R-:W-:Y:S01]  /*e3b0*/  BPT.TRAP 0x1 ;  /* 0x000000040000795c */ /* 0x000fe20000300000 */
.L_x_927:
[----:B------:R-:W-:Y:S01]  /*e3c0*/  ULEA UR11, UR38, UR45, 0x3 ;  /* 0x0000002d260b7291 */ /* 0x000fe2000f8e183f */
[----:B------:R-:W-:-:S05]  /*e3d0*/  IMAD.U32 R0, RZ, RZ, UR37 ;  /* 0x00000025ff007e24 */ /* 0x000fca000f8e00ff */
[----:B------:R-:W-:-:S04]  /*e3e0*/  SHF.L.U32 R0, R0, 0x1f, RZ ;  /* 0x0000001f00007819 */ /* 0x000fc800000006ff */
[----:B------:R0:W1:Y:S01]  /*e3f0*/  SYNCS.PHASECHK.TRANS64.TRYWAIT P1, [UR11+0x19c50], R0 ;  /* 0x019c5000ff0075a7 */ /* 0x000062000802014b */
[----:B------:R-:W-:Y:S05]  /*e400*/  @!P0 BRA `(.L_x_928) ;  /* 0x0000000000048947 */ /* 0x000fea0003800000 */
[----:B------:R-:W-:Y:S01]  /*e410*/  BPT.TRAP 0x1 ;  /* 0x000000040000795c */ /* 0x000fe20000300000 */
.L_x_928:
[----:B-1----:R-:W-:Y:S05]  /*e420*/  @P1 BRA `(.L_x_929) ;  /* 0x0000000000081947 */ /* 0x002fea0003800000 */
[----:B------:R-:W1:Y:S02]  /*e430*/  SYNCS.PHASECHK.TRANS64.TRYWAIT P1, [UR11+0x19c50], R0 ;  /* 0x019c5000ff0075a7 */ /* 0x000e64000802014b */
[----:B-1----:R-:W-:Y:S05]  /*e440*/  @!P1 BRA `(.L_x_930) ;  /* 0x0000007800049947 */ /* 0x002fea0003800000 */
.L_x_929:
[----:B------:R-:W-:Y:S01]  /*e450*/  UIADD3 UR45, UR45, 0x3000, URZ ;  /* 0x000030002d2d7890 */ /* 0x000fe2000fffe03f */
[----:B------:R-:W-:Y:S01]  /*e460*/  WARPGROUP.ARRIVE ;  /* 0x00000000000079c5 */ /* 0x000fe20000000000 */
[----:B------:R-:W-:Y:S01]  /*e470*/  UMOV UR15, 0x40000040 ;  /* 0x40000040000f7882 */ /* 0x000fe20000000000 */
[----:B------:R-:W-:Y:S01]  /*e480*/  ULDC.64 UR4, c[0x0][0x9a0] ;  /* 0x0002680000047ab9 */ /* 0x000fe20000000a00 */
[----:B------:R-:W-:Y:S01]  /*e490*/  USHF.R.U32.HI UR45, URZ, 0x4, UR45 ;  /* 0x000000043f2d7899 */ /* 0x000fe2000801162d */
[----:B-1----:R-:W-:Y:S01]  /*e4a0*/  IMAD.MOV.U32 R5, RZ, RZ, 0x3f800000 ;  /* 0x3f800000ff057424 */ /* 0x002fe200078e00ff */
[----:B------:R-:W-:Y:S02]  /*e4b0*/  UISETP.NE.U32.AND UP0, UPT, UR4, URZ, UPT ;  /* 0x0000003f0400728c */ /* 0x000fe4000bf05070 */
[----:B------:R-:W-:Y:S02]  /*e4c0*/  ULOP3.LUT UR45, UR45, 0x3fff, URZ, 0xc0, !UPT ;  /* 0x00003fff2d2d7892 */ /* 0x000fe4000f8ec03f */
[----:B------:R-:W-:-:S02]  /*e4d0*/  UISETP.NE.AND.EX UP0, UPT, UR5, URZ, UPT, UP0 ;  /* 0x0000003f0500728c */ /* 0x000fc4000bf05300 */
[----:B------:R-:W-:-:S04]  /*e4e0*/  ULOP3.LUT UR14, UR45, 0x10000, URZ, 0xfc, !UPT ;  /* 0x000100002d0e7892 */ /* 0x000fc8000f8efc3f */
[----:B------:R-:W-:Y:S01]  /*e4f0*/  UIMAD UR14, UR38, 0x300, UR14 ;  /* 0x00000300260e78a4 */ /* 0x000fe2000f8e020e */
[----:B------:R-:W-:-:S04]  /*e500*/  PLOP3.LUT P1, PT, PT, PT, UP0, 0x80, 0x0 ;  /* 0x000000000000781c */ /* 0x000fc80003f2f008 */
[----:B------:R-:W-:Y:S01]  /*e510*/  @UP0 USHF.R.S32.HI UR8, URZ, 0x1f, UR49 ;  /* 0x0000001f3f080899 */ /* 0x000fe20008011431 */
[----:B------:R-:W-:Y:S01]  /*e520*/  @UP0 ULDC.64 UR12, c[0x0][0x9c8] ;  /* 0x00027200000c0ab9 */ /* 0x000fe20000000a00 */
[----:B------:R-:W-:Y:S02]  /*e530*/  @UP0 USHF.R.S32.HI UR9, URZ, 0x1f, UR41 ;  /* 0x0000001f3f090899 */ /* 0x000fe40008011429 */
[----:B------:R-:W-:Y:S01]  /*e540*/  QGMMA.64x96x32.F32.E4M3.E4M3 R88, R148, gdesc[UR12], R88, gsb0 ;  /* 0x0160000c94587df3 */ /* 0x000fe20008000858 */
[----:B------:R-:W-:Y:S02]  /*e550*/  @UP0 UIMAD UR8, UR8, UR12, URZ ;  /* 0x0000000c080802a4 */ /* 0x000fe4000f8e023f */
[----:B------:R-:W-:Y:S02]  /*e560*/  @UP0 UIMAD.WIDE.U32 UR6, UR49, UR12, URZ ;  /* 0x0000000c310602a5 */ /* 0x000fe4000f8e003f */
[----:B------:R-:W-:-:S03]  /*e570*/  @UP0 UIMAD UR8, UR49, UR13, UR8 ;  /* 0x0000000d310802a4 */ /* 0x000fc6000f8e0208 */
[----:B------:R-:W-:Y:S01]  /*e580*/  @UP0 ULDC.64 UR12, c[0x0][0x9d0] ;  /* 0x00027400000c0ab9 */ /* 0x000fe20000000a00 */
[----:B------:R-:W-:Y:S02]  /*e590*/  @UP0 UIADD3 UR7, UR7, UR8, URZ ;  /* 0x0000000807070290 */ /* 0x000fe4000fffe03f */
[----:B------:R-:W-:Y:S02]  /*e5a0*/  @UP0 UIMAD UR9, UR9, UR12, URZ ;  /* 0x0000000c090902a4 */ /* 0x000fe4000f8e023f */
[----:B------:R-:W-:Y:S02]  /*e5b0*/  @UP0 UIMAD.WIDE.U32 UR6, UR41, UR12, UR6 ;  /* 0x0000000c290602a5 */ /* 0x000fe4000f8e0006 */
[----:B------:R-:W-:Y:S02]  /*e5c0*/  @UP0 UIMAD UR9, UR41, UR13, UR9 ;  /* 0x0000000d290902a4 */ /* 0x000fe4000f8e0209 */
[----:B------:R-:W-:Y:S02]  /*e5d0*/  @UP0 ULEA UR4, UP1, UR6, UR4, 0x2 ;  /* 0x0000000406040291 */ /* 0x000fe4000f82103f */
[----:B------:R-:W-:-:S04]  /*e5e0*/  @UP0 UIADD3 UR7, UR7, UR9, URZ ;  /* 0x0000000907070290 */ /* 0x000fc8000fffe03f */
[----:B------:R-:W-:Y:S01]  /*e5f0*/  @UP0 ULEA.HI.X UR5, UR6, UR5, UR7, 0x2, UP1 ;  /* 0x0000000506050291 */ /* 0x000fe200088f1407 */
[----:B------:R-:W-:-:S05]  /*e600*/  IMAD.U32 R6, RZ, RZ, UR4 ;  /* 0x00000004ff067e24 */ /* 0x000fca000f8e00ff */
[----:B------:R-:W-:-:S05]  /*e610*/  IMAD.U32 R7, RZ, RZ, UR5 ;  /* 0x00000005ff077e24 */ /* 0x000fca000f8e00ff */
[----:B------:R1:W2:Y:S01]  /*e620*/  @P1 LDG.E R5, desc[UR46][R6.64] ;  /* 0x0000002e06051981 */ /* 0x0002a2000c1e1900 */
        /* <DEDUP_REMOVED lines=9> */
[----:B------:R-:W3:Y:S01]  /*e6c0*/  SHFL.BFLY PT, R9, R4, 0x2, 0x1f ;  /* 0x0c401f0004097f89 */ /* 0x000ee200000e0000 */
[----:B------:R-:W-:-:S03]  /*e6d0*/  UIADD3 UR14, UR14, 0x6, URZ ;  /* 0x000000060e0e7890 */ /* 0x000fc6000fffe03f */
[----:B------:R-:W4:Y:S01]  /*e6e0*/  SHFL.BFLY PT, R2, R3, 0x2, 0x1f ;  /* 0x0c401f0003027f89 */ /* 0x000f2200000e0000 */
[----:B------:R-:W-:Y:S01]  /*e6f0*/  UMOV UR15, 0x40000040 ;  /* 0x40000040000f7882 */ /* 0x000fe20000000000 */
[----:B------:R-:W-:Y:S02]  /*e700*/  WARPGROUP.DEPBAR.LE gsb0, 0x0 ;  /* 0x00008000000079c5 */ /* 0x000fe40000010000 */
[----:B------:R-:W-:-:S06]  /*e710*/  WARPGROUP.ARRIVE ;  /* 0x00000000000079c5 */ /* 0x000fcc0000000000 */
[----:B------:R-:W-:Y:S01]  /*e720*/  QGMMA.64x96x32.F32.E4M3.E4M3 R88, R140, gdesc[UR4], R88, gsb0 ;  /* 0x016000048c587df3 */ /* 0x000fe20008000858 */
[----:B---3--:R-:W-:-:S01]  /*e730*/  FADD.FTZ R9, R9, R4 ;  /* 0x0000000409097221 */ /* 0x008fc20000010000 */
[----:B----4-:R-:W-:-:S04]  /*e740*/  FADD.FTZ R2, R2, R3 ;  /* 0x0000000302027221 */ /* 0x010fc80000010000 */
[----:B0-----:R-:W0:Y:S04]  /*e750*/  SHFL.BFLY PT, R0, R9, 0x1, 0x1f ;  /* 0x0c201f0009007f89 */ /* 0x001e2800000e0000 */
[----:B-1----:R-:W1:Y:S01]  /*e760*/  SHFL.BFLY PT, R7, R2, 0x1, 0x1f ;  /* 0x0c201f0002077f89 */ /* 0x002e6200000e0000 */
[----:B------:R-:W-:Y:S02]  /*e770*/  IMAD.MOV.U32 R4, RZ, RZ, RZ ;  /* 0x000000ffff047224 */ /* 0x000fe400078e00ff */
[----:B0-----:R-:W-:Y:S01]  /*e780*/  FADD.FTZ R11, R9, R0 ;  /* 0x00000000090b7221 */ /* 0x001fe20000010000 */
[----:B-1----:R-:W-:-:S04]  /*e790*/  FADD.FTZ R13, R2, R7 ;  /* 0x00000007020d7221 */ /* 0x002fc80000010000 */
[C---:B------:R-:W-:Y:S01]  /*e7a0*/  FSETP.NE.FTZ.AND P1, PT, R11.reuse, RZ, PT ;  /* 0x000000ff0b00720b */ /* 0x040fe20003f35000 */
[----:B------:R-:W-:Y:S01]  /*e7b0*/  FMUL.FTZ R6, R11, 0.00390625 ;  /* 0x3b8000000b067820 */ /* 0x000fe20000410000 */
[----:B------:R-:W-:-:S04]  /*e7c0*/  FMUL.FTZ R9, R13, 0.00390625 ;  /* 0x3b8000000d097820 */ /* 0x000fc80000410000 */
        /* <DEDUP_REMOVED lines=8> */
[----:B------:R-:W0:Y:S08]  /*e850*/  @P2 MUFU.LG2 R6, R6 ;  /* 0x0000000600062308 */ /* 0x000e300000000c00 */
[----:B------:R-:W1:Y:S08]  /*e860*/  @P3 MUFU.LG2 R7, R9 ;  /* 0x0000000900073308 */ /* 0x000e700000000c00 */
[----:B------:R-:W3:Y:S01]  /*e870*/  @P1 MUFU.RCP R12, R13 ;  /* 0x0000000d000c1308 */ /* 0x000ee20000001000 */
[----:B------:R-:W-:-:S02]  /*e880*/  IMAD.U32 R3, RZ, RZ, UR10 ;  /* 0x0000000aff037e24 */ /* 0x000fc4000f8e00ff */
[----:B------:R-:W-:Y:S02]  /*e890*/  IMAD.U32 R14, RZ, RZ, UR10 ;  /* 0x0000000aff0e7e24 */ /* 0x000fe4000f8e00ff */
[----:B0-----:R-:W-:Y:S01]  /*e8a0*/  @P2 FMUL.FTZ R6, R6, 0.69314718246459960938 ;  /* 0x3f31721806062820 */ /* 0x001fe20000410000 */
[----:B------:R-:W-:Y:S01]  /*e8b0*/  @P2 FMUL.FTZ R3, R3, 0.69314718246459960938 ;  /* 0x3f31721803032820 */ /* 0x000fe20000410000 */
[----:B------:R-:W-:Y:S01]  /*e8c0*/  @P3 FMUL.FTZ R14, R14, 0.69314718246459960938 ;  /* 0x3f3172180e0e3820 */ /* 0x000fe20000410000 */
[----:B-1----:R-:W-:Y:S01]  /*e8d0*/  @P3 FMUL.FTZ R7, R7, 0.69314718246459960938 ;  /* 0x3f31721807073820 */ /* 0x002fe20000410000 */
[----:B------:R-:W-:Y:S02]  /*e8e0*/  IMAD.MOV.U32 R0, RZ, RZ, -0x800000 ;  /* 0xff800000ff007424 */ /* 0x000fe400078e00ff */
[----:B--2---:R-:W-:Y:S01]  /*e8f0*/  FMUL.FTZ R4, R4, R5 ;  /* 0x0000000504047220 */ /* 0x004fe20000410000 */
[----:B------:R-:W-:Y:S02]  /*e900*/  IMAD.MOV.U32 R2, RZ, RZ, -0x800000 ;  /* 0xff800000ff027424 */ /* 0x000fe400078e00ff */
[----:B------:R-:W-:Y:S01]  /*e910*/  @P2 FFMA.FTZ R0, R3, R10, R6 ;  /* 0x0000000a03002223 */ /* 0x000fe20000010006 */
[----:B------:R-:W-:-:S01]  /*e920*/  @P3 FFMA.FTZ R2, R14, R8, R7 ;  /* 0x000000080e023223 */ /* 0x000fc20000010007 */
[----:B---3--:R-:W-:Y:S01]  /*e930*/  FMUL.FTZ R5, R12, R5 ;  /* 0x000000050c057220 */ /* 0x008fe20000410000 */
[----:B------:R-:W-:-:S02]  /*e940*/  WARPGROUP.DEPBAR.LE gsb0, 0x0 ;  /* 0x00008000000079c5 */ /* 0x000fc40000010000 */
[----:B------:R-:W-:Y:S05]  /*e950*/  @!P0 BRA `(.L_x_931) ;  /* 0x0000000000048947 */ /* 0x000fea0003800000 */
[----:B------:R-:W-:Y:S01]  /*e960*/  BPT.TRAP 0x1 ;  /* 0x000000040000795c */ /* 0x000fe20000300000 */
.L_x_931:
        /* <DEDUP_REMOVED lines=58> */
.L_x_857:
[----:B------:R-:W0:Y:S01]  /*ed10*/  S2R R4, SR_CgaCtaId ;  /* 0x0000000000047919 */ /* 0x000e220000008800 */
[----:B------:R-:W-:Y:S01]  /*ed20*/  MOV R3, 0x400 ;  /* 0x0000040000037802 */ /* 0x000fe20000000f00 */
[----:B------:R-:W-:Y:S01]  /*ed30*/  BSSY B0, `(.L_x_932) ;  /* 0x00001cd000007945 */ /* 0x000fe20003800000 */
[----:B------:R-:W-:Y:S02]  /*ed40*/  BAR.SYNC.DEFER_BLOCKING 0x5, 0x200 ;  /* 0x0148000000007b1d */ /* 0x000fe40000010000 */
[----:B0-----:R-:W-:-:S05]  /*ed50*/  LEA R3, R4, R3, 0x18 ;  /* 0x0000000304037211 */ /* 0x001fca00078ec0ff */
[----:B------:R-:W0:Y:S02]  /*ed60*/  LDS.128 R88, [R3+0x19cd0] ;  /* 0x019cd00003587984 */ /* 0x000e240000000c00 */
[----:B0-----:R-:W-:Y:S02]  /*ed70*/  R2UR UR41, R90 ;  /* 0x000000005a2972ca */ /* 0x001fe400000e0000 */
[----:B------:R-:W-:Y:S01]  /*ed80*/  R2UR UR49, R91 ;  /* 0x000000005b3172ca */ /* 0x000fe200000e0000 */
[----:B------:R-:W-:Y:S06]  /*ed90*/  BAR.ARV 0x4, 0x200 ;  /* 0x0108000000007b1d */ /* 0x000fec0000002000 */
[----:B------:R-:W-:Y:S08]  /*eda0*/  @P0 BRA `(.L_x_933) ;  /* 0x0000001400100947 */ /* 0x000ff00003800000 */
[----:B------:R-:W0:Y:S01]  /*edb0*/  S2R R19, SR_TID.X ;  /* 0x0000000000137919 */ /* 0x000e220000002100 */
[----:B------:R-:W-:Y:S01]  /*edc0*/  ULDC.64 UR4, c[0x4][0x38] ;  /* 0x01000e0000047ab9 */ /* 0x000fe20000000a00 */
[----:B------:R-:W2:Y:S01]  /*edd0*/  LDL R17, [R1] ;  /* 0x0000000001117983 */ /* 0x000ea20000100800 */
[----:B0-----:R-:W-:-:S05]  /*ede0*/  IMAD.SHL.U32 R4, R19, 0x4, RZ ;  /* 0x0000000413047824 */ /* 0x001fca00078e00ff */
[----:B------:R-:W-:-:S04]  /*edf0*/  LOP3.LUT R4, R4, 0xc, RZ, 0xc0, !PT ;  /* 0x0000000c04047812 */ /* 0x000fc800078ec0ff */
[----:B------:R-:W-:-:S05]  /*ee00*/  IADD3 R4, P0, R4, UR4, RZ ;  /* 0x0000000404047c10 */ /* 0x000fca000ff1e0ff */
[----:B------:R-:W-:Y:S01]  /*ee10*/  IMAD.X R5, RZ, RZ, UR5, P0 ;  /* 0x00000005ff057e24 */ /* 0x000fe200080e06ff */
[----:B------:R-:W0:Y:S01]  /*ee20*/  S2R R58, SR_SWINHI ;  /* 0x00000000003a7919 */ /* 0x000e220000002f00 */
[----:B------:R-:W-:Y:S01]  /*ee30*/  F2FP.BF16.F32.PACK_AB R11, R132, R11 ;  /* 0x0000000b840b723e */ /* 0x000fe200000010ff */
[----:B------:R-:W-:Y:S02]  /*ee40*/  ULDC.64 UR4, c[0x0][0xbd8] ;  /* 0x0002f60000047ab9 */ /* 0x000fe40000000a00 */
[----:B------:R1:W3:Y:S01]  /*ee50*/  LDG.E.CONSTANT R9, desc[UR46][R4.64] ;  /* 0x0000002e04097981 */ /* 0x0002e2000c1e9900 */
[----:B------:R-:W-:Y:S01]  /*ee60*/  F2FP.BF16.F32.PACK_AB R8, R133, R8 ;  /* 0x000000088508723e */ /* 0x000fe200000010ff */
[----:B------:R-:W-:Y:S01]  /*ee70*/  UISETP.NE.U32.AND UP0, UPT, UR4, URZ, UPT ;  /* 0x0000003f0400728c */ /* 0x000fe2000bf05070 */
[----:B------:R-:W-:Y:S02]  /*ee80*/  F2FP.BF16.F32.PACK_AB R36, R127, R10 ;  /* 0x0000000a7f24723e */ /* 0x000fe400000010ff */
[----:B------:R-:W-:Y:S01]  /*ee90*/  F2FP.BF16.F32.PACK_AB R7, R134, R7 ;  /* 0x000000078607723e */ /* 0x000fe200000010ff */
[----:B------:R-:W-:Y:S01]  /*eea0*/  UISETP.NE.AND.EX UP0, UPT, UR5, URZ, UPT, UP0 ;  /* 0x0000003f0500728c */ /* 0x000fe2000bf05300 */
[----:B------:R-:W-:-:S02]  /*eeb0*/  F2FP.BF16.F32.PACK_AB R6, R135, R6 ;  /* 0x000000068706723e */ /* 0x000fc400000010ff */
[----:B------:R-:W-:Y:S01]  /*eec0*/  F2FP.BF16.F32.PACK_AB R27, R110, R27 ;  /* 0x0000001b6e1b723e */ /* 0x000fe200000010ff */
[----:B------:R-:W-:Y:S01]  /*eed0*/  ULDC.64 UR4, c[0x0][0xbd8] ;  /* 0x0002f60000047ab9 */ /* 0x000fe20000000a00 */
[----:B-1----:R-:W-:Y:S01]  /*eee0*/  LOP3.LUT P0, R4, R19, 0x3, RZ, 0xc0, !PT ;  /* 0x0000000313047812 */ /* 0x002fe2000780c0ff */
[----:B------:R-:W-:Y:S01]  /*eef0*/  UIMAD.WIDE UR4, UR40, 0x4, UR4 ;  /* 0x00000004280478a5 */ /* 0x000fe2000f8e0204 */
[----:B------:R-:W-:Y:S02]  /*ef00*/  F2FP.BF16.F32.PACK_AB R24, R111, R24 ;  /* 0x000000186f18723e */ /* 0x000fe400000010ff */
[----:B------:R-:W-:Y:S02]  /*ef10*/  ISETP.EQ.OR P0, PT, R4, 0x3, !P0 ;  /* 0x000000030400780c */ /* 0x000fe40004702670 */
[----:B------:R-:W-:Y:S02]  /*ef20*/  F2FP.BF16.F32.PACK_AB R15, R124, R15 ;  /* 0x0000000f7c0f723e */ /* 0x000fe400000010ff */
[----:B------:R-:W-:-:S02]  /*ef30*/  SEL R52, R11, R8, P0 ;  /* 0x000000080b347207 */ /* 0x000fc40000000000 */
[----:B------:R-:W-:Y:S02]  /*ef40*/  SEL R54, R8, R11, P0 ;  /* 0x0000000b08367207 */ /* 0x000fe40000000000 */
[----:B------:R-:W-:Y:S02]  /*ef50*/  SEL R68, R7, R6, P0 ;  /* 0x0000000607447207 */ /* 0x000fe40000000000 */
[----:B------:R-:W-:Y:S02]  /*ef60*/  SEL R70, R6, R7, P0 ;  /* 0x0000000706467207 */ /* 0x000fe40000000000 */
[----:B------:R-:W-:Y:S02]  /*ef70*/  F2FP.BF16.F32.PACK_AB R12, R125, R12 ;  /* 0x0000000c7d0c723e */ /* 0x000fe400000010ff */
[----:B------:R-:W-:Y:S02]  /*ef80*/  MOV R4, R3 ;  /* 0x0000000300047202 */ /* 0x000fe40000000f00 */
[----:B0-----:R-:W-:-:S02]  /*ef90*/  MOV R5, R58 ;  /* 0x0000003a00057202 */ /* 0x001fc40000000f00 */
[----:B------:R-:W-:Y:S02]  /*efa0*/  SEL R48, R15, R12, P0 ;  /* 0x0000000c0f307207 */ /* 0x000fe40000000000 */
[----:B------:R-:W-:Y:S02]  /*efb0*/  SEL R50, R12, R15, P0 ;  /* 0x0000000f0c327207 */ /* 0x000fe40000000000 */
[----:B------:R-:W-:Y:S02]  /*efc0*/  SEL R58, R27, R24, P0 ;  /* 0x000000181b3a7207 */ /* 0x000fe40000000000 */
[----:B------:R-:W-:Y:S02]  /*efd0*/  SEL R60, R24, R27, P0 ;  /* 0x0000001b183c7207 */ /* 0x000fe40000000000 */
[----:B------:R-:W-:Y:S02]  /*efe0*/  F2FP.BF16.F32.PACK_AB R21, R118, R21 ;  /* 0x000000157615723e */ /* 0x000fe400000010ff */
[----:B------:R-:W-:-:S02]  /*eff0*/  F2FP.BF16.F32.PACK_AB R14, R119, R14 ;  /* 0x0000000e770e723e */ /* 0x000fc400000010ff */
[----:B------:R-:W-:Y:S02]  /*f000*/  F2FP.BF16.F32.PACK_AB R37, R92, R37 ;  /* 0x000000255c25723e */ /* 0x000fe400000010ff */
[----:B------:R-:W-:Y:S02]  /*f010*/  F2FP.BF16.F32.PACK_AB R34, R93, R34 ;  /* 0x000000225d22723e */ /* 0x000fe400000010ff */
[----:B------:R-:W-:Y:S02]  /*f020*/  F2FP.BF16.F32.PACK_AB R25, R116, R25 ;  /* 0x000000197419723e */ /* 0x000fe400000010ff */
[----:B------:R-:W-:Y:S02]  /*f030*/  F2FP.BF16.F32.PACK_AB R20, R117, R20 ;  /* 0x000000147514723e */ /* 0x000fe400000010ff */
[----:B------:R-:W-:Y:S02]  /*f040*/  F2FP.BF16.F32.PACK_AB R35, R94, R35 ;  /* 0x000000235e23723e */ /* 0x000fe400000010ff */
[----:B------:R-:W-:-:S02]  /*f050*/  F2FP.BF16.F32.PACK_AB R32, R95, R32 ;  /* 0x000000205f20723e */ /* 0x000fc400000010ff */
[----:B------:R-:W-:Y:S02]  /*f060*/  F2FP.BF16.F32.PACK_AB R33, R100, R33 ;  /* 0x000000216421723e */ /* 0x000fe400000010ff */
[----:B------:R-:W-:Y:S02]  /*f070*/  F2FP.BF16.F32.PACK_AB R30, R101, R30 ;  /* 0x0000001e651e723e */ /* 0x000fe400000010ff */
[----:B------:R-:W-:Y:S02]  /*f080*/  F2FP.BF16.F32.PACK_AB R31, R102, R31 ;  /* 0x0000001f661f723e */ /* 0x000fe400000010ff */
[----:B------:R-:W-:Y:S02]  /*f090*/  F2FP.BF16.F32.PACK_AB R28, R103, R28 ;  /* 0x0000001c671c723e */ /* 0x000fe400000010ff */
[----:B------:R-:W-:Y:S02]  /*f0a0*/  SEL R62, R21, R14, P0 ;  /* 0x0000000e153e7207 */ /* 0x000fe40000000000 */
[----:B------:R-:W-:-:S02]  /*f0b0*/  SEL R64, R14, R21, P0 ;  /* 0x000000150e407207 */ /* 0x000fc40000000000 */
[----:B------:R-:W-:Y:S02]  /*f0c0*/  F2FP.BF16.F32.PACK_AB R13, R126, R13 ;  /* 0x0000000d7e0d723e */ /* 0x000fe400000010ff */
[----:B------:R-:W-:Y:S02]  /*f0d0*/  SEL R38, R37, R34, P0 ;  /* 0x0000002225267207 */ /* 0x000fe40000000000 */
[----:B------:R-:W-:Y:S02]  /*f0e0*/  SEL R44, R25, R20, P0 ;  /* 0x00000014192c7207 */ /* 0x000fe40000000000 */
[----:B------:R-:W-:Y:S02]  /*f0f0*/  SEL R46, R20, R25, P0 ;  /* 0x00000019142e7207 */ /* 0x000fe40000000000 */
[----:B------:R-:W-:Y:S02]  /*f100*/  SEL R34, R34, R37, P0 ;  /* 0x0000002522227207 */ /* 0x000fe40000000000 */
[----:B------:R-:W-:-:S02]  /*f110*/  SEL R40, R33, R30, P0 ;  /* 0x0000001e21287207 */ /* 0x000fc40000000000 */
[----:B------:R-:W-:Y:S02]  /*f120*/  SEL R8, R35, R32, P0 ;  /* 0x0000002023087207 */ /* 0x000fe40000000000 */
[----:B------:R-:W-:Y:S02]  /*f130*/  F2FP.BF16.F32.PACK_AB R29, R108, R29 ;  /* 0x0000001d6c1d723e */ /* 0x000fe400000010ff */
        /* <DEDUP_REMOVED lines=8> */
[----:B------:R-:W-:Y:S01]  /*f1c0*/  SEL R26, R26, R29, P0 ;  /* 0x0000001d1a1a7207 */ /* 0x000fe20000000000 */
[----:B--2---:R-:W-:-:S03]  /*f1d0*/  IMAD.WIDE R10, R17, 0x2, R4 ;  /* 0x00000002110a7825 */ /* 0x004fc600078e0204 */
[C---:B------:R-:W-:Y:S02]  /*f1e0*/  IADD3 R17, P5, R10.reuse, 0x20, RZ ;  /* 0x000000200a117810 */ /* 0x040fe40007fbe0ff */
[C---:B------:R-:W-:Y:S02]  /*f1f0*/  IADD3 R23, P3, R10.reuse, 0x3020, RZ ;  /* 0x000030200a177810 */ /* 0x040fe40007f7e0ff */
[----:B------:R-:W-:Y:S01]  /*f200*/  LOP3.LUT R6, R17, 0x180, RZ, 0xc0, !PT ;  /* 0x0000018011067812 */ /* 0x000fe200078ec0ff */
[--C-:B------:R-:W-:Y:S01]  /*f210*/  IMAD.X R25, RZ, RZ, R11.reuse, P5 ;  /* 0x000000ffff197224 */ /* 0x100fe200028e060b */
[----:B------:R-:W-:Y:S01]  /*f220*/  IADD3 R72, P2, R10, 0x6000, RZ ;  /* 0x000060000a487810 */ /* 0x000fe20007f5e0ff */
[--C-:B------:R-:W-:Y:S01]  /*f230*/  IMAD.X R15, RZ, RZ, R11.reuse, P3 ;  /* 0x000000ffff0f7224 */ /* 0x100fe200018e060b */
[----:B------:R-:W-:Y:S02]  /*f240*/  SHF.R.U64 R6, R6, 0x3, RZ ;  /* 0x0000000306067819 */ /* 0x000fe400000012ff */
[----:B------:R-:W-:Y:S01]  /*f250*/  IADD3 R19, P4, R10, 0x3000, RZ ;  /* 0x000030000a137810 */ /* 0x000fe20007f9e0ff */
[----:B------:R-:W-:Y:S01]  /*f260*/  IMAD.X R13, RZ, RZ, R11, P2 ;  /* 0x000000ffff0d7224 */ /* 0x000fe200010e060b */
[----:B------:R-:W-:-:S02]  /*f270*/  LOP3.LUT R24, R6, R17, RZ, 0x3c, !PT ;  /* 0x0000001106187212 */ /* 0x000fc400078e3cff */
[----:B------:R-:W-:Y:S01]  /*f280*/  LOP3.LUT R12, R23, 0x180, RZ, 0xc0, !PT ;  /* 0x00000180170c7812 */ /* 0x000fe200078ec0ff */
[----:B------:R-:W-:Y:S01]  /*f290*/  IMAD.X R21, RZ, RZ, R11, P4 ;  /* 0x000000ffff157224 */ /* 0x000fe200020e060b */
[----:B------:R-:W-:Y:S02]  /*f2a0*/  LOP3.LUT R17, R72, 0x180, RZ, 0xc0, !PT ;  /* 0x0000018048117812 */ /* 0x000fe400078ec0ff */
[C---:B------:R-:W-:Y:S02]  /*f2b0*/  LOP3.LUT R7, R10.reuse, 0x180, RZ, 0xc0, !PT ;  /* 0x000001800a077812 */ /* 0x040fe400078ec0ff */
[----:B------:R-:W-:Y:S02]  /*f2c0*/  IADD3 R74, P1, R10, 0x6020, RZ ;  /* 0x000060200a4a7810 */ /* 0x000fe40007f3e0ff */
[----:B------:R-:W-:Y:S02]  /*f2d0*/  LOP3.LUT R6, R19, 0x180, RZ, 0xc0, !PT ;  /* 0x0000018013067812 */ /* 0x000fe400078ec0ff */
[----:B------:R-:W-:-:S02]  /*f2e0*/  SHF.R.U64 R12, R12, 0x3, RZ ;  /* 0x000000030c0c7819 */ /* 0x000fc400000012ff */
[----:B------:R-:W-:Y:S02]  /*f2f0*/  SHF.R.U64 R17, R17, 0x3, RZ ;  /* 0x0000000311117819 */ /* 0x000fe400000012ff */
[----:B------:R-:W-:Y:S02]  /*f300*/  SHF.R.U64 R7, R7, 0x3, RZ ;  /* 0x0000000307077819 */ /* 0x000fe400000012ff */
[----:B------:R-:W-:Y:S02]  /*f310*/  LOP3.LUT R27, R74, 0x180, RZ, 0xc0, !PT ;  /* 0x000001804a1b7812 */ /* 0x000fe400078ec0ff */
[----:B------:R-:W-:Y:S02]  /*f320*/  SHF.R.U64 R6, R6, 0x3, RZ ;  /* 0x0000000306067819 */ /* 0x000fe400000012ff */
[----:B------:R-:W-:Y:S02]  /*f330*/  LOP3.LUT R14, R12, R23, RZ, 0x3c, !PT ;  /* 0x000000170c0e7212 */ /* 0x000fe400078e3cff */
[----:B------:R-:W-:-:S02]  /*f340*/  LOP3.LUT R12, R17, R72, RZ, 0x3c, !PT ;  /* 0x00000048110c7212 */ /* 0x000fc400078e3cff */
[----:B------:R-:W-:Y:S01]  /*f350*/  LOP3.LUT R10, R7, R10, RZ, 0x3c, !PT ;  /* 0x0000000a070a7212 */ /* 0x000fe200078e3cff */
[----:B------:R-:W-:Y:S01]  /*f360*/  IMAD.X R7, RZ, RZ, R11, P1 ;  /* 0x000000ffff077224 */ /* 0x000fe200008e060b */
[----:B------:R-:W-:Y:S02]  /*f370*/  SHF.R.U64 R27, R27, 0x3, RZ ;  /* 0x000000031b1b7819 */ /* 0x000fe400000012ff */
[----:B------:R-:W-:Y:S01]  /*f380*/  LOP3.LUT R20, R6, R19, RZ, 0x3c, !PT ;  /* 0x0000001306147212 */ /* 0x000fe200078e3cff */
[----:B---3--:R-:W-:Y:S01]  /*f390*/  SHFL.IDX PT, R38, R38, R9, 0x1c1f ;  /* 0x001c1f0926267589 */ /* 0x008fe200000e0000 */
[----:B------:R-:W-:Y:S02]  /*f3a0*/  LOP3.LUT R17, R9, 0x2, RZ, 0x3c, !PT ;  /* 0x0000000209117812 */ /* 0x000fe400078e3cff */
[----:B------:R-:W-:Y:S01]  /*f3b0*/  MOV R47, R10 ;  /* 0x0000000a002f7202 */ /* 0x000fe20000000f00 */
[----:B------:R-:W-:Y:S01]  /*f3c0*/  SHFL.IDX PT, R40, R40, R9, 0x1c1f ;  /* 0x001c1f0928287589 */ /* 0x000fe200000e0000 */
[----:B------:R-:W-:-:S02]  /*f3d0*/  LOP3.LUT R6, R27, R74, RZ, 0x3c, !PT ;  /* 0x0000004a1b067212 */ /* 0x000fc400078e3cff */
[----:B------:R-:W-:Y:S01]  /*f3e0*/  MOV R45, R20 ;  /* 0x00000014002d7202 */ /* 0x000fe20000000f00 */
[----:B------:R-:W0:Y:S01]  /*f3f0*/  SHFL.IDX PT, R11, R34, R17, 0x1c1f ;  /* 0x001c1f11220b7589 */ /* 0x000e2200000e0000 */
[----:B------:R-:W-:Y:S02]  /*f400*/  MOV R43, R14 ;  /* 0x0000000e002b7202 */ /* 0x000fe40000000f00 */
[----:B------:R-:W-:Y:S01]  /*f410*/  MOV R37, R24 ;  /* 0x0000001800257202 */ /* 0x000fe20000000f00 */
[----:B------:R0:W-:Y:S01]  /*f420*/  SHFL.IDX PT, R20, R8, R9, 0x1c1f ;  /* 0x001c1f0908147589 */ /* 0x0001e200000e0000 */
[----:B------:R-:W-:Y:S02]  /*f430*/  MOV R41, R12 ;  /* 0x0000000c00297202 */ /* 0x000fe40000000f00 */
[----:B------:R-:W-:Y:S01]  /*f440*/  PLOP3.LUT P1, PT, PT, PT, UP0, 0x80, 0x0 ;  /* 0x000000000000781c */ /* 0x000fe20003f2f008 */
[----:B------:R-:W1:Y:S04]  /*f450*/  SHFL.IDX PT, R15, R30, R17, 0x1c1f ;  /* 0x001c1f111e0f7589 */ /* 0x000e6800000e0000 */
[----:B------:R-:W2:Y:S04]  /*f460*/  SHFL.IDX PT, R27, R32, R17, 0x1c1f ;  /* 0x001c1f11201b7589 */ /* 0x000ea800000e0000 */
[----:B------:R-:W-:Y:S04]  /*f470*/  SHFL.IDX PT, R56, R56, R9, 0x1c1f ;  /* 0x001c1f0938387589 */ /* 0x000fe800000e0000 */
[----:B------:R-:W3:Y:S04]  /*f480*/  SHFL.IDX PT, R29, R28, R17, 0x1c1f ;  /* 0x001c1f111c1d7589 */ /* 0x000ee800000e0000 */
[----:B------:R-:W-:Y:S01]  /*f490*/  SHFL.IDX PT, R52, R52, R9, 0x1c1f ;  /* 0x001c1f0934347589 */ /* 0x000fe200000e0000 */
[----:B0-----:R-:W-:-:S02]  /*f4a0*/  SEL R8, R38, R11, P0 ;  /* 0x0000000b26087207 */ /* 0x001fc40000000000 */
[----:B------:R-:W-:Y:S01]  /*f4b0*/  SEL R10, R11, R38, P0 ;  /* 0x000000260b0a7207 */ /* 0x000fe20000000000 */
[----:B------:R-:W0:Y:S04]  /*f4c0*/  SHFL.IDX PT, R25, R54, R17, 0x1c1f ;  /* 0x001c1f1136197589 */ /* 0x000e2800000e0000 */
[----:B------:R-:W-:Y:S01]  /*f4d0*/  SHFL.IDX PT, R58, R58, R9, 0x1c1f ;  /* 0x001c1f093a3a7589 */ /* 0x000fe200000e0000 */
[----:B-1----:R-:W-:Y:S02]  /*f4e0*/  SEL R12, R40, R15, P0 ;  /* 0x0000000f280c7207 */ /* 0x002fe40000000000 */
[----:B------:R-:W-:Y:S01]  /*f4f0*/  SEL R14, R15, R40, P0 ;  /* 0x000000280f0e7207 */ /* 0x000fe20000000000 */
[----:B------:R-:W-:Y:S01]  /*f500*/  SHFL.IDX PT, R31, R60, R17, 0x1c1f ;  /* 0x001c1f113c1f7589 */ /* 0x000fe200000e0000 */
[----:B--2---:R-:W-:-:S03]  /*f510*/  SEL R11, R27, R20, P0 ;  /* 0x000000141b0b7207 */ /* 0x004fc60000000000 */
[----:B------:R-:W-:Y:S04]  /*f520*/  SHFL.IDX PT, R42, R42, R9, 0x1c1f ;  /* 0x001c1f092a2a7589 */ /* 0x000fe800000e0000 */
[----:B------:R-:W-:Y:S01]  /*f530*/  SHFL.IDX PT, R62, R62, R9, 0x1c1f ;  /* 0x001c1f093e3e7589 */ /* 0x000fe200000e0000 */
[----:B---3--:R-:W-:Y:S02]  /*f540*/  SEL R13, R56, R29, P0 ;  /* 0x0000001d380d7207 */ /* 0x008fe40000000000 */
[----:B------:R-:W-:Y:S01]  /*f550*/  SEL R15, R29, R56, P0 ;  /* 0x000000381d0f7207 */ /* 0x000fe20000000000 */
[----:B------:R-:W1:Y:S04]  /*f560*/  SHFL.IDX PT, R19, R26, R17, 0x1c1f ;  /* 0x001c1f111a137589 */ /* 0x000e6800000e0000 */
[----:B------:R-:W2:Y:S01]  /*f570*/  SHFL.IDX PT, R33, R64, R17, 0x1c1f ;  /* 0x001c1f1140217589 */ /* 0x000ea200000e0000 */
[----:B0-----:R-:W-:-:S03]  /*f580*/  SEL R38, R25, R52, P0 ;  /* 0x0000003419267207 */ /* 0x001fc60000000000 */
[----:B------:R-:W-:Y:S04]  /*f590*/  SHFL.IDX PT, R44, R44, R9, 0x1c1f ;  /* 0x001c1f092c2c7589 */ /* 0x000fe800000e0000 */
[----:B------:R-:W-:Y:S04]  /*f5a0*/  SHFL.IDX PT, R66, R66, R9, 0x1c1f ;  /* 0x001c1f0942427589 */ /* 0x000fe800000e0000 */
[----:B------:R-:W0:Y:S04]  /*f5b0*/  SHFL.IDX PT, R21, R46, R17, 0x1c1f ;  /* 0x001c1f112e157589 */ /* 0x000e2800000e0000 */
[----:B------:R3:W4:Y:S04]  /*f5c0*/  SHFL.IDX PT, R35, R36, R17, 0x1c1f ;  /* 0x001c1f1124237589 */ /* 0x00072800000e0000 */
[----:B------:R-:W-:Y:S01]  /*f5d0*/  SHFL.IDX PT, R48, R48, R9, 0x1c1f ;  /* 0x001c1f0930307589 */ /* 0x000fe200000e0000 */
[----:B-1----:R-:W-:-:S02]  /*f5e0*/  SEL R24, R42, R19, P0 ;  /* 0x000000132a187207 */ /* 0x002fc40000000000 */
[----:B------:R-:W-:Y:S01]  /*f5f0*/  SEL R26, R19, R42, P0 ;  /* 0x0000002a131a7207 */ /* 0x000fe20000000000 */
[----:B------:R1:W-:Y:S01]  /*f600*/  SHFL.IDX PT, R68, R68, R9, 0x1c1f ;  /* 0x001c1f0944447589 */ /* 0x0003e200000e0000 */
[----:B--2---:R-:W-:Y:S02]  /*f610*/  SEL R29, R62, R33, P0 ;  /* 0x000000213e1d7207 */ /* 0x004fe40000000000 */
[----:B---3--:R-:W-:Y:S01]  /*f620*/  SEL R36, R52, R25, P0 ;  /* 0x0000001934247207 */ /* 0x008fe20000000000 */
[----:B------:R-:W2:Y:S01]  /*f630*/  SHFL.IDX PT, R23, R50, R17, 0x1c1f ;  /* 0x001c1f1132177589 */ /* 0x000ea200000e0000 */
[----:B------:R-:W-:-:S03]  /*f640*/  SEL R25, R58, R31, P0 ;  /* 0x0000001f3a197207 */ /* 0x000fc60000000000 */
[----:B------:R-:W3:Y:S01]  /*f650*/  SHFL.IDX PT, R39, R70, R17, 0x1c1f ;  /* 0x001c1f1146277589 */ /* 0x000ee200000e0000 */
[----:B-1----:R-:W-:Y:S01]  /*f660*/  SEL R9, R20, R27, P0 ;  /* 0x0000001b14097207 */ /* 0x002fe20000000000 */
[----:B------:R-:W-:Y:S01]  /*f670*/  BAR.SYNC.DEFER_BLOCKING 0x1, 0x180 ;  /* 0x0046000000007b1d */ /* 0x000fe20000010000 */
[----:B------:R-:W-:Y:S02]  /*f680*/  SEL R27, R31, R58, P0 ;  /* 0x0000003a1f1b7207 */ /* 0x000fe40000000000 */
[----:B------:R-:W-:Y:S02]  /*f690*/  SEL R31, R33, R62, P0 ;  /* 0x0000003e211f7207 */ /* 0x000fe40000000000 */
[----:B0-----:R-:W-:Y:S02]  /*f6a0*/  SEL R28, R44, R21, P0 ;  /* 0x000000152c1c7207 */ /* 0x001fe40000000000 */
[----:B------:R-:W-:Y:S02]  /*f6b0*/  SEL R30, R21, R44, P0 ;  /* 0x0000002c151e7207 */ /* 0x000fe40000000000 */
[----:B----4-:R-:W-:-:S02]  /*f6c0*/  SEL R33, R66, R35, P0 ;  /* 0x0000002342217207 */ /* 0x010fc40000000000 */
[----:B------:R-:W-:Y:S02]  /*f6d0*/  SEL R35, R35, R66, P0 ;  /* 0x0000004223237207 */ /* 0x000fe40000000000 */
[----:B------:R-:W-:Y:S01]  /*f6e0*/  MOV R20, R6 ;  /* 0x0000000600147202 */ /* 0x000fe20000000f00 */
[----:B------:R-:W-:Y:S01]  /*f6f0*/  IMAD.U32 R6, RZ, RZ, UR4 ;  /* 0x00000004ff067e24 */ /* 0x000fe2000f8e00ff */
[----:B--2---:R-:W-:Y:S01]  /*f700*/  SEL R32, R48, R23, P0 ;  /* 0x0000001730207207 */ /* 0x004fe20000000000 */
[----:B------:R-:W-:Y:S01]  /*f710*/  IMAD.U32 R7, RZ, RZ, UR5 ;  /* 0x00000005ff077e24 */ /* 0x000fe2000f8e00ff */
[----:B------:R-:W-:Y:S01]  /*f720*/  SEL R34, R23, R48, P0 ;  /* 0x0000003017227207 */ /* 0x000fe20000000000 */
[----:B------:R-:W-:Y:S01]  /*f730*/  ULDC.64 UR4, c[0x0][0xbe0] ;  /* 0x0002f80000047ab9 */ /* 0x000fe20000000a00 */
[----:B------:R-:W-:Y:S04]  /*f740*/  STSM.16.M88.4 [R47], R8 ;  /* 0x000000082f007844 */ /* 0x000fe80000000200 */
[----:B------:R3:W-:Y:S04]  /*f750*/  STSM.16.M88.4 [R37], R12 ;  /* 0x0000000c25007844 */ /* 0x0007e80000000200 */
[----:B------:R0:W-:Y:S04]  /*f760*/  STSM.16.M88.4 [R45], R24 ;  /* 0x000000182d007844 */ /* 0x0001e80000000200 */
[----:B------:R0:W-:Y:S04]  /*f770*/  STSM.16.M88.4 [R43], R28 ;  /* 0x0000001c2b007844 */ /* 0x0001e80000000200 */
[----:B------:R0:W-:Y:S01]  /*f780*/  STSM.16.M88.4 [R41], R32 ;  /* 0x0000002029007844 */ /* 0x0001e20000000200 */
[----:B---3--:R-:W-:-:S02]  /*f790*/  SEL R37, R68, R39, P0 ;  /* 0x0000002744257207 */ /* 0x008fc40000000000 */
[----:B------:R-:W-:Y:S01]  /*f7a0*/  SEL R39, R39, R68, P0 ;  /* 0x0000004427277207 */ /* 0x000fe20000000000 */
[----:B------:R-:W-:-:S04]  /*f7b0*/  UISETP.NE.U32.AND UP1, UPT, UR4, URZ, UPT ;  /* 0x0000003f0400728c */ /* 0x000fc8000bf25070 */
[----:B------:R0:W-:Y:S01]  /*f7c0*/  STSM.16.M88.4 [R20], R36 ;  /* 0x0000002414007844 */ /* 0x0001e20000000200 */
[----:B------:R-:W-:Y:S01]  /*f7d0*/  BAR.SYNC.DEFER_BLOCKING 0x1, 0x180 ;  /* 0x0046000000007b1d */ /* 0x000fe20000010000 */
[----:B------:R-:W-:-:S07]  /*f7e0*/  UISETP.NE.AND.EX UP1, UPT, UR5, URZ, UPT, UP1 ;  /* 0x0000003f0500728c */ /* 0x000fce000bf25310 */
[----:B------:R-:W1:Y:S01]  /*f7f0*/  LDC R17, c[0x0][0xa88] ;  /* 0x0002a200ff117b82 */ /* 0x000e620000000800 */
[----:B------:R-:W-:-:S03]  /*f800*/  PLOP3.LUT P0, PT, PT, PT, UP1, 0x80, 0x0 ;  /* 0x000000000000781c */ /* 0x000fc60003f0f018 */
[----:B------:R-:W-:Y:S02]  /*f810*/  @UP1 ULDC.64 UR6, c[0x0][0xbe0] ;  /* 0x0002f80000061ab9 */ /* 0x000fe40000000a00 */
[----:B------:R-:W-:-:S06]  /*f820*/  @UP1 UIMAD.WIDE UR6, UR40, 0x4, UR6 ;  /* 0x00000004280618a5 */ /* 0x000fcc000f8e0206 */
[----:B------:R-:W-:Y:S02]  /*f830*/  IMAD.U32 R10, RZ, RZ, UR6 ;  /* 0x00000006ff0a7e24 */ /* 0x000fe4000f8e00ff */
[----:B------:R-:W-:Y:S01]  /*f840*/  IMAD.U32 R11, RZ, RZ, UR7 ;  /* 0x00000007ff0b7e24 */ /* 0x000fe2000f8e00ff */
[----:B------:R-:W2:Y:S01]  /*f850*/  @P1 LDG.E R8, desc[UR46][R6.64] ;  /* 0x0000002e06081981 */ /* 0x000ea2000c1e1900 */
[----:B------:R-:W-:Y:S01]  /*f860*/  IMAD R9, R152, 0x20, R22 ;  /* 0x0000002098097824 */ /* 0x000fe200078e0216 */
[----:B------:R-:W-:-:S03]  /*f870*/  UMOV UR4, URZ ;  /* 0x0000003f00047c82 */ /* 0x000fc60008000000 */
[----:B------:R-:W-:Y:S01]  /*f880*/  IMAD.WIDE R4, R9, 0x2, R4 ;  /* 0x0000000209047825 */ /* 0x000fe200078e0204 */
[----:B-1----:R0:W5:Y:S02]  /*f890*/  @P0 LDG.E R17, desc[UR46][R10.64] ;  /* 0x0000002e0a110981 */ /* 0x002164000c1e1900 */
[----:B------:R-:W-:Y:S02]  /*f8a0*/  IADD3 R9, P6, R4, 0x1800, RZ ;  /* 0x0000180004097810 */ /* 0x000fe40007fde0ff */
[----:B--2---:R-:W-:Y:S01]  /*f8b0*/  @P1 R2UR UR4, R8 ;  /* 0x00000000080412ca */ /* 0x004fe200000e0000 */
[----:B0-----:R-:W-:-:S14]  /*f8c0*/  @P0 BRA `(.L_x_934) ;  /* 0x0000000000100947 */ /* 0x001fdc0003800000 */
[----:B------:R-:W-:Y:S05]  /*f8d0*/  @!P1 BRA `(.L_x_934) ;  /* 0x00000000000c9947 */ /* 0x000fea0003800000 */
[----:B------:R-:W2:Y:S04]  /*f8e0*/  LDG.E R8, desc[UR46][R6.64] ;  /* 0x0000002e06087981 */ /* 0x000ea8000c1e1900 */
[----:B-----5:R-:W2:Y:S02]  /*f8f0*/  LDG.E R17, desc[UR46][R6.64+0x4] ;  /* 0x0000042e06117981 */ /* 0x020ea4000c1e1900 */
[----:B--2---:R-:W-:-:S07]  /*f900*/  IMAD.IADD R17, R17, 0x1, -R8 ;  /* 0x0000000111117824 */ /* 0x004fce00078e0a08 */
.L_x_934:
[----:B------:R-:W-:Y:S01]  /*f910*/  USHF.R.S32.HI UR9, URZ, 0x1f, UR39 ;  /* 0x0000001f3f097899 */ /* 0x000fe20008011427 */
[----:B------:R-:W-:Y:S01]  /*f920*/  LOP3.LUT R6, R9, 0x180, RZ, 0xc0, !PT ;  /* 0x0000018009067812 */ /* 0x000fe200078ec0ff */
[----:B------:R-:W-:Y:S01]  /*f930*/  ULDC.64 UR10, c[0x0][0xb70] ;  /* 0x0002dc00000a7ab9 */ /* 0x000fe20000000a00 */
[----:B------:R-:W-:Y:S01]  /*f940*/  USHF.R.S32.HI UR5, URZ, 0x1f, UR4 ;  /* 0x0000001f3f057899 */ /* 0x000fe20008011404 */
[----:B------:R-:W-:Y:S01]  /*f950*/  IMAD R10, R154, 0xc0, R156 ;  /* 0x000000c09a0a7824 */ /* 0x000fe200078e029c */
[----:B------:R-:W-:Y:S01]  /*f960*/  UIMAD UR8, UR9, UR10, URZ ;  /* 0x0000000a090872a4 */ /* 0x000fe2000f8e023f */
[----:B------:R-:W-:Y:S01]  /*f970*/  SHF.R.U64 R6, R6, 0x3, RZ ;  /* 0x0000000306067819 */ /* 0x000fe200000012ff */
[----:B------:R-:W-:Y:S01]  /*f980*/  USHF.R.S32.HI UR12, URZ, 0x1f, UR40 ;  /* 0x0000001f3f0c7899 */ /* 0x000fe20008011428 */
[----:B------:R-:W-:Y:S01]  /*f990*/  LOP3.LUT P0, RZ, R155, 0x3, RZ, 0xc0, !PT ;  /* 0x000000039bff7812 */ /* 0x000fe2000780c0ff */
[----:B------:R-:W-:Y:S01]  /*f9a0*/  UIMAD.WIDE.U32 UR6, UR39, UR10, UR4 ;  /* 0x0000000a270672a5 */ /* 0x000fe2000f8e0004 */
[----:B------:R-:W-:Y:S01]  /*f9b0*/  LOP3.LUT R6, R6, R9, RZ, 0x3c, !PT ;  /* 0x0000000906067212 */ /* 0x000fe200078e3cff */
[----:B------:R-:W-:Y:S01]  /*f9c0*/  UIMAD UR8, UR39, UR11, UR8 ;  /* 0x0000000b270872a4 */ /* 0x000fe2000f8e0208 */
[C---:B------:R-:W-:Y:S01]  /*f9d0*/  IADD3 R9, P4, R4.reuse, 0x4800, RZ ;  /* 0x0000480004097810 */ /* 0x040fe20007f9e0ff */
[----:B------:R-:W-:Y:S01]  /*f9e0*/  USEL UR12, UR12, URZ, !UP0 ;  /* 0x0000003f0c0c7287 */ /* 0x000fe2000c000000 */
[----:B------:R-:W-:Y:S01]  /*f9f0*/  SHF.R.S32.HI R7, RZ, 0x1f, R10 ;  /* 0x0000001fff077819 */ /* 0x000fe2000001140a */
[----:B------:R-:W-:Y:S01]  /*fa00*/  ULDC.64 UR10, c[0x0][0xb78] ;  /* 0x0002de00000a7ab9 */ /* 0x000fe20000000a00 */
[----:B------:R-:W-:Y:S01]  /*fa10*/  UIADD3 UR7, UR7, UR8, URZ ;  /* 0x0000000807077290 */ /* 0x000fe2000fffe03f */
[----:B------:R-:W-:Y:S01]  /*fa20*/  LOP3.LUT R8, R9, 0x180, RZ, 0xc0, !PT ;  /* 0x0000018009087812 */ /* 0x000fe200078ec0ff */
[----:B------:R-:W-:Y:S01]  /*fa30*/  USEL UR13, UR40, URZ, !UP0 ;  /* 0x0000003f280d7287 */ /* 0x000fe2000c000000 */
        /* <DEDUP_REMOVED lines=13> */
[--C-:B------:R-:W-:Y:S01]  /*fb10*/  IMAD.X R7, RZ, RZ, R5.reuse, P6 ;  /* 0x000000ffff077224 */ /* 0x100fe200030e0605 */
[C---:B-----5:R-:W-:Y:S01]  /*fb20*/  ISETP.GE.OR P1, PT, R10.reuse, R17, P0 ;  /* 0x000000110a00720c */ /* 0x060fe20000726670 */
[----:B------:R-:W-:Y:S01]  /*fb30*/  VIADD R10, R10, 0x8 ;  /* 0x000000080a0a7836 */ /* 0x000fe20000000000 */
[----:B------:R-:W-:Y:S01]  /*fb40*/  LEA.HI.X R21, R9, UR11, R12, 0x2, P2 ;  /* 0x0000000b09157c11 */ /* 0x000fe200090f140c */
[----:B------:R-:W-:Y:S01]  /*fb50*/  IMAD.X R9, RZ, RZ, R5, P4 ;  /* 0x000000ffff097224 */ /* 0x000fe200020e0605 */
[----:B------:R-:W-:Y:S01]  /*fb60*/  IADD3 R11, P2, R4, 0x7800, RZ ;  /* 0x00007800040b7810 */ /* 0x000fe20007f5e0ff */
[----:B------:R-:W-:Y:S01]  /*fb70*/  ULDC.64 UR6, c[0x0][0xaa0] ;  /* 0x0002a80000067ab9 */ /* 0x000fe20000000a00 */
[----:B------:R-:W-:-:S02]  /*fb80*/  LOP3.LUT R28, R29, 0x180, RZ, 0xc0, !PT ;  /* 0x000001801d1c7812 */ /* 0x000fc400078ec0ff */
[----:B------:R-:W-:Y:S01]  /*fb90*/  LOP3.LUT R32, R33, 0x180, RZ, 0xc0, !PT ;  /* 0x0000018021207812 */ /* 0x000fe200078ec0ff */
[----:B------:R-:W-:Y:S01]  /*fba0*/  IMAD.X R13, RZ, RZ, R5, P2 ;  /* 0x000000ffff0d7224 */ /* 0x000fe200010e0605 */
[----:B------:R-:W-:Y:S02]  /*fbb0*/  ISETP.GE.OR P0, PT, R10, R17, P0 ;  /* 0x000000110a00720c */ /* 0x000fe40000706670 */
[----:B------:R-:W-:Y:S01]  /*fbc0*/  SHF.R.U64 R25, R25, 0x3, RZ ;  /* 0x0000000319197819 */ /* 0x000fe200000012ff */
[----:B------:R-:W-:Y:S01]  /*fbd0*/  @!P1 STG.E desc[UR46][R20.64], R0 ;  /* 0x0000000014009986 */ /* 0x000fe2000c10192e */
[----:B------:R-:W-:Y:S02]  /*fbe0*/  LOP3.LUT R10, R11, 0x180, RZ, 0xc0, !PT ;  /* 0x000001800b0a7812 */ /* 0x000fe400078ec0ff */
[----:B------:R-:W-:Y:S02]  /*fbf0*/  SHF.R.U64 R28, R28, 0x3, RZ ;  /* 0x000000031c1c7819 */ /* 0x000fe400000012ff */
[----:B------:R-:W-:-:S02]  /*fc00*/  SHF.R.U64 R32, R32, 0x3, RZ ;  /* 0x0000000320207819 */ /* 0x000fc400000012ff */
[----:B------:R-:W-:Y:S01]  /*fc10*/  LOP3.LUT R24, R25, R4, RZ, 0x3c, !PT ;  /* 0x0000000419187212 */ /* 0x000fe200078e3cff */
[--C-:B------:R-:W-:Y:S01]  /*fc20*/  IMAD.MOV.U32 R25, RZ, RZ, R5.reuse ;  /* 0x000000ffff197224 */ /* 0x100fe200078e0005 */
[----:B------:R-:W-:Y:S01]  /*fc30*/  SHF.R.U64 R4, R10, 0x3, RZ ;  /* 0x000000030a047819 */ /* 0x000fe200000012ff */
[----:B------:R-:W-:Y:S01]  /*fc40*/  UIMAD UR5, UR5, UR6, URZ ;  /* 0x00000006050572a4 */ /* 0x000fe2000f8e023f */
[----:B------:R-:W-:Y:S01]  /*fc50*/  LOP3.LUT R28, R28, R29, RZ, 0x3c, !PT ;  /* 0x0000001d1c1c7212 */ /* 0x000fe200078e3cff */
[--C-:B------:R-:W-:Y:S01]  /*fc60*/  IMAD.X R29, RZ, RZ, R5.reuse, P5 ;  /* 0x000000ffff1d7224 */ /* 0x100fe200028e0605 */
[----:B------:R-:W-:Y:S01]  /*fc70*/  LOP3.LUT R32, R32, R33, RZ, 0x3c, !PT ;  /* 0x0000002120207212 */ /* 0x000fe200078e3cff */
[----:B------:R-:W-:Y:S01]  /*fc80*/  IMAD.X R33, RZ, RZ, R5, P3 ;  /* 0x000000ffff217224 */ /* 0x000fe200018e0605 */
[----:B------:R-:W-:Y:S01]  /*fc90*/  LOP3.LUT R12, R4, R11, RZ, 0x3c, !PT ;  /* 0x0000000b040c7212 */ /* 0x000fe200078e3cff */
[----:B------:R-:W-:Y:S01]  /*fca0*/  IMAD.U32 R19, RZ, RZ, UR6 ;  /* 0x00000006ff137e24 */ /* 0x000fe2000f8e00ff */
[----:B------:R-:W-:Y:S01]  /*fcb0*/  SHF.R.S32.HI R23, RZ, 0x1f, R22 ;  /* 0x0000001fff177819 */ /* 0x000fe20000011416 */
[----:B------:R0:W-:Y:S01]  /*fcc0*/  @!P0 STG.E desc[UR46][R20.64+0x20], R2 ;  /* 0x0000200214008986 */ /* 0x0001e2000c10192e */
[----:B------:R-:W-:-:S03]  /*fcd0*/  UIMAD UR5, UR4, UR7, UR5 ;  /* 0x00000007040572a4 */ /* 0x000fc6000f8e0205 */
[----:B------:R-:W5:Y:S01]  /*fce0*/  LD.E.128 R24, desc[UR46][R24.64] ;  /* 0x0000002e18187980 */ /* 0x000f62000c101d00 */
[----:B------:R-:W-:-:S03]  /*fcf0*/  ULDC.64 UR6, c[0x0][0xae0] ;  /* 0x0002b80000067ab9 */ /* 0x000fc60000000a00 */
[----:B------:R-:W5:Y:S04]  /*fd00*/  LD.E.128 R4, desc[UR46][R6.64] ;  /* 0x0000002e06047980 */ /* 0x000f68000c101d00 */
[----:B------:R-:W5:Y:S01]  /*fd10*/  LD.E.128 R28, desc[UR46][R28.64] ;  /* 0x0000002e1c1c7980 */ /* 0x000f62000c101d00 */
[----:B0-----:R-:W-:-:S03]  /*fd20*/  IMAD.WIDE.U32 R20, R19, UR4, R22 ;  /* 0x0000000413147c25 */ /* 0x001fc6000f8e0016 */
[----:B------:R-:W5:Y:S04]  /*fd30*/  LD.E.128 R8, desc[UR46][R8.64] ;  /* 0x0000002e08087980 */ /* 0x000f68000c101d00 */
[----:B------:R-:W5:Y:S04]  /*fd40*/  LD.E.128 R32, desc[UR46][R32.64] ;  /* 0x0000002e20207980 */ /* 0x000f68000c101d00 */
[----:B------:R-:W5:Y:S01]  /*fd50*/  LD.E.128 R12, desc[UR46][R12.64] ;  /* 0x0000002e0c0c7980 */ /* 0x000f62000c101d00 */
[----:B------:R-:W-:Y:S01]  /*fd60*/  UIMAD UR4, UR9, UR6, URZ ;  /* 0x00000006090472a4 */ /* 0x000fe2000f8e023f */
[----:B------:R-:W-:Y:S01]  /*fd70*/  VIADD R21, R21, UR5 ;  /* 0x0000000515157c36 */ /* 0x000fe20008000000 */
[----:B------:R-:W-:Y:S01]  /*fd80*/  SHF.R.S32.HI R153, RZ, 0x1f, R152 ;  /* 0x0000001fff997819 */ /* 0x000fe20000011498 */
[----:B------:R-:W-:Y:S01]  /*fd90*/  @!PT LDS RZ, [RZ] ;  /* 0x00000000fffff984 */ /* 0x000fe20000000800 */
[----:B------:R-:W-:Y:S01]  /*fda0*/  @!PT LDS RZ, [RZ] ;  /* 0x00000000fffff984 */ /* 0x000fe20000000800 */
[----:B------:R-:W-:Y:S01]  /*fdb0*/  @!PT LDS RZ, [RZ] ;  /* 0x00000000fffff984 */ /* 0x000fe20000000800 */
[----:B------:R-:W-:Y:S01]  /*fdc0*/  @!PT LDS RZ, [RZ] ;  /* 0x00000000fffff984 */ /* 0x000fe20000000800 */
[----:B------:R0:W-:Y:S06]  /*fdd0*/  MEMBAR.ALL.CTA ;  /* 0x0000000000007992 */ /* 0x0001ec0000008000 */
[----:B0-----:R-:W0:Y:S01]  /*fde0*/  FENCE.VIEW.ASYNC.S ;  /* 0x00000000000073c6 */ /* 0x001e220000000000 */
[----:B------:R-:W-:Y:S01]  /*fdf0*/  IMAD.U32 R23, RZ, RZ, UR6 ;  /* 0x00000006ff177e24 */ /* 0x000fe2000f8e00ff */
[----:B------:R-:W-:Y:S01]  /*fe00*/  UIMAD UR4, UR39, UR7, UR4 ;  /* 0x00000007270472a4 */ /* 0x000fe2000f8e0204 */
[----:B------:R-:W-:Y:S01]  /*fe10*/  IMAD R19, R154, -0xc0, R17 ;  /* 0xffffff409a137824 */ /* 0x000fe200078e0211 */
[----:B------:R-:W-:Y:S01]  /*fe20*/  BSSY B1, `(.L_x_935) ;  /* 0x0000024000017945 */ /* 0x000fe20003800000 */
[----:B------:R-:W-:Y:S01]  /*fe30*/  VIADD R0, R3, 0x19c20 ;  /* 0x00019c2003007836 */ /* 0x000fe20000000000 */
[----:B------:R-:W-:Y:S01]  /*fe40*/  ULDC.64 UR6, c[0x0][0xae8] ;  /* 0x0002ba0000067ab9 */ /* 0x000fe20000000a00 */
[----:B------:R-:W-:Y:S01]  /*fe50*/  IMAD.WIDE.U32 R2, R23, UR39, R20 ;  /* 0x0000002717027c25 */ /* 0x000fe2000f8e0014 */
[----:B------:R-:W-:-:S02]  /*fe60*/  ISETP.GE.AND P0, PT, R152, R19, PT ;  /* 0x000000139800720c */ /* 0x000fc40003f06270 */
[----:B------:R-:W-:Y:S01]  /*fe70*/  PRMT R0, RZ, 0x654, R0 ;  /* 0x00000654ff007816 */ /* 0x000fe20000000000 */
[----:B------:R-:W-:Y:S01]  /*fe80*/  VIADD R3, R3, UR4 ;  /* 0x0000000403037c36 */ /* 0x000fe20008000000 */
[----:B------:R-:W-:Y:S02]  /*fe90*/  UIMAD UR4, UR12, UR6, URZ ;  /* 0x000000060c0472a4 */ /* 0x000fe4000f8e023f */
[----:B------:R-:W-:Y:S02]  /*fea0*/  IMAD.U32 R37, RZ, RZ, UR6 ;  /* 0x00000006ff257e24 */ /* 0x000fe4000f8e00ff */
[----:B------:R-:W-:Y:S01]  /*feb0*/  VIADD R17, R152, 0x60 ;  /* 0x0000006098117836 */ /* 0x000fe20000000000 */
[----:B------:R-:W-:Y:S02]  /*fec0*/  UIMAD UR4, UR13, UR7, UR4 ;  /* 0x000000070d0472a4 */ /* 0x000fe4000f8e0204 */
[----:B------:R-:W-:Y:S02]  /*fed0*/  IMAD.WIDE.U32 R36, R37, UR13, R2 ;  /* 0x0000000d25247c25 */ /* 0x000fe4000f8e0002 */
[----:B------:R-:W-:-:S02]  /*fee0*/  ISETP.GE.AND P3, PT, R17, R19, PT ;  /* 0x000000131100720c */ /* 0x000fc40003f66270 */
[----:B------:R-:W-:Y:S01]  /*fef0*/  IMAD.WIDE R20, R154, 0xc0, R152 ;  /* 0x000000c09a147825 */ /* 0x000fe200078e0298 */
[----:B0-----:R0:W-:Y:S03]  /*ff00*/  SYNCS.ARRIVE.TRANS64.RED.A1T0 RZ, [R0+URZ], RZ ;  /* 0x000000ff00ff79a7 */ /* 0x0011e6000810043f */
[----:B------:R-:W-:Y:S01]  /*ff10*/  VIADD R19, R37, UR4 ;  /* 0x0000000425137c36 */ /* 0x000fe20008000000 */
[----:B------:R-:W-:Y:S06]  /*ff20*/  @P0 BRA `(.L_x_936) ;  /* 0x00000000004c0947 */ /* 0x000fec0003800000 */
        /* <DEDUP_REMOVED lines=19> */
.L_x_936:
[----:B------:R-:W-:Y:S05]  /*10060*/  BSYNC B1 ;  /* 0x0000000000017941 */ /* 0x000fea0003800000 */
.L_x_935:
[----:B------:R-:W-:Y:S05]  /*10070*/  @P3 BRA `(.L_x_937) ;  /* 0x0000000800603947 */ /* 0x000fea0003800000 */
[----:B------:R-:W-:Y:S01]  /*10080*/  IADD3 R17, P0, R20, 0x60, RZ ;  /* 0x0000006014117810 */ /* 0x000fe20007f1e0ff */
[----:B------:R-:W-:Y:S01]  /*10090*/  ULDC.64 UR4, c[0x0][0xad8] ;  /* 0x0002b60000047ab9 */ /* 0x000fe20000000a00 */
[----:B------:R-:W-:Y:S01]  /*100a0*/  IMAD.MOV.U32 R2, RZ, RZ, R36 ;  /* 0x000000ffff027224 */ /* 0x000fe200078e0024 */
[----:B------:R-:W-:Y:S01]  /*100b0*/  ULDC.64 UR6, c[0x0][0xa80] ;  /* 0x0002a00000067ab9 */ /* 0x000fe20000000a00 */
[----:B------:R-:W-:Y:S02]  /*100c0*/  IMAD.MOV.U32 R3, RZ, RZ, R19 ;  /* 0x000000ffff037224 */ /* 0x000fe400078e0013 */
[----:B------:R-:W-:Y:S02]  /*100d0*/  IMAD.X R20, RZ, RZ, R21, P0 ;  /* 0x000000ffff147224 */ /* 0x000fe400000e0615 */
[----:B0-----:R-:W-:Y:S02]  /*100e0*/  VIADD R0, R22, 0x20 ;  /* 0x0000002016007836 */ /* 0x001fe40000000000 */
[----:B------:R-:W-:-:S02]  /*100f0*/  IMAD R20, R20, UR4, RZ ;  /* 0x0000000414147c24 */ /* 0x000fc4000f8e02ff */
[C---:B------:R-:W-:Y:S01]  /*10100*/  IMAD.WIDE.U32 R2, R17.reuse, UR4, R2 ;  /* 0x0000000411027c25 */ /* 0x040fe2000f8e0002 */
[----:B------:R-:W-:Y:S02]  /*10110*/  ULDC UR4, c[0x0][0xa8c] ;  /* 0x0002a30000047ab9 */ /* 0x000fe40000000800 */
[----:B------:R-:W-:Y:S01]  /*10120*/  ISETP.GE.AND P1, PT, R22, UR4, PT ;  /* 0x0000000416007c0c */ /* 0x000fe2000bf26270 */
[----:B------:R-:W-:Y:S01]  /*10130*/  IMAD R17, R17, UR5, R20 ;  /* 0x0000000511117c24 */ /* 0x000fe2000f8e0214 */
[----:B------:R-:W-:Y:S01]  /*10140*/  ISETP.GE.AND P2, PT, R0, UR4, PT ;  /* 0x0000000400007c0c */ /* 0x000fe2000bf46270 */
        /* <DEDUP_REMOVED lines=10> */
.L_x_933:
[----:B------:R-:W-:Y:S01]  /*101f0*/  ULDC.64 UR4, c[0x0][0xbd8] ;  /* 0x0002f60000047ab9 */ /* 0x000fe20000000a00 */
[----:B------:R-:W-:Y:S01]  /*10200*/  IMAD.MOV.U32 R9, RZ, RZ, RZ ;  /* 0x000000ffff097224 */ /* 0x000fe200078e00ff */
[----:B------:R-:W-:-:S04]  /*10210*/  UISETP.NE.U32.AND UP0, UPT, UR4, URZ, UPT ;  /* 0x0000003f0400728c */ /* 0x000fc8000bf05070 */
[----:B------:R-:W-:-:S03]  /*10220*/  UISETP.NE.AND.EX UP0, UPT, UR5, URZ, UPT, UP0 ;  /* 0x0000003f0500728c */ /* 0x000fc6000bf05300 */
[----:B------:R-:W-:Y:S02]  /*10230*/  ULDC.64 UR4, c[0x0][0xbd8] ;  /* 0x0002f60000047ab9 */ /* 0x000fe40000000a00 */
[----:B------:R-:W-:Y:S01]  /*10240*/  UIMAD.WIDE UR4, UR40, 0x4, UR4 ;  /* 0x00000004280478a5 */ /* 0x000fe2000f8e0204 */
[----:B------:R-:W0:Y:S01]  /*10250*/  LDC R7, c[0x0][0xa88] ;  /* 0x0002a200ff077b82 */ /* 0x000e220000000800 */
[----:B------:R-:W-:-:S04]  /*10260*/  PLOP3.LUT P1, PT, PT, PT, UP0, 0x80, 0x0 ;  /* 0x000000000000781c */ /* 0x000fc80003f2f008 */
[----:B------:R-:W-:Y:S02]  /*10270*/  IMAD.U32 R2, RZ, RZ, UR4 ;  /* 0x00000004ff027e24 */ /* 0x000fe4000f8e00ff */
[----:B------:R-:W-:Y:S01]  /*10280*/  IMAD.U32 R3, RZ, RZ, UR5 ;  /* 0x00000005ff037e24 */ /* 0x000fe2000f8e00ff */
[----:B------:R-:W-:Y:S02]  /*10290*/  ULDC.64 UR4, c[0x0][0xbe0] ;  /* 0x0002f80000047ab9 */ /* 0x000fe40000000a00 */
[----:B------:R-:W-:-:S04]  /*102a0*/  UISETP.NE.U32.AND UP1, UPT, UR4, URZ, UPT ;  /* 0x0000003f0400728c */ /* 0x000fc8000bf25070 */
[----:B------:R-:W-:Y:S01]  /*102b0*/  UISETP.NE.AND.EX UP1, UPT, UR5, URZ, UPT, UP1 ;  /* 0x0000003f0500728c */ /* 0x000fe2000bf25310 */
[----:B------:R1:W5:Y:S01]  /*102c0*/  @P1 LDG.E R9, desc[UR46][R2.64] ;  /* 0x0000002e02091981 */ /* 0x000362000c1e1900 */
[----:B------:R-:W2:Y:S04]  /*102d0*/  S2R R0, SR_TID.X ;  /* 0x0000000000007919 */ /* 0x000ea80000002100 */
[----:B------:R-:W-:-:S05]  /*102e0*/  PLOP3.LUT P2, PT, PT, PT, UP1, 0x80, 0x0 ;  /* 0x000000000000781c */ /* 0x000fca0003f4f018 */
[----:B------:R-:W-:Y:S02]  /*102f0*/  @UP1 ULDC.64 UR4, c[0x0][0xbe0] ;  /* 0x0002f80000041ab9 */ /* 0x000fe40000000a00 */
[----:B------:R-:W-:-:S06]  /*10300*/  @UP1 UIMAD.WIDE UR4, UR40, 0x4, UR4 ;  /* 0x00000004280418a5 */ /* 0x000fcc000f8e0204 */
[----:B------:R-:W-:Y:S02]  /*10310*/  IMAD.U32 R4, RZ, RZ, UR4 ;  /* 0x00000004ff047e24 */ /* 0x000fe4000f8e00ff */
[----:B------:R-:W-:-:S05]  /*10320*/  IMAD.U32 R5, RZ, RZ, UR5 ;  /* 0x00000005ff057e24 */ /* 0x000fca000f8e00ff */
[----:B0-----:R1:W5:Y:S01]  /*10330*/  @P2 LDG.E R7, desc[UR46][R4.64] ;  /* 0x0000002e04072981 */ /* 0x001362000c1e1900 */
[----:B------:R-:W-:Y:S01]  /*10340*/  USHF.R.S32.HI UR6, URZ, 0x1f, UR39 ;  /* 0x0000001f3f067899 */ /* 0x000fe20008011427 */
[----:B--2---:R-:W-:-:S05]  /*10350*/  VIADD R0, R0, 0xffffff80 ;  /* 0xffffff8000007836 */ /* 0x004fca0000000000 */
[----:B------:R-:W-:Y:S01]  /*10360*/  ISETP.GT.AND P0, PT, R0, 0xbf, PT ;  /* 0x000000bf0000780c */ /* 0x000fe20003f04270 */
[----:B------:R-:W-:-:S12]  /*10370*/  @P2 BRA `(.L_x_938) ;  /* 0x0000000000102947 */ /* 0x000fd80003800000 */
[----:B------:R-:W-:Y:S05]  /*10380*/  @!P1 BRA `(.L_x_938) ;  /* 0x00000000000c9947 */ /* 0x000fea0003800000 */
[----:B------:R-:W2:Y:S04]  /*10390*/  LDG.E R0, desc[UR46][R2.64] ;  /* 0x0000002e02007981 */ /* 0x000ea8000c1e1900 */
[----:B-----5:R-:W2:Y:S02]  /*103a0*/  LDG.E R7, desc[UR46][R2.64+0x4] ;  /* 0x0000042e02077981 */ /* 0x020ea4000c1e1900 */
[----:B--2---:R-:W-:-:S07]  /*103b0*/  IMAD.IADD R7, R7, 0x1, -R0 ;  /* 0x0000000107077824 */ /* 0x004fce00078e0a00 */
.L_x_938:
[----:B------:R-:W-:Y:S01]  /*103c0*/  USHF.R.S32.HI UR4, URZ, 0x1f, UR40 ;  /* 0x0000001f3f047899 */ /* 0x000fe20008011428 */
[----:B------:R-:W-:Y:S01]  /*103d0*/  BSSY B1, `(.L_x_939) ;  /* 0x000001e000017945 */ /* 0x000fe20003800000 */
[----:B------:R-:W-:Y:S01]  /*103e0*/  USEL UR8, UR40, URZ, !UP0 ;  /* 0x0000003f28087287 */ /* 0x000fe2000c000000 */
[----:B------:R-:W-:Y:S01]  /*103f0*/  SHF.R.S32.HI R23, RZ, 0x1f, R22 ;  /* 0x0000001fff177819 */ /* 0x000fe20000011416 */
[----:B------:R-:W-:Y:S01]  /*10400*/  USEL UR7, UR4, URZ, !UP0 ;  /* 0x0000003f04077287 */ /* 0x000fe2000c000000 */
[----:B-----5:R-:W-:Y:S01]  /*10410*/  SHF.R.S32.HI R6, RZ, 0x1f, R9 ;  /* 0x0000001fff067819 */ /* 0x020fe20000011409 */
[----:B------:R-:W-:Y:S10]  /*10420*/  @P0 BRA `(.L_x_940) ;  /* 0x0000000000600947 */ /* 0x000ff40003800000 */
[----:B------:R-:W0:Y:S02]  /*10430*/  S2R R0, SR_TID.X ;  /* 0x0000000000007919 */ /* 0x000e240000002100 */
[----:B0-----:R-:W-:-:S04]  /*10440*/  IMAD R0, R154, 0xc0, R0 ;  /* 0x000000c09a007824 */ /* 0x001fc800078e0200 */
[----:B------:R-:W-:-:S05]  /*10450*/  VIADD R0, R0, 0xffffff80 ;  /* 0xffffff8000007836 */ /* 0x000fca0000000000 */
[----:B------:R-:W-:-:S13]  /*10460*/  ISETP.GE.AND P0, PT, R0, R7, PT ;  /* 0x000000070000720c */ /* 0x000fda0003f06270 */
[----:B------:R-:W-:Y:S05]  /*10470*/  @P0 BRA `(.L_x_940) ;  /* 0x00000000004c0947 */ /* 0x000fea0003800000 */
[C---:B-1----:R-:W-:Y:S01]  /*10480*/  IADD3 R2, P0, R0.reuse, R9, RZ ;  /* 0x0000000900027210 */ /* 0x042fe20007f1e0ff */
        /* <DEDUP_REMOVED lines=18> */
.L_x_940:
[----:B------:R-:W-:Y:S05]  /*105b0*/  BSYNC B1 ;  /* 0x0000000000017941 */ /* 0x000fea0003800000 */
.L_x_939:
[----:B------:R-:W-:Y:S01]  /*105c0*/  ULDC.64 UR4, c[0x0][0xaa0] ;  /* 0x0002a80000047ab9 */ /* 0x000fe20000000a00 */
[----:B------:R-:W-:Y:S01]  /*105d0*/  ULDC.64 UR10, c[0x0][0xae0] ;  /* 0x0002b800000a7ab9 */ /* 0x000fe20000000a00 */
[----:B------:R-:W-:Y:S01]  /*105e0*/  IMAD R0, R6, UR4, RZ ;  /* 0x0000000406007c24 */ /* 0x000fe2000f8e02ff */
[----:B------:R-:W-:Y:S01]  /*105f0*/  BSSY B1, `(.L_x_941) ;  /* 0x000002a000017945 */ /* 0x000fe20003800000 */
[----:B01----:R-:W-:Y:S01]  /*10600*/  IMAD.WIDE.U32 R2, R9, UR4, R22 ;  /* 0x0000000409027c25 */ /* 0x003fe2000f8e0016 */
[----:B------:R-:W-:-:S03]  /*10610*/  UIMAD UR4, UR6, UR10, URZ ;  /* 0x0000000a060472a4 */ /* 0x000fc6000f8e023f */
[----:B------:R-:W-:Y:S01]  /*10620*/  IMAD R9, R9, UR5, R0 ;  /* 0x0000000509097c24 */ /* 0x000fe2000f8e0200 */
[----:B------:R-:W-:Y:S01]  /*10630*/  UIMAD UR4, UR39, UR11, UR4 ;  /* 0x0000000b270472a4 */ /* 0x000fe2000f8e0204 */
[----:B------:R-:W-:Y:S02]  /*10640*/  IMAD.U32 R5, RZ, RZ, UR10 ;  /* 0x0000000aff057e24 */ /* 0x000fe4000f8e00ff */
[----:B------:R-:W-:Y:S01]  /*10650*/  IMAD.IADD R3, R3, 0x1, R9 ;  /* 0x0000000103037824 */ /* 0x000fe200078e0209 */
[----:B------:R-:W-:Y:S01]  /*10660*/  ULDC.64 UR10, c[0x0][0xae8] ;  /* 0x0002ba00000a7ab9 */ /* 0x000fe20000000a00 */
[----:B------:R-:W-:Y:S02]  /*10670*/  IMAD R7, R154, -0xc0, R7 ;  /* 0xffffff409a077824 */ /* 0x000fe400078e0207 */
[----:B------:R-:W-:-:S03]  /*10680*/  IMAD.WIDE.U32 R2, R5, UR39, R2 ;  /* 0x0000002705027c25 */ /* 0x000fc6000f8e0002 */
[CC--:B------:R-:W-:Y:S01]  /*10690*/  ISETP.GE.AND P0, PT, R152.reuse, R7.reuse, PT ;  /* 0x000000079800720c */ /* 0x0c0fe20003f06270 */
[----:B------:R-:W-:Y:S01]  /*106a0*/  VIADD R3, R3, UR4 ;  /* 0x0000000403037c36 */ /* 0x000fe20008000000 */
[----:B------:R-:W-:Y:S01]  /*106b0*/  UIMAD UR4, UR7, UR10, URZ ;  /* 0x0000000a070472a4 */ /* 0x000fe2000f8e023f */
[----:B------:R-:W-:Y:S02]  /*106c0*/  VIADD R0, R152, 0x60 ;  /* 0x0000006098007836 */ /* 0x000fe40000000000 */
[----:B------:R-:W-:Y:S01]  /*106d0*/  IMAD.U32 R5, RZ, RZ, UR10 ;  /* 0x0000000aff057e24 */ /* 0x000fe2000f8e00ff */
[----:B------:R-:W-:Y:S01]  /*106e0*/  UIMAD UR4, UR8, UR11, UR4 ;  /* 0x0000000b080472a4 */ /* 0x000fe2000f8e0204 */
[----:B------:R-:W-:Y:S01]  /*106f0*/  IMAD.MOV.U32 R6, RZ, RZ, R152 ;  /* 0x000000ffff067224 */ /* 0x000fe200078e0098 */
[----:B------:R-:W-:Y:S01]  /*10700*/  ISETP.GE.AND P1, PT, R0, R7, PT ;  /* 0x000000070000720c */ /* 0x000fe20003f26270 */
[----:B------:R-:W-:Y:S01]  /*10710*/  IMAD.WIDE.U32 R4, R5, UR8, R2 ;  /* 0x0000000805047c25 */ /* 0x000fe2000f8e0002 */
[----:B------:R-:W-:-:S03]  /*10720*/  SHF.R.S32.HI R7, RZ, 0x1f, R152 ;  /* 0x0000001fff077819 */ /* 0x000fc60000011498 */
[----:B------:R-:W-:Y:S02]  /*10730*/  VIADD R11, R5, UR4 ;  /* 0x00000004050b7c36 */ /* 0x000fe40008000000 */
[----:B------:R-:W-:Y:S01]  /*10740*/  IMAD.WIDE R6, R154, 0xc0, R6 ;  /* 0x000000c09a067825 */ /* 0x000fe200078e0206 */
[----:B------:R-:W-:Y:S06]  /*10750*/  @P0 BRA `(.L_x_942) ;  /* 0x00000000004c0947 */ /* 0x000fec0003800000 */
        /* <DEDUP_REMOVED lines=19> */
.L_x_942:
[----:B------:R-:W-:Y:S05]  /*10890*/  BSYNC B1 ;  /* 0x0000000000017941 */ /* 0x000fea0003800000 */
.L_x_941:
        /* <DEDUP_REMOVED lines=22> */
.L_x_937:
[----:B------:R-:W-:Y:S05]  /*10a00*/  BSYNC B0 ;  /* 0x0000000000007941 */ /* 0x000fea0003800000 */
.L_x_932:
[----:B------:R-:W-:Y:S02]  /*10a10*/  ULDC UR4, c[0x0][0xc14] ;  /* 0x0003050000047ab9 */ /* 0x000fe40000000800 */
[----:B------:R-:W-:-:S06]  /*10a20*/  UISETP.GE.AND UP0, UPT, UR49, UR4, UPT ;  /* 0x000000043100728c */ /* 0x000fcc000bf06270 */
[----:B------:R-:W-:-:S13]  /*10a30*/  PLOP3.LUT P0, PT, PT, PT, UP0, 0x80, 0x0 ;  /* 0x000000000000781c */ /* 0x000fda0003f0f008 */
[----:B------:R-:W-:Y:S05]  /*10a40*/  @!P0 BRA `(.L_x_943) ;  /* 0xffffff0000c88947 */ /* 0x000fea000383ffff */
[----:B------:R-:W-:Y:S05]  /*10a50*/  EXIT ;  /* 0x000000000000794d */ /* 0x000fea0003800000 */
.L_x_846:
[----:B------:R-:W-:-:S08]  /*10a60*/  NOP ;  /* 0x0000000000007918 */ /* 0x000fd00000000000 */
[----:B------:R-:W0:-:S00]  /*10a70*/  USETMAXREG.DEALLOC.CTAPOOL 0x20 ;  /* 0x00000020000079c8 */ /* 0x000e0000080e0500 */
[----:B0-----:R-:W-:Y:S01]  /*10a80*/  LOP3.LUT R2, R0, 0x3, RZ, 0xc0, !PT ;  /* 0x0000000300027812 */ /* 0x001fe200078ec0ff */
[----:B------:R-:W-:Y:S01]  /*10a90*/  IMAD.MOV.U32 R4, RZ, RZ, RZ ;  /* 0x000000ffff047224 */ /* 0x000fe200078e00ff */
[----:B------:R-:W-:-:S04]  /*10aa0*/  LOP3.LUT R18, R18, 0xfffffffd, RZ, 0xc0, !PT ;  /* 0xfffffffd12127812 */ /* 0x000fc800078ec0ff */
[----:B------:R-:W0:Y:S02]  /*10ab0*/  SHFL.IDX PT, R2, R2, RZ, 0x1f ;  /* 0x00001fff02027589 */ /* 0x000e2400000e0000 */
[----:B0-----:R-:W-:-:S13]  /*10ac0*/  ISETP.NE.AND P0, PT, R2, RZ, PT ;  /* 0x000000ff0200720c */ /* 0x001fda0003f05270 */
[----:B------:R-:W-:Y:S01]  /*10ad0*/  @P0 LOP3.LUT R18, R18, 0x2, RZ, 0xfc, !PT ;  /* 0x0000000212120812 */ /* 0x000fe200078efcff */
[----:B------:R-:W-:Y:S06]  /*10ae0*/  @!P0 BRA `(.L_x_944) ;  /* 0x0000000000248947 */ /* 0x000fec0003800000 */
[----:B------:R-:W0:Y:S08]  /*10af0*/  S2UR UR5, SR_CgaCtaId ;  /* 0x00000000000579c3 */ /* 0x000e300000008800 */
[----:B------:R-:W-:Y:S06]  /*10b00*/  BAR.SYNC.DEFER_BLOCKING 0x5, 0x200 ;  /* 0x0148000000007b1d */ /* 0x000fec0000010000 */
[----:B------:R-:W-:-:S02]  /*10b10*/  UMOV UR4, 0x400 ;  /* 0x0000040000047882 */ /* 0x000fc40000000000 */
[----:B0-----:R-:W-:-:S09]  /*10b20*/  ULEA UR4, UR5, UR4, 0x18 ;  /* 0x0000000405047291 */ /* 0x001fd2000f8ec03f */
[----:B------:R-:W0:Y:S02]  /*10b30*/  LDS.128 R24, [UR4+0x19cd0] ;  /* 0x019cd004ff187984 */ /* 0x000e240008000c00 */
[----:B0-----:R-:W-:Y:S02]  /*10b40*/  R2UR UR45, R27 ;  /* 0x000000001b2d72ca */ /* 0x001fe400000e0000 */
[----:B------:R-:W-:Y:S01]  /*10b50*/  R2UR UR38, R26 ;  /* 0x000000001a2672ca */ /* 0x000fe200000e0000 */
[----:B------:R-:W-:Y:S06]  /*10b60*/  BAR.ARV 0x4, 0x200 ;  /* 0x0108000000007b1d */ /* 0x000fec0000002000 */
[----:B------:R-:W-:Y:S08]  /*10b70*/  BRA `(.L_x_945) ;  /* 0x0000000800b07947 */ /* 0x000ff00003800000 */
.L_x_944:
[----:B------:R-:W0:Y:S01]  /*10b80*/  S2R R2, SR_TID.X ;  /* 0x0000000000027919 */ /* 0x000e220000002100 */
        /* <DEDUP_REMOVED lines=40> */
.L_x_950:
        /* <DEDUP_REMOVED lines=14> */
.L_x_949:
[----:B------:R-:W-:Y:S05]  /*10ef0*/  BSYNC B0 ;  /* 0x0000000000007941 */ /* 0x000fea0003800000 */
.L_x_948:
        /* <DEDUP_REMOVED lines=21> */
.L_x_946:
[----:B------:R-:W-:Y:S01]  /*11050*/  IMAD.IADD R14, R6, 0x1, -R3 ;  /* 0x00000001060e7824 */ /* 0x000fe200078e0a03 */
[----:B------:R-:W-:-:S03]  /*11060*/  ULDC.64 UR4, c[0x0][0xc68] ;  /* 0x00031a0000047ab9 */ /* 0x000fc60000000a00 */
[----:B------:R-:W-:-:S05]  /*11070*/  IMAD R2, R10, R9, R14 ;  /* 0x000000090a027224 */ /* 0x000fca00078e020e */
[----:B------:R-:W-:-:S13]  /*11080*/  ISETP.GT.AND P0, PT, R2, R7, PT ;  /* 0x000000070200720c */ /* 0x000fda0003f04270 */
[----:B------:R-:W-:Y:S02]  /*11090*/  VOTEU.ANY UR7, UPT, !P0 ;  /* 0x0000000000077886 */ /* 0x000fe400040e0100 */
[----:B------:R-:W-:-:S04]  /*110a0*/  UPOPC UR6, UR7 ;  /* 0x00000007000672bf */ /* 0x000fc80008000000 */
[----:B------:R-:W-:-:S04]  /*110b0*/  UIADD3 UR45, UR6, UR45, URZ ;  /* 0x0000002d062d7290 */ /* 0x000fc8000fffe03f */
[----:B------:R-:W-:-:S06]  /*110c0*/  UIMAD.WIDE UR4, UR45, 0x4, UR4 ;  /* 0x000000042d0478a5 */ /* 0x000fcc000f8e0204 */
[----:B------:R-:W-:Y:S02]  /*110d0*/  IMAD.U32 R2, RZ, RZ, UR4 ;  /* 0x00000004ff027e24 */ /* 0x000fe4000f8e00ff */
[----:B------:R-:W-:-:S05]  /*110e0*/  IMAD.U32 R3, RZ, RZ, UR5 ;  /* 0x00000005ff037e24 */ /* 0x000fca000f8e00ff */
[----:B------:R-:W2:Y:S01]  /*110f0*/  LDG.E R8, desc[UR46][R2.64] ;  /* 0x0000002e02087981 */ /* 0x000ea2000c1e1900 */
[----:B------:R-:W-:Y:S01]  /*11100*/  IMAD.U32 R15, RZ, RZ, UR6 ;  /* 0x00000006ff0f7e24 */ /* 0x000fe2000f8e00ff */
[----:B------:R-:W-:-:S04]  /*11110*/  ISETP.NE.AND P0, PT, RZ, UR7, PT ;  /* 0x00000007ff007c0c */ /* 0x000fc8000bf05270 */
[----:B------:R-:W2:Y:S02]  /*11120*/  SHFL.IDX PT, R4, R4, R15, 0x1f ;  /* 0x00001f0f04047589 */ /* 0x000ea400000e0000 */
[----:B--2---:R-:W-:-:S05]  /*11130*/  IMAD R6, R4, R8, RZ ;  /* 0x0000000804067224 */ /* 0x004fca00078e02ff */
[----:B------:R-:W-:-:S04]  /*11140*/  IABS R11, R6 ;  /* 0x00000006000b7213 */ /* 0x000fc80000000000 */
[----:B------:R-:W0:Y:S08]  /*11150*/  I2F.RP R12, R11 ;  /* 0x0000000b000c7306 */ /* 0x000e300000209400 */
[----:B0-----:R-:W0:Y:S02]  /*11160*/  MUFU.RCP R12, R12 ;  /* 0x0000000c000c7308 */ /* 0x001e240000001000 */
[----:B0-----:R-:W-:-:S06]  /*11170*/  VIADD R13, R12, 0xffffffe ;  /* 0x0ffffffe0c0d7836 */ /* 0x001fcc0000000000 */
[----:B------:R-:W0:Y:S02]  /*11180*/  F2I.FTZ.U32.TRUNC.NTZ R3, R13 ;  /* 0x0000000d00037305 */ /* 0x000e24000021f000 */
[----:B0-----:R-:W-:Y:S01]  /*11190*/  IMAD.MOV R16, RZ, RZ, -R3 ;  /* 0x000000ffff107224 */ /* 0x001fe200078e0a03 */
[----:B------:R-:W-:Y:S06]  /*111a0*/  @!P0 BRA `(.L_x_951) ;  /* 0x00000000000c8947 */ /* 0x000fec0003800000 */
[----:B------:R-:W-:-:S06]  /*111b0*/  UIADD3 UR4, UR6, -0x1, URZ ;  /* 0xffffffff06047890 */ /* 0x000fcc000fffe03f */
[----:B------:R-:W-:-:S05]  /*111c0*/  IMAD.U32 R13, RZ, RZ, UR4 ;  /* 0x00000004ff0d7e24 */ /* 0x000fca000f8e00ff */
[----:B------:R0:W1:Y:S02]  /*111d0*/  SHFL.IDX PT, R24, R10, R13, 0x1f ;  /* 0x00001f0d0a187589 */ /* 0x00006400000e0000 */
.L_x_951:
[----:B-1----:R-:W-:Y:S01]  /*111e0*/  IMAD R24, R24, R9, R14 ;  /* 0x0000000918187224 */ /* 0x002fe200078e020e */
[----:B0-----:R-:W-:Y:S01]  /*111f0*/  IABS R10, R6 ;  /* 0x00000006000a7213 */ /* 0x001fe20000000000 */
[----:B------:R-:W-:Y:S02]  /*11200*/  IMAD R13, R16, R11, RZ ;  /* 0x0000000b100d7224 */ /* 0x000fe400078e02ff */
[----:B------:R-:W-:Y:S02]  /*11210*/  IMAD.IADD R7, R7, 0x1, -R24 ;  /* 0x0000000107077824 */ /* 0x000fe400078e0a18 */
[----:B------:R-:W-:Y:S02]  /*11220*/  IMAD.MOV.U32 R2, RZ, RZ, RZ ;  /* 0x000000ffff027224 */ /* 0x000fe400078e00ff */
[----:B------:R-:W-:Y:S02]  /*11230*/  IMAD.MOV R10, RZ, RZ, -R10 ;  /* 0x000000ffff0a7224 */ /* 0x000fe400078e0a0a */
[----:B------:R-:W-:Y:S01]  /*11240*/  IMAD.HI.U32 R2, R3, R13, R2 ;  /* 0x0000000d03027227 */ /* 0x000fe200078e0002 */
[----:B------:R-:W-:-:S05]  /*11250*/  IABS R3, R7 ;  /* 0x0000000700037213 */ /* 0x000fca0000000000 */
        /* <DEDUP_REMOVED lines=12> */
[----:B------:R-:W-:Y:S02]  /*11320*/  IMAD R10, R8, R2, RZ ;  /* 0x00000002080a7224 */ /* 0x000fe400078e02ff */
[----:B------:R-:W-:Y:S02]  /*11330*/  IMAD.MOV R2, RZ, RZ, -R2 ;  /* 0x000000ffff027224 */ /* 0x000fe400078e0a02 */
[----:B------:R-:W-:Y:S02]  /*11340*/  IMAD.MOV R3, RZ, RZ, -R10 ;  /* 0x000000ffff037224 */ /* 0x000fe400078e0a0a */
[----:B------:R-:W-:Y:S02]  /*11350*/  IMAD R13, R6, R2, R7 ;  /* 0x00000002060d7224 */ /* 0x000fe400078e0207 */
[----:B------:R-:W-:Y:S01]  /*11360*/  IMAD.MOV.U32 R2, RZ, RZ, RZ ;  /* 0x000000ffff027224 */ /* 0x000fe200078e00ff */
[----:B------:R-:W-:Y:S02]  /*11370*/  VIADDMNMX R8, R3, R9, R8, PT ;  /* 0x0000000903087246 */ /* 0x000fe40003800108 */
[----:B------:R-:W-:-:S02]  /*11380*/  IABS R6, R13 ;  /* 0x0000000d00067213 */ /* 0x000fc40000000000 */
[----:B------:R-:W-:-:S04]  /*11390*/  IABS R9, R8 ;  /* 0x0000000800097213 */ /* 0x000fc80000000000 */
[----:B------:R-:W0:Y:S08]  /*113a0*/  I2F.RP R11, R9 ;  /* 0x00000009000b7306 */ /* 0x000e300000209400 */
[----:B0-----:R-:W0:Y:S02]  /*113b0*/  MUFU.RCP R11, R11 ;  /* 0x0000000b000b7308 */ /* 0x001e240000001000 */
[----:B0-----:R-:W-:-:S06]  /*113c0*/  VIADD R3, R11, 0xffffffe ;  /* 0x0ffffffe0b037836 */ /* 0x001fcc0000000000 */
[----:B------:R-:W0:Y:S02]  /*113d0*/  F2I.FTZ.U32.TRUNC.NTZ R3, R3 ;  /* 0x0000000300037305 */ /* 0x000e24000021f000 */
[----:B0-----:R-:W-:-:S04]  /*113e0*/  IMAD.MOV R12, RZ, RZ, -R3 ;  /* 0x000000ffff0c7224 */ /* 0x001fc800078e0a03 */
[----:B------:R-:W-:Y:S01]  /*113f0*/  IMAD R7, R12, R9, RZ ;  /* 0x000000090c077224 */ /* 0x000fe200078e02ff */
[----:B------:R-:W-:-:S03]  /*11400*/  IABS R12, R8 ;  /* 0x00000008000c7213 */ /* 0x000fc60000000000 */
[----:B------:R-:W-:Y:S01]  /*11410*/  IMAD.HI.U32 R2, R3, R7, R2 ;  /* 0x0000000703027227 */ /* 0x000fe200078e0002 */
[----:B------:R-:W-:-:S03]  /*11420*/  LOP3.LUT R3, R13, R8, RZ, 0x3c, !PT ;  /* 0x000000080d037212 */ /* 0x000fc600078e3cff */
[----:B------:R-:W-:Y:S01]  /*11430*/  IMAD.MOV.U32 R7, RZ, RZ, R6 ;  /* 0x000000ffff077224 */ /* 0x000fe200078e0006 */
[----:B------:R-:W-:Y:S01]  /*11440*/  ISETP.GE.AND P2, PT, R3, RZ, PT ;  /* 0x000000ff0300720c */ /* 0x000fe20003f46270 */
[----:B------:R-:W-:Y:S02]  /*11450*/  IMAD.MOV R6, RZ, RZ, -R12 ;  /* 0x000000ffff067224 */ /* 0x000fe400078e0a0c */
[----:B------:R-:W-:-:S04]  /*11460*/  IMAD.HI.U32 R2, R2, R7, RZ ;  /* 0x0000000702027227 */ /* 0x000fc800078e00ff */
[----:B------:R-:W-:Y:S02]  /*11470*/  IMAD R6, R2, R6, R7 ;  /* 0x0000000602067224 */ /* 0x000fe400078e0207 */
[----:B------:R-:W-:-:S03]  /*11480*/  IMAD.IADD R3, R13, 0x1, R10 ;  /* 0x000000010d037824 */ /* 0x000fc600078e020a */
[----:B------:R-:W-:-:S13]  /*11490*/  ISETP.GT.U32.AND P1, PT, R9, R6, PT ;  /* 0x000000060900720c */ /* 0x000fda0003f24070 */
[----:B------:R-:W-:Y:S02]  /*114a0*/  @!P1 IMAD.IADD R6, R6, 0x1, -R9 ;  /* 0x0000000106069824 */ /* 0x000fe400078e0a09 */
[----:B------:R-:W-:Y:S01]  /*114b0*/  @!P1 VIADD R2, R2, 0x1 ;  /* 0x0000000102029836 */ /* 0x000fe20000000000 */
[----:B------:R-:W-:Y:S02]  /*114c0*/  ISETP.NE.AND P1, PT, R8, RZ, PT ;  /* 0x000000ff0800720c */ /* 0x000fe40003f25270 */
[----:B------:R-:W-:Y:S01]  /*114d0*/  ISETP.GE.U32.AND P0, PT, R6, R9, PT ;  /* 0x000000090600720c */ /* 0x000fe20003f06070 */
[----:B------:R-:W-:-:S12]  /*114e0*/  IMAD.MOV R6, RZ, RZ, -R8 ;  /* 0x000000ffff067224 */ /* 0x000fd800078e0a08 */
[----:B------:R-:W-:-:S04]  /*114f0*/  @P0 VIADD R2, R2, 0x1 ;  /* 0x0000000102020836 */ /* 0x000fc80000000000 */
[----:B------:R-:W-:Y:S01]  /*11500*/  @!P2 IMAD.MOV R2, RZ, RZ, -R2 ;  /* 0x000000ffff02a224 */ /* 0x000fe200078e0a02 */
[----:B------:R-:W-:-:S04]  /*11510*/  @!P1 LOP3.LUT R2, RZ, R8, RZ, 0x33, !PT ;  /* 0x00000008ff029212 */ /* 0x000fc800078e33ff */
[----:B------:R-:W-:Y:S01]  /*11520*/  LOP3.LUT R25, RZ, R2, RZ, 0x33, !PT ;  /* 0x00000002ff197212 */ /* 0x000fe200078e33ff */
[----:B------:R-:W-:-:S04]  /*11530*/  IMAD R3, R2, R6, R3 ;  /* 0x0000000602037224 */ /* 0x000fc800078e0203 */
[----:B------:R-:W-:Y:S01]  /*11540*/  IMAD.IADD R25, R4, 0x1, R25 ;  /* 0x0000000104197824 */ /* 0x000fe200078e0219 */
[----:B------:R-:W-:Y:S01]  /*11550*/  R2UR UR38, R3 ;  /* 0x00000000032672ca */ /* 0x000fe200000e0000 */
[----:B------:R-:W-:-:S14]  /*11560*/  BRA `(.L_x_952) ;  /* 0x00000000000c7947 */ /* 0x000fdc0003800000 */
.L_x_947:
[----:B------:R-:W-:Y:S01]  /*11570*/  IMAD.MOV.U32 R24, RZ, RZ, R7 ;  /* 0x000000ffff187224 */ /* 0x000fe200078e0007 */
[----:B------:R-:W-:Y:S01]  /*11580*/  UMOV UR38, URZ ;  /* 0x0000003f00267c82 */ /* 0x000fe20008000000 */
[----:B------:R-:W-:-:S07]  /*11590*/  IMAD.MOV.U32 R25, RZ, RZ, RZ ;  /* 0x000000ffff197224 */ /* 0x000fce00078e00ff */
.L_x_952:
[----:B------:R-:W-:Y:S01]  /*115a0*/  ISETP.NE.AND P0, PT, R5, RZ, PT ;  /* 0x000000ff0500720c */ /* 0x000fe20003f05270 */
[----:B------:R-:W-:Y:S02]  /*115b0*/  IMAD.U32 R6, RZ, RZ, UR38 ;  /* 0x00000026ff067e24 */ /* 0x000fe4000f8e00ff */
[----:B------:R-:W-:Y:S02]  /*115c0*/  IMAD.U32 R7, RZ, RZ, UR45 ;  /* 0x0000002dff077e24 */ /* 0x000fe4000f8e00ff */
[----:B------:R-:W-:Y:S02]  /*115d0*/  IMAD.MOV.U32 R4, RZ, RZ, R24 ;  /* 0x000000ffff047224 */ /* 0x000fe400078e0018 */
[----:B------:R-:W-:-:S06]  /*115e0*/  IMAD.MOV.U32 R5, RZ, RZ, R25 ;  /* 0x000000ffff057224 */ /* 0x000fcc00078e0019 */
[----:B------:R-:W0:Y:S01]  /*115f0*/  @!P0 S2R R3, SR_CgaCtaId ;  /* 0x0000000000038919 */ /* 0x000e220000008800 */
[----:B------:R-:W-:-:S04]  /*11600*/  @!P0 MOV R2, 0x400 ;  /* 0x0000040000028802 */ /* 0x000fc80000000f00 */
[----:B0-----:R-:W-:-:S05]  /*11610*/  @!P0 LEA R2, R3, R2, 0x18 ;  /* 0x0000000203028211 */ /* 0x001fca00078ec0ff */
[----:B------:R0:W-:Y:S01]  /*11620*/  @!P0 STS.128 [R2+0x19cd0], R4 ;  /* 0x019cd00402008388 */ /* 0x0001e20000000c00 */
[----:B------:R-:W-:Y:S06]  /*11630*/  BAR.ARV 0x5, 0x200 ;  /* 0x0148000000007b1d */ /* 0x000fec0000002000 */
.L_x_945:
[----:B------:R-:W-:Y:S01]  /*11640*/  ULDC UR4, c[0x0][0xc14] ;  /* 0x0003050000047ab9 */ /* 0x000fe20000000800 */
[----:B------:R1:W-:Y:S01]  /*11650*/  STL [R1+0x4], RZ ;  /* 0x000004ff01007387 */ /* 0x0003e20000100800 */
[----:B------:R-:W-:Y:S01]  /*11660*/  UISETP.GE.AND UP0, UPT, UR45, UR4, UPT ;  /* 0x000000042d00728c */ /* 0x000fe2000bf06270 */
[----:B------:R-:W-:Y:S02]  /*11670*/  IMAD.MOV.U32 R19, RZ, RZ, 0x1 ;  /* 0x00000001ff137424 */ /* 0x000fe400078e00ff */
[----:B------:R-:W-:-:S03]  /*11680*/  IMAD.MOV.U32 R17, RZ, RZ, RZ ;  /* 0x000000ffff117224 */ /* 0x000fc600078e00ff */
[----:B------:R-:W-:-:S13]  /*11690*/  PLOP3.LUT P0, PT, PT, PT, UP0, 0x80, 0x0 ;  /* 0x000000000000781c */ /* 0x000fda0003f0f008 */
[----:B-1----:R-:W-:Y:S05]  /*116a0*/  @P0 BRA `(.L_x_953) ;  /* 0x0000003c00ac0947 */ /* 0x002fea0003800000 */
[----:B------:R-:W1:Y:S01]  /*116b0*/  S2R R8, SR_TID.X ;  /* 0x0000000000087919 */ /* 0x000e620000002100 */
[----:B------:R-:W-:Y:S01]  /*116c0*/  IMAD.SHL.U32 R9, R0, 0x800, RZ ;  /* 0x0000080000097824 */ /* 0x000fe200078e00ff */
[----:B------:R-:W-:Y:S01]  /*116d0*/  ULOP3.LUT UR41, UR42, 0x1, URZ, 0xfc, !UPT ;  /* 0x000000012a297892 */ /* 0x000fe2000f8efc3f */
[----:B------:R-:W-:Y:S01]  /*116e0*/  IMAD.MOV.U32 R29, RZ, RZ, 0x40 ;  /* 0x00000040ff1d7424 */ /* 0x000fe200078e00ff */
[----:B0-----:R-:W0:Y:S01]  /*116f0*/  S2R R6, SR_TID.X ;  /* 0x0000000000067919 */ /* 0x001e220000002100 */
[----:B------:R-:W-:Y:S01]  /*11700*/  IMAD.MOV.U32 R19, RZ, RZ, 0x1 ;  /* 0x00000001ff137424 */ /* 0x000fe200078e00ff */
[----:B------:R-:W-:Y:S01]  /*11710*/  ULOP3.LUT UR44, UR42, 0x2, URZ, 0xfc, !UPT ;  /* 0x000000022a2c7892 */ /* 0x000fe2000f8efc3f */
[----:B------:R-:W-:Y:S01]  /*11720*/  IMAD.MOV.U32 R17, RZ, RZ, RZ ;  /* 0x000000ffff117224 */ /* 0x000fe200078e00ff */
[----:B------:R-:W-:Y:S01]  /*11730*/  ULDC UR43, c[0x0][0xc] ;  /* 0x00000300002b7ab9 */ /* 0x000fe20000000800 */
[----:B------:R-:W-:Y:S01]  /*11740*/  ULDC.64 UR48, c[0x0][0x198] ;  /* 0x0000660000307ab9 */ /* 0x000fe20000000a00 */
[----:B-1----:R-:W-:Y:S01]  /*11750*/  SHF.R.U32.HI R4, RZ, 0x1, R8 ;  /* 0x00000001ff047819 */ /* 0x002fe20000011608 */
[C---:B------:R-:W-:Y:S01]  /*11760*/  IMAD.SHL.U32 R2, R8.reuse, 0x20, RZ ;  /* 0x0000002008027824 */ /* 0x040fe200078e00ff */
[C---:B------:R-:W-:Y:S01]  /*11770*/  LOP3.LUT P0, RZ, R8.reuse, 0x4, RZ, 0xc0, !PT ;  /* 0x0000000408ff7812 */ /* 0x040fe2000780c0ff */
[----:B------:R-:W-:Y:S01]  /*11780*/  IMAD.SHL.U32 R0, R8, 0x80, RZ ;  /* 0x0000008008007824 */ /* 0x000fe200078e00ff */
[----:B------:R-:W-:-:S02]  /*11790*/  LOP3.LUT R5, R4, 0x20, RZ, 0xc0, !PT ;  /* 0x0000002004057812 */ /* 0x000fc400078ec0ff */
[----:B0-----:R-:W-:Y:S02]  /*117a0*/  LOP3.LUT R6, R6, 0x7f, RZ, 0xc0, !PT ;  /* 0x0000007f06067812 */ /* 0x001fe400078ec0ff */
[----:B------:R-:W-:Y:S02]  /*117b0*/  LOP3.LUT R3, R2, 0x80, RZ, 0xc0, !PT ;  /* 0x0000008002037812 */ /* 0x000fe400078ec0ff */
[----:B------:R-:W-:Y:S01]  /*117c0*/  LOP3.LUT R7, R5, 0x10, R8, 0xf8, !PT ;  /* 0x0000001005077812 */ /* 0x000fe200078ef808 */
[----:B------:R-:W-:Y:S01]  /*117d0*/  IMAD.SHL.U32 R5, R6, 0x10, RZ ;  /* 0x0000001006057824 */ /* 0x000fe200078e00ff */
[----:B------:R-:W-:Y:S01]  /*117e0*/  LOP3.LUT R3, R3, 0x10, R4, 0xf8, !PT ;  /* 0x0000001003037812 */ /* 0x000fe200078ef804 */
[----:B------:R-:W-:Y:S01]  /*117f0*/  IMAD.SHL.U32 R6, R8, 0x4, RZ ;  /* 0x0000000408067824 */ /* 0x000fe200078e00ff */
[----:B------:R-:W-:Y:S01]  /*11800*/  LOP3.LUT R2, R2, 0x360, RZ, 0xc0, !PT ;  /* 0x0000036002027812 */ /* 0x000fe200078ec0ff */
[----:B------:R-:W-:Y:S01]  /*11810*/  IMAD.SHL.U32 R4, R8, 0x10, RZ ;  /* 0x0000001008047824 */ /* 0x000fe200078e00ff */
[----:B------:R-:W-:-:S02]  /*11820*/  LOP3.LUT R7, R7, 0x380, R0, 0xf8, !PT ;  /* 0x0000038007077812 */ /* 0x000fc400078ef800 */
[----:B------:R-:W-:Y:S02]  /*11830*/  LOP3.LUT R2, R2, 0x400, R5, 0xf8, !PT ;  /* 0x0000040002027812 */ /* 0x000fe400078ef805 */
[----:B------:R-:W-:Y:S02]  /*11840*/  LOP3.LUT R3, R3, 0x10, R6, 0x78, !PT ;  /* 0x0000001003037812 */ /* 0x000fe400078e7806 */
[----:B------:R-:W-:Y:S02]  /*11850*/  LOP3.LUT R0, R0, 0x400, RZ, 0xc0, !PT ;  /* 0x0000040000007812 */ /* 0x000fe400078ec0ff */
[----:B------:R-:W-:Y:S02]  /*11860*/  LOP3.LUT R2, R2, R3, RZ, 0xfc, !PT ;  /* 0x0000000302027212 */ /* 0x000fe400078efcff */
[----:B------:R-:W-:Y:S02]  /*11870*/  LOP3.LUT R0, R0, 0x800, R9, 0xf8, !PT ;  /* 0x0000080000007812 */ /* 0x000fe400078ef809 */
[----:B------:R-:W-:Y:S01]  /*11880*/  LOP3.LUT R7, R7, 0x70, R4, 0x78, !PT ;  /* 0x0000007007077812 */ /* 0x000fe200078e7804 */
[----:B------:R0:W-:Y:S01]  /*11890*/  STL [R1], R2 ;  /* 0x0000000201007387 */ /* 0x0001e20000100800 */
[----:B------:R-:W-:-:S02]  /*118a0*/  SEL R29, R29, 0xffffffc0, !P0 ;  /* 0xffffffc01d1d7807 */ /* 0x000fc40004000000 */
[----:B------:R-:W-:Y:S01]  /*118b0*/  LOP3.LUT R28, R0, R7, RZ, 0xfc, !PT ;  /* 0x00000007001c7212 */ /* 0x000fe200078efcff */
[----:B------:R0:W-:Y:S06]  /*118c0*/  STL [R1+0x4], RZ ;  /* 0x000004ff01007387 */ /* 0x0001ec0000100800 */
.L_x_1023:
[----:B------:R-:W-:Y:S01]  /*118d0*/  ULDC.64 UR4, c[0x0][0xa28] ;  /* 0x00028a0000047ab9 */ /* 0x000fe20000000a00 */
[----:B------:R-:W-:Y:S01]  /*118e0*/  ULDC.64 UR8, c[0x0][0xa00] ;  /* 0x0002800000087ab9 */ /* 0x000fe20000000a00 */
[----:B------:R-:W-:Y:S01]  /*118f0*/  UISETP.NE.U32.AND UP0, UPT, UR4, URZ, UPT ;  /* 0x0000003f0400728c */ /* 0x000fe2000bf05070 */
[----:B------:R-:W-:Y:S01]  /*11900*/  ISETP.NE.U32.AND P0, PT, RZ, UR8, PT ;  /* 0x00000008ff007c0c */ /* 0x000fe2000bf05070 */
[----:B------:R-:W-:Y:S01]  /*11910*/  ULDC.64 UR6, c[0x0][0xa00] ;  /* 0x0002800000067ab9 */ /* 0x000fe20000000a00 */
[----:B------:R-:W-:Y:S01]  /*11920*/  ULDC.64 UR10, c[0x0][0xa18] ;  /* 0x00028600000a7ab9 */ /* 0x000fe20000000a00 */
[----:B------:R-:W-:Y:S01]  /*11930*/  UISETP.NE.AND.EX UP0, UPT, UR5, URZ, UPT, UP0 ;  /* 0x0000003f0500728c */ /* 0x000fe2000bf05300 */
[----:B------:R-:W-:Y:S01]  /*11940*/  ISETP.NE.AND.EX P0, PT, RZ, UR9, PT, P0 ;  /* 0x00000009ff007c0c */ /* 0x000fe2000bf05300 */
[----:B------:R-:W-:Y:S01]  /*11950*/  UIMAD.WIDE UR6, UR45, 0x4, UR6 ;  /* 0x000000042d0678a5 */ /* 0x000fe2000f8e0206 */
[----:B------:R-:W-:Y:S01]  /*11960*/  IMAD.MOV.U32 R27, RZ, RZ, RZ ;  /* 0x000000ffff1b7224 */ /* 0x000fe200078e00ff */
[----:B------:R-:W-:Y:S01]  /*11970*/  ULDC.64 UR4, c[0x0][0xa08] ;  /* 0x0002820000047ab9 */ /* 0x000fe20000000a00 */
[----:B------:R-:W-:Y:S01]  /*11980*/  UISETP.NE.U32.AND UP1, UPT, UR10, URZ, UPT ;  /* 0x0000003f0a00728c */ /* 0x000fe2000bf25070 */
[----:B------:R-:W-:Y:S01]  /*11990*/  ISETP.NE.U32.AND P1, PT, RZ, UR4, PT ;  /* 0x00000004ff007c0c */ /* 0x000fe2000bf25070 */
[----:B------:R-:W-:Y:S01]  /*119a0*/  ULDC.64 UR8, c[0x0][0xa08] ;  /* 0x0002820000087ab9 */ /* 0x000fe20000000a00 */
[----:B0-----:R-:W-:Y:S01]  /*119b0*/  IMAD.U32 R2, RZ, RZ, UR6 ;  /* 0x00000006ff027e24 */ /* 0x001fe2000f8e00ff */
[----:B------:R-:W-:Y:S01]  /*119c0*/  UIMAD.WIDE UR8, UR45, 0x4, UR8 ;  /* 0x000000042d0878a5 */ /* 0x000fe2000f8e0208 */
[----:B------:R-:W-:Y:S01]  /*119d0*/  ISETP.NE.AND.EX P1, PT, RZ, UR5, PT, P1 ;  /* 0x00000005ff007c0c */ /* 0x000fe2000bf25310 */
[----:B------:R-:W-:Y:S01]  /*119e0*/  IMAD.U32 R3, RZ, RZ, UR7 ;  /* 0x00000007ff037e24 */ /* 0x000fe2000f8e00ff */
[----:B------:R-:W-:Y:S01]  /*119f0*/  UISETP.NE.AND.EX UP1, UPT, UR11, URZ, UPT, UP1 ;  /* 0x0000003f0b00728c */ /* 0x000fe2000bf25310 */
[----:B-1----:R-:W0:Y:S01]  /*11a00*/  LDC R4, c[0x0][0x288] ;  /* 0x0000a200ff047b82 */ /* 0x002e220000000800 */
[----:B------:R-:W-:Y:S01]  /*11a10*/  @UP0 ULDC.64 UR4, c[0x0][0xa28] ;  /* 0x00028a0000040ab9 */ /* 0x000fe20000000a00 */
[----:B------:R-:W-:Y:S01]  /*11a20*/  IMAD.MOV.U32 R23, RZ, RZ, RZ ;  /* 0x000000ffff177224 */ /* 0x000fe200078e00ff */
[----:B------:R1:W5:Y:S01]  /*11a30*/  @P0 LDG.E R27, desc[UR46][R2.64] ;  /* 0x0000002e021b0981 */ /* 0x000362000c1e1900 */
[----:B------:R-:W-:Y:S01]  /*11a40*/  PLOP3.LUT P2, PT, PT, PT, UP0, 0x80, 0x0 ;  /* 0x000000000000781c */ /* 0x000fe20003f4f008 */
[----:B------:R-:W-:Y:S01]  /*11a50*/  @UP0 UIMAD.WIDE UR4, UR45, 0x4, UR4 ;  /* 0x000000042d0408a5 */ /* 0x000fe2000f8e0204 */
[----:B------:R-:W-:Y:S01]  /*11a60*/  PLOP3.LUT P3, PT, PT, PT, UP1, 0x80, 0x0 ;  /* 0x000000000000781c */ /* 0x000fe20003f6f018 */
[----:B------:R-:W-:-:S03]  /*11a70*/  IMAD.MOV.U32 R0, RZ, RZ, RZ ;  /* 0x000000ffff007224 */ /* 0x000fc600078e00ff */
[----:B------:R-:W-:Y:S01]  /*11a80*/  @UP1 ULDC.64 UR10, c[0x0][0xa18] ;  /* 0x00028600000a1ab9 */ /* 0x000fe20000000a00 */
[----:B-1----:R-:W-:Y:S02]  /*11a90*/  IMAD.U32 R2, RZ, RZ, UR8 ;  /* 0x00000008ff027e24 */ /* 0x002fe4000f8e00ff */
[----:B------:R-:W-:-:S05]  /*11aa0*/  IMAD.U32 R3, RZ, RZ, UR9 ;  /* 0x00000009ff037e24 */ /* 0x000fca000f8e00ff */
[----:B------:R1:W5:Y:S02]  /*11ab0*/  @P1 LDG.E R23, desc[UR46][R2.64] ;  /* 0x0000002e02171981 */ /* 0x000364000c1e1900 */
[----:B-1----:R-:W-:Y:S02]  /*11ac0*/  IMAD.U32 R2, RZ, RZ, UR4 ;  /* 0x00000004ff027e24 */ /* 0x002fe4000f8e00ff */
[----:B------:R-:W-:Y:S01]  /*11ad0*/  IMAD.U32 R3, RZ, RZ, UR5 ;  /* 0x00000005ff037e24 */ /* 0x000fe2000f8e00ff */
[----:B------:R-:W-:-:S03]  /*11ae0*/  @UP1 UIMAD.WIDE UR4, UR45, 0x4, UR10 ;  /* 0x000000042d0418a5 */ /* 0x000fc6000f8e020a */
[----:B------:R-:W-:Y:S01]  /*11af0*/  ULDC.64 UR10, c[0x0][0xa20] ;  /* 0x00028800000a7ab9 */ /* 0x000fe20000000a00 */
[----:B------:R1:W5:Y:S02]  /*11b00*/  @P2 LDG.E R0, desc[UR46][R2.64] ;  /* 0x0000002e02002981 */ /* 0x000364000c1e1900 */
[----:B-1----:R-:W-:Y:S02]  /*11b10*/  IMAD.U32 R2, RZ, RZ, UR4 ;  /* 0x00000004ff027e24 */ /* 0x002fe4000f8e00ff */
[----:B------:R-:W-:Y:S01]  /*11b20*/  IMAD.U32 R3, RZ, RZ, UR5 ;  /* 0x00000005ff037e24 */ /* 0x000fe2000f8e00ff */
[----:B------:R-:W-:-:S04]  /*11b30*/  ULDC.64 UR4, c[0x0][0x3f8] ;  /* 0x0000fe0000047ab9 */ /* 0x000fc80000000a00 */
[----:B0-----:R0:W5:Y:S01]  /*11b40*/  @P3 LDG.E R4, desc[UR46][R2.64] ;  /* 0x0000002e02043981 */ /* 0x001162000c1e1900 */
[----:B------:R-:W-:Y:S01]  /*11b50*/  UISETP.NE.U32.AND UP0, UPT, UR4, URZ, UPT ;  /* 0x0000003f0400728c */ /* 0x000fe2000bf05070 */
[----:B------:R-:W-:Y:S02]  /*11b60*/  ISETP.NE.U32.AND P2, PT, RZ, UR10, PT ;  /* 0x0000000aff007c0c */ /* 0x000fe4000bf45070 */
[----:B------:R-:W-:Y:S01]  /*11b70*/  ULDC UR4, c[0x0][0x404] ;  /* 0x0001010000047ab9 */ /* 0x000fe20000000800 */
[----:B------:R-:W-:Y:S01]  /*11b80*/  UISETP.NE.AND.EX UP0, UPT, UR5, URZ, UPT, UP0 ;  /* 0x0000003f0500728c */ /* 0x000fe2000bf05300 */
[----:B------:R-:W-:Y:S02]  /*11b90*/  ISETP.NE.AND.EX P2, PT, RZ, UR11, PT, P2 ;  /* 0x0000000bff007c0c */ /* 0x000fe4000bf45320 */
[----:B------:R-:W-:Y:S01]  /*11ba0*/  ULDC UR5, c[0x0][0x2e0] ;  /* 0x0000b80000057ab9 */ /* 0x000fe20000000800 */
[----:B------:R-:W-:-:S04]  /*11bb0*/  USEL UR4, UR4, 0x1, UP0 ;  /* 0x0000000104047887 */ /* 0x000fc80008000000 */
[----:B------:R-:W-:Y:S01]  /*11bc0*/  UIMAD UR4, UR4, UR5, URZ ;  /* 0x00000005040472a4 */ /* 0x000fe2000f8e023f */
[----:B0-----:R-:W-:Y:S11]  /*11bd0*/  @P3 BRA `(.L_x_954) ;  /* 0x0000000000203947 */ /* 0x001ff60003800000 */
[----:B------:R-:W-:Y:S05]  /*11be0*/  @!P0 BRA `(.L_x_954) ;  /* 0x00000000001c8947 */ /* 0x000fea0003800000 */
[----:B------:R-:W-:Y:S02]  /*11bf0*/  IMAD.U32 R5, RZ, RZ, UR7 ;  /* 0x00000007ff057e24 */ /* 0x000fe4000f8e00ff */
[----:B------:R-:W-:Y:S02]  /*11c00*/  IMAD.U32 R2, RZ, RZ, UR6 ;  /* 0x00000006ff027e24 */ /* 0x000fe4000f8e00ff */
[----:B-----5:R-:W-:Y:S02]  /*11c10*/  IMAD.U32 R4, RZ, RZ, UR6 ;  /* 0x00000006ff047e24 */ /* 0x020fe4000f8e00ff */
[----:B------:R-:W-:-:S03]  /*11c20*/  IMAD.U32 R3, RZ, RZ, UR7 ;  /* 0x00000007ff037e24 */ /* 0x000fc6000f8e00ff */
[----:B------:R-:W2:Y:S04]  /*11c30*/  LDG.E R5, desc[UR46][R4.64] ;  /* 0x0000002e04057981 */ /* 0x000ea8000c1e1900 */
[----:B------:R-:W2:Y:S02]  /*11c40*/  LDG.E R2, desc[UR46][R2.64+0x4] ;  /* 0x0000042e02027981 */ /* 0x000ea4000c1e1900 */
[----:B--2---:R-:W-:-:S07]  /*11c50*/  IMAD.IADD R4, R2, 0x1, -R5 ;  /* 0x0000000102047824 */ /* 0x004fce00078e0a05 */
.L_x_954:
[----:B------:R-:W-:Y:S02]  /*11c60*/  IMAD.U32 R5, RZ, RZ, UR4 ;  /* 0x00000004ff057e24 */ /* 0x000fe4000f8e00ff */
[----:B-----5:R-:W-:Y:S01]  /*11c70*/  IMAD.IADD R23, R23, 0x1, R0 ;  /* 0x0000000117177824 */ /* 0x020fe200078e0200 */
[----:B------:R-:W-:Y:S06]  /*11c80*/  @!P2 BRA `(.L_x_955) ;  /* 0x000000000018a947 */ /* 0x000fec0003800000 */
[----:B------:R-:W-:Y:S02]  /*11c90*/  ULDC.64 UR4, c[0x0][0xa20] ;  /* 0x0002880000047ab9 */ /* 0x000fe40000000a00 */
[----:B------:R-:W-:-:S06]  /*11ca0*/  UIMAD.WIDE UR4, UR45, 0x4, UR4 ;  /* 0x000000042d0478a5 */ /* 0x000fcc000f8e0204 */
[----:B------:R-:W-:Y:S02]  /*11cb0*/  IMAD.U32 R2, RZ, RZ, UR4 ;  /* 0x00000004ff027e24 */ /* 0x000fe4000f8e00ff */
[----:B------:R-:W-:-:S05]  /*11cc0*/  IMAD.U32 R3, RZ, RZ, UR5 ;  /* 0x00000005ff037e24 */ /* 0x000fca000f8e00ff */
[----:B------:R0:W5:Y:S01]  /*11cd0*/  LDG.E R5, desc[UR46][R2.64] ;  /* 0x0000002e02057981 */ /* 0x000162000c1e1900 */
[----:B------:R-:W-:Y:S05]  /*11ce0*/  BRA `(.L_x_956) ;  /* 0x0000000000187947 */ /* 0x000fea0003800000 */
.L_x_955:
[----:B------:R-:W-:Y:S05]  /*11cf0*/  @!P1 BRA `(.L_x_956) ;  /* 0x0000000000149947 */ /* 0x000fea0003800000 */
[----:B------:R-:W-:Y:S02]  /*11d00*/  IMAD.U32 R2, RZ, RZ, UR8 ;  /* 0x00000008ff027e24 */ /* 0x000fe4000f8e00ff */
[----:B------:R-:W-:-:S05]  /*11d10*/  IMAD.U32 R3, RZ, RZ, UR9 ;  /* 0x00000009ff037e24 */ /* 0x000fca000f8e00ff */
[----:B------:R-:W2:Y:S04]  /*11d20*/  LDG.E R6, desc[UR46][R2.64] ;  /* 0x0000002e02067981 */ /* 0x000ea8000c1e1900 */
[----:B------:R-:W2:Y:S02]  /*11d30*/  LDG.E R5, desc[UR46][R2.64+0x4] ;  /* 0x0000042e02057981 */ /* 0x000ea4000c1e1900 */
[----:B--2---:R-:W-:-:S07]  /*11d40*/  IMAD.IADD R5, R5, 0x1, -R6 ;  /* 0x0000000105057824 */ /* 0x004fce00078e0a06 */
.L_x_956:
[----:B0-----:R-:W0:Y:S01]  /*11d50*/  LDC.64 R2, c[0x0][0x9e0] ;  /* 0x00027800ff027b82 */ /* 0x001e220000000a00 */
[----:B-----5:R-:W-:Y:S02]  /*11d60*/  IMAD.IADD R0, R5, 0x1, -R0 ;  /* 0x0000000105007824 */ /* 0x020fe400078e0a00 */
[----:B------:R-:W-:-:S05]  /*11d70*/  IMAD R5, R25, 0xc0, RZ ;  /* 0x000000c019057824 */ /* 0x000fca00078e02ff */
[----:B------:R-:W-:-:S05]  /*11d80*/  IADD3 R5, -R4, 0xc0, R5 ;  /* 0x000000c004057810 */ /* 0x000fca0007ffe105 */
[----:B------:R-:W-:Y:S01]  /*11d90*/  IMAD.IADD R9, R0, 0x1, R5 ;  /* 0x0000000100097824 */ /* 0x000fe200078e0205 */
[----:B0-----:R-:W-:-:S03]  /*11da0*/  ISETP.GE.AND P1, PT, R3, 0x1, PT ;  /* 0x000000010300780c */ /* 0x001fc60003f26270 */
[----:B------:R-:W-:-:S10]  /*11db0*/  IMAD.IADD R2, R9, 0x1, R2 ;  /* 0x0000000109027824 */ /* 0x000fd400078e0202 */
[----:B------:R-:W-:Y:S05]  /*11dc0*/  @!P1 BRA `(.L_x_957) ;  /* 0x0000000000409947 */ /* 0x000fea0003800000 */
[C---:B------:R-:W-:Y:S01]  /*11dd0*/  ISETP.GT.AND P0, PT, R9.reuse, RZ, PT ;  /* 0x000000ff0900720c */ /* 0x040fe20003f04270 */
[----:B------:R-:W-:-:S12]  /*11de0*/  VIADD R5, R9, 0xffffffff ;  /* 0xffffffff09057836 */ /* 0x000fd80000000000 */
        /* <DEDUP_REMOVED lines=8> */
.L_x_958:
[----:B------:R-:W-:-:S13]  /*11e70*/  ISETP.NE.AND P0, PT, R3, 0x1, PT ;  /* 0x000000010300780c */ /* 0x000fda0003f05270 */
[----:B------:R-:W0:Y:S02]  /*11e80*/  @P0 LDC.64 R6, c[0x0][0x9e8] ;  /* 0x00027a00ff060b82 */ /* 0x000e240000000a00 */
[----:B0-----:R-:W-:-:S05]  /*11e90*/  @P0 IMAD.HI.U32 R6, R5, R6, RZ ;  /* 0x0000000605060227 */ /* 0x001fca00078e00ff */
[----:B------:R-:W-:-:S07]  /*11ea0*/  @P0 SHF.R.U32.HI R5, RZ, R7, R6 ;  /* 0x00000007ff050219 */ /* 0x000fce0000011606 */
.L_x_959:
[----:B------:R-:W-:-:S05]  /*11eb0*/  IMAD R5, R5, R3, R3 ;  /* 0x0000000305057224 */ /* 0x000fca00078e0203 */
[----:B------:R-:W-:-:S07]  /*11ec0*/  VIMNMX R2, R2, R5, PT ;  /* 0x0000000502027248 */ /* 0x000fce0003fe0100 */
.L_x_957:
[----:B------:R-:W-:Y:S01]  /*11ed0*/  VIADD R2, R2, 0x7f ;  /* 0x0000007f02027836 */ /* 0x000fe20000000000 */
[----:B------:R-:W-:Y:S01]  /*11ee0*/  ULDC UR4, c[0x0][0x9dc] ;  /* 0x0002770000047ab9 */ /* 0x000fe20000000800 */
[----:B------:R-:W-:-:S03]  /*11ef0*/  IMAD R7, R25, 0xc0, -R4 ;  /* 0x000000c019077824 */ /* 0x000fc600078e0a04 */
[----:B------:R-:W-:Y:S01]  /*11f00*/  SHF.R.S32.HI R5, RZ, 0x1f, R2 ;  /* 0x0000001fff057819 */ /* 0x000fe20000011402 */
[----:B------:R-:W-:-:S03]  /*11f10*/  IMAD.IADD R7, R0, 0x1, R7 ;  /* 0x0000000100077824 */ /* 0x000fc600078e0207 */
[----:B------:R-:W-:Y:S01]  /*11f20*/  LEA.HI R6, R5, R2, RZ, 0x7 ;  /* 0x0000000205067211 */ /* 0x000fe200078f38ff */
[----:B------:R-:W-:Y:S02]  /*11f30*/  VIADD R2, R0, 0x7f ;  /* 0x0000007f00027836 */ /* 0x000fe40000000000 */
[----:B------:R-:W-:Y:S01]  /*11f40*/  VIADD R0, R7, -UR4 ;  /* 0x8000000407007c36 */ /* 0x000fe20008000000 */
[----:B------:R-:W-:Y:S02]  /*11f50*/  SHF.R.S32.HI R6, RZ, 0x7, R6 ;  /* 0x00000007ff067819 */ /* 0x000fe40000011406 */
[----:B------:R-:W-:-:S04]  /*11f60*/  SHF.R.S32.HI R5, RZ, 0x1f, R2 ;  /* 0x0000001fff057819 */ /* 0x000fc80000011402 */
[----:B------:R-:W-:-:S04]  /*11f70*/  LEA.HI R5, R5, R2, RZ, 0x7 ;  /* 0x0000000205057211 */ /* 0x000fc800078f38ff */
[----:B------:R-:W-:-:S04]  /*11f80*/  SHF.R.S32.HI R5, RZ, 0x7, R5 ;  /* 0x00000007ff057819 */ /* 0x000fc80000011405 */
[----:B------:R-:W-:Y:S01]  /*11f90*/  VIMNMX R26, R5, R6, PT ;  /* 0x00000006051a7248 */ /* 0x000fe20003fe0100 */
[----:B------:R-:W-:Y:S06]  /*11fa0*/  @!P1 BRA `(.L_x_960) ;  /* 0x00000000003c9947 */ /* 0x000fec0003800000 */
        /* <DEDUP_REMOVED lines=9> */
.L_x_961:
[----:B------:R-:W-:-:S13]  /*12040*/  ISETP.NE.AND P0, PT, R3, 0x1, PT ;  /* 0x000000010300780c */ /* 0x000fda0003f05270 */
[----:B------:R-:W0:Y:S02]  /*12050*/  @P0 LDC.64 R4, c[0x0][0x9e8] ;  /* 0x00027a00ff040b82 */ /* 0x000e240000000a00 */
[----:B0-----:R-:W-:-:S05]  /*12060*/  @P0 IMAD.HI.U32 R4, R7, R4, RZ ;  /* 0x0000000407040227 */ /* 0x001fca00078e00ff */
[----:B------:R-:W-:-:S07]  /*12070*/  @P0 SHF.R.U32.HI R7, RZ, R5, R4 ;  /* 0x00000005ff070219 */ /* 0x000fce0000011604 */
.L_x_962:
[----:B------:R-:W-:-:S05]  /*12080*/  IMAD R3, R7, R3, RZ ;  /* 0x0000000307037224 */ /* 0x000fca00078e02ff */
[----:B------:R-:W-:-:S07]  /*12090*/  VIMNMX R0, R0, R3, !PT ;  /* 0x0000000300007248 */ /* 0x000fce0007fe0100 */
.L_x_960:
[----:B------:R-:W-:Y:S01]  /*120a0*/  SHF.R.S32.HI R3, RZ, 0x1f, R0 ;  /* 0x0000001fff037819 */ /* 0x000fe20000011400 */
[----:B------:R-:W-:Y:S03]  /*120b0*/  BSSY B6, `(.L_x_963) ;  /* 0x000028a000067945 */ /* 0x000fe60003800000 */
[----:B------:R-:W-:-:S04]  /*120c0*/  LEA.HI R3, R3, R0, RZ, 0x7 ;  /* 0x0000000003037211 */ /* 0x000fc800078f38ff */
[----:B------:R-:W-:-:S04]  /*120d0*/  SHF.R.S32.HI R3, RZ, 0x7, R3 ;  /* 0x00000007ff037819 */ /* 0x000fc80000011403 */
[----:B------:R-:W-:-:S04]  /*120e0*/  VIMNMX R22, RZ, R3, !PT ;  /* 0x00000003ff167248 */ /* 0x000fc80007fe0100 */
[----:B------:R-:W-:-:S13]  /*120f0*/  ISETP.GT.AND P0, PT, R26, R22, PT ;  /* 0x000000161a00720c */ /* 0x000fda0003f04270 */
        /* <DEDUP_REMOVED lines=18> */
.L_x_964:
        /* <DEDUP_REMOVED lines=10> */
[----:B------:R-:W-:Y:S01]  /*122c0*/  ULDC.64 UR4, c[0x4][0x8] ;  /* 0x0100020000047ab9 */ /* 0x000fe20000000a00 */
[----:B------:R-:W-:Y:S02]  /*122d0*/  IMAD.U32 R4, RZ, RZ, UR6 ;  /* 0x00000006ff047e24 */ /* 0x000fe4000f8e00ff */
[----:B------:R-:W0:Y:S01]  /*122e0*/  LDC.64 R2, c[0x4][R2] ;  /* 0x0100000002027b82 */ /* 0x000e220000000a00 */
[----:B------:R-:W-:Y:S02]  /*122f0*/  IMAD.U32 R5, RZ, RZ, UR7 ;  /* 0x00000007ff057e24 */ /* 0x000fe4000f8e00ff */
        /* <DEDUP_REMOVED lines=8> */
[----:B0-----:R-:W-:Y:S05]  /*12380*/  CALL.ABS.NOINC R2 ;  /* 0x0000000002007343 */ /* 0x001fea0003c00000 */
.L_x_966:
        /* <DEDUP_REMOVED lines=22> */
.L_x_967:
        /* <DEDUP_REMOVED lines=20> */
.L_x_968:
[----:B------:R-:W-:-:S13]  /*12630*/  LOP3.LUT P6, RZ, R16, 0x9f, RZ, 0xc0, !PT ;  /* 0x0000009f10ff7812 */ /* 0x000fda00078cc0ff */
        /* <DEDUP_REMOVED lines=17> */
.L_x_969:
[----:B------:R-:W-:Y:S01]  /*12750*/  ULDC.64 UR4, c[0x0][0x9f8] ;  /* 0x00027e0000047ab9 */ /* 0x000fe20000000a00 */
[----:B------:R-:W-:Y:S01]  /*12760*/  IMAD.U32 R20, RZ, RZ, UR45 ;  /* 0x0000002dff147e24 */ /* 0x000fe2000f8e00ff */
[----:B------:R-:W-:Y:S01]  /*12770*/  UISETP.NE.U32.AND UP0, UPT, UR4, URZ, UPT ;  /* 0x0000003f0400728c */ /* 0x000fe2000bf05070 */
[----:B------:R-:W0:Y:S01]  /*12780*/  LDC R0, c[0x0][0x428] ;  /* 0x00010a00ff007b82 */ /* 0x000e220000000800 */
[----:B------:R-:W1:Y:S01]  /*12790*/  S2R R4, SR_TID.X ;  /* 0x0000000000047919 */ /* 0x000e620000002100 */
[----:B------:R-:W-:Y:S01]  /*127a0*/  IMAD.U32 R16, RZ, RZ, UR38 ;  /* 0x00000026ff107e24 */ /* 0x000fe2000f8e00ff */
[----:B------:R-:W-:Y:S01]  /*127b0*/  UISETP.NE.AND.EX UP0, UPT, UR5, URZ, UPT, UP0 ;  /* 0x0000003f0500728c */ /* 0x000fe2000bf05300 */
[----:B------:R-:W-:Y:S01]  /*127c0*/  IMAD R25, R25, 0xc0, R27 ;  /* 0x000000c019197824 */ /* 0x000fe200078e021b */
[----:B------:R-:W-:-:S04]  /*127d0*/  ULDC.64 UR6, c[0x0][0xa08] ;  /* 0x0002820000067ab9 */ /* 0x000fc80000000a00 */
[----:B------:R-:W-:-:S05]  /*127e0*/  PLOP3.LUT P0, PT, PT, PT, UP0, 0x80, 0x0 ;  /* 0x000000000000781c */ /* 0x000fca0003f0f008 */
[----:B------:R-:W-:Y:S02]  /*127f0*/  @UP0 ULDC.64 UR4, c[0x0][0x9f8] ;  /* 0x00027e0000040ab9 */ /* 0x000fe40000000a00 */
[----:B------:R-:W-:-:S06]  /*12800*/  @UP0 UIMAD.WIDE UR4, UR45, 0x4, UR4 ;  /* 0x000000042d0408a5 */ /* 0x000fcc000f8e0204 */
[----:B------:R-:W-:Y:S02]  /*12810*/  IMAD.U32 R2, RZ, RZ, UR4 ;  /* 0x00000004ff027e24 */ /* 0x000fe4000f8e00ff */
[----:B------:R-:W-:Y:S01]  /*12820*/  IMAD.U32 R3, RZ, RZ, UR5 ;  /* 0x00000005ff037e24 */ /* 0x000fe2000f8e00ff */
[----:B------:R-:W-:-:S04]  /*12830*/  ULDC.64 UR4, c[0x0][0xa00] ;  /* 0x0002800000047ab9 */ /* 0x000fc80000000a00 */
[----:B------:R2:W3:Y:S01]  /*12840*/  @P0 LDG.E R20, desc[UR46][R2.64] ;  /* 0x0000002e02140981 */ /* 0x0004e2000c1e1900 */
[----:B0-----:R-:W-:Y:S01]  /*12850*/  ISETP.NE.AND P0, PT, R0, 0x1, PT ;  /* 0x000000010000780c */ /* 0x001fe20003f05270 */
[----:B------:R-:W-:Y:S01]  /*12860*/  UMOV UR36, URZ ;  /* 0x0000003f00247c82 */ /* 0x000fe20008000000 */
[----:B------:R-:W-:Y:S01]  /*12870*/  R2UR UR37, R25 ;  /* 0x00000000192572ca */ /* 0x000fe200000e0000 */
[----:B------:R-:W-:Y:S01]  /*12880*/  UMOV UR8, 0x20 ;  /* 0x0000002000087882 */ /* 0x000fe20000000000 */
[----:B-1----:R-:W-:Y:S01]  /*12890*/  LOP3.LUT R10, R4, 0x7f, RZ, 0xc0, !PT ;  /* 0x0000007f040a7812 */ /* 0x002fe200078ec0ff */
[----:B------:R-:W-:Y:S01]  /*128a0*/  UMOV UR10, UR38 ;  /* 0x00000026000a7c82 */ /* 0x000fe20008000000 */
[----:B------:R-:W-:Y:S01]  /*128b0*/  UMOV UR12, 0x40 ;  /* 0x00000040000c7882 */ /* 0x000fe20000000000 */
[----:B------:R-:W-:Y:S01]  /*128c0*/  UMOV UR14, UR38 ;  /* 0x00000026000e7c82 */ /* 0x000fe20008000000 */
[----:B------:R-:W-:Y:S01]  /*128d0*/  ISETP.NE.AND P1, PT, R10, RZ, PT ;  /* 0x000000ff0a00720c */ /* 0x000fe20003f25270 */
[----:B--2---:R-:W0:Y:S01]  /*128e0*/  LDC.64 R2, c[0x0][0x3f8] ;  /* 0x0000fe00ff027b82 */ /* 0x004e220000000a00 */
[----:B------:R-:W-:-:S04]  /*128f0*/  SHF.R.U32.HI R4, RZ, 0x5, R4 ;  /* 0x00000005ff047819 */ /* 0x000fc80000011604 */
[----:B------:R-:W-:Y:S01]  /*12900*/  LOP3.LUT R4, R4, 0x3, RZ, 0xc0, !PT ;  /* 0x0000000304047812 */ /* 0x000fe200078ec0ff */
[----:B------:R-:W-:Y:S01]  /*12910*/  UMOV UR9, UR37 ;  /* 0x0000002500097c82 */ /* 0x000fe20008000000 */
[----:B------:R-:W-:Y:S01]  /*12920*/  UMOV UR13, UR37 ;  /* 0x00000025000d7c82 */ /* 0x000fe20008000000 */
[----:B------:R-:W1:Y:S04]  /*12930*/  @P0 LDC R0, c[0x0][0x42c] ;  /* 0x00010b00ff000b82 */ /* 0x000e680000000800 */
[----:B------:R-:W-:-:S04]  /*12940*/  VOTEU.ALL UP1, P1 ;  /* 0x00000000003f7886 */ /* 0x000fc80000820000 */
[----:B------:R-:W2:Y:S01]  /*12950*/  @P0 LDC R5, c[0x0][0x430] ;  /* 0x00010c00ff050b82 */ /* 0x000ea20000000800 */
[----:B-1----:R-:W-:-:S05]  /*12960*/  @P0 IMAD.HI.U32 R0, R0, UR38, RZ ;  /* 0x0000002600000c27 */ /* 0x002fca000f8e00ff */
[----:B--2---:R-:W-:Y:S02]  /*12970*/  @P0 SHF.R.U32.HI R16, RZ, R5, R0 ;  /* 0x00000005ff100219 */ /* 0x004fe40000011600 */
[----:B------:R-:W-:Y:S01]  /*12980*/  ISETP.NE.U32.AND P0, PT, RZ, UR4, PT ;  /* 0x00000004ff007c0c */ /* 0x000fe2000bf05070 */
[----:B------:R-:W-:-:S03]  /*12990*/  @!UP1 UIADD3 UR4, UP0, UR48, 0x270, URZ ;  /* 0x0000027030049890 */ /* 0x000fc6000ff1e03f */
[----:B------:R-:W-:Y:S01]  /*129a0*/  ISETP.NE.AND.EX P0, PT, RZ, UR5, PT, P0 ;  /* 0x00000005ff007c0c */ /* 0x000fe2000bf05300 */
[----:B------:R-:W-:-:S03]  /*129b0*/  @!UP1 UIADD3.X UR5, URZ, UR49, URZ, UP0, !UPT ;  /* 0x000000313f059290 */ /* 0x000fc600087fe43f */
[----:B------:R-:W-:Y:S02]  /*129c0*/  SEL R6, RZ, UR45, P0 ;  /* 0x0000002dff067c07 */ /* 0x000fe40008000000 */
[----:B0-----:R-:W-:Y:S01]  /*129d0*/  LOP3.LUT P0, RZ, R2, UR6, RZ, 0xfc, !PT ;  /* 0x0000000602ff7c12 */ /* 0x001fe2000f80fcff */
[----:B------:R-:W-:Y:S01]  /*129e0*/  UMOV UR6, 0xffffffff ;  /* 0xffffffff00067882 */ /* 0x000fe20000000000 */
[----:B------:R-:W-:Y:S02]  /*129f0*/  R2UR UR39, R6 ;  /* 0x00000000062772ca */ /* 0x000fe400000e0000 */
[----:B------:R-:W-:-:S11]  /*12a00*/  LOP3.LUT P0, RZ, R3, UR7, RZ, 0xfc, P0 ;  /* 0x0000000703ff7c12 */ /* 0x000fd6000800fcff */
[----:B------:R-:W-:Y:S01]  /*12a10*/  UMOV UR11, UR39 ;  /* 0x00000027000b7c82 */ /* 0x000fe20008000000 */
[----:B------:R-:W-:Y:S01]  /*12a20*/  UMOV UR15, UR39 ;  /* 0x00000027000f7c82 */ /* 0x000fe20008000000 */
[----:B------:R0:W-:Y:S01]  /*12a30*/  @!UP1 UTMAPF.L2.4D [UR36], [UR4] ;  /* 0x00000024040095b8 */ /* 0x0001e20008018000 */
[----:B------:R0:W-:Y:S01]  /*12a40*/  @!UP1 UTMAPF.L2.4D [UR8], [UR4] ;  /* 0x00000008040095b8 */ /* 0x0001e20008018000 */
[----:B------:R0:W-:Y:S01]  /*12a50*/  @!UP1 UTMAPF.L2.4D [UR12], [UR4] ;  /* 0x0000000c040095b8 */ /* 0x0001e20008018000 */
[----:B---3--:R-:W-:Y:S02]  /*12a60*/  SHF.R.S32.HI R21, RZ, 0x1f, R20 ;  /* 0x0000001fff157819 */ /* 0x008fe40000011414 */
[----:B------:R-:W-:Y:S01]  /*12a70*/  SEL R0, R20, RZ, !P0 ;  /* 0x000000ff14007207 */ /* 0x000fe20004000000 */
[----:B0-----:R-:W-:Y:S06]  /*12a80*/  BRA.DIV UR6, `(.L_x_970) ;  /* 0x00000032068c7947 */ /* 0x001fec000b800000 */
[----:B------:R0:W1:Y:S02]  /*12a90*/  SHFL.IDX PT, R14, R4, RZ, 0x1f ;  /* 0x00001fff040e7589 */ /* 0x00006400000e0000 */
.L_x_1042:
[----:B-1----:R-:W-:Y:S02]  /*12aa0*/  ISETP.NE.AND P0, PT, R14, RZ, PT ;  /* 0x000000ff0e00720c */ /* 0x002fe40003f05270 */
[----:B------:R-:W-:-:S11]  /*12ab0*/  PLOP3.LUT P6, PT, PT, PT, PT, 0x8, 0x0 ;  /* 0x000000000000781c */ /* 0x000fd60003fce170 */
[----:B------:R-:W-:Y:S05]  /*12ac0*/  @P0 BRA `(.L_x_971) ;  /* 0x0000000800080947 */ /* 0x000fea0003800000 */
[----:B------:R-:W-:Y:S01]  /*12ad0*/  UMOV UR4, 0xffffffff ;  /* 0xffffffff00047882 */ /* 0x000fe20000000000 */
[----:B------:R-:W-:Y:S02]  /*12ae0*/  VIADD R7, R26, 0xffffffff ;  /* 0xffffffff1a077836 */ /* 0x000fe40000000000 */
[----:B------:R-:W-:Y:S05]  /*12af0*/  BRA.DIV UR4, `(.L_x_972) ;  /* 0x0000003204907947 */ /* 0x000fea000b800000 */
[----:B------:R-:W-:-:S13]  /*12b00*/  ELECT P6, URZ, PT ;  /* 0x00000000003f782f */ /* 0x000fda00038c0000 */
.L_x_1045:
        /* <DEDUP_REMOVED lines=22> */
.L_x_974:
[----:B------:R-:W-:Y:S02]  /*12c70*/  LEA R5, R17, UR40, 0x3 ;  /* 0x0000002811057c11 */ /* 0x000fe4000f8e18ff */
[----:B-1----:R-:W-:Y:S02]  /*12c80*/  SHF.L.U32 R2, R19, 0x1f, RZ ;  /* 0x0000001f13027819 */ /* 0x002fe400000006ff */
[----:B------:R-:W-:Y:S02]  /*12c90*/  ISETP.NE.AND P0, PT, R10, RZ, PT ;  /* 0x000000ff0a00720c */ /* 0x000fe40003f05270 */
[----:B------:R-:W1:Y:S02]  /*12ca0*/  SYNCS.PHASECHK.TRANS64.TRYWAIT P2, [R5+URZ+0x19c80], R2 ;  /* 0x019c8002050075a7 */ /* 0x000e64000804017f */
[----:B-1----:R-:W-:Y:S09]  /*12cb0*/  @!P2 BRA `(.L_x_975) ;  /* 0x000000300040a947 */ /* 0x002ff20003800000 */
.L_x_1046:
        /* <DEDUP_REMOVED lines=8> */
.L_x_976:
[----:B0-----:R-:W-:Y:S01]  /*12d40*/  IMAD.U32 R4, RZ, RZ, UR40 ;  /* 0x00000028ff047e24 */ /* 0x001fe2000f8e00ff */
[----:B------:R-:W-:Y:S01]  /*12d50*/  R2UR UR9, R5 ;  /* 0x00000000050972ca */ /* 0x000fe200000e0000 */
[----:B------:R-:W-:Y:S01]  /*12d60*/  IMAD R7, R7, 0x80, R23 ;  /* 0x0000008007077824 */ /* 0x000fe200078e0217 */
[----:B------:R-:W-:Y:S01]  /*12d70*/  UIADD3 UR4, UP0, UR48, 0x470, URZ ;  /* 0x0000047030047890 */ /* 0x000fe2000ff1e03f */
[----:B------:R-:W-:Y:S01]  /*12d80*/  IMAD R3, R17, 0x3000, R4 ;  /* 0x0000300011037824 */ /* 0x000fe200078e0204 */
        /* <DEDUP_REMOVED lines=23> */
.L_x_1047:
        /* <DEDUP_REMOVED lines=8> */
.L_x_978:
        /* <DEDUP_REMOVED lines=24> */
.L_x_973:
        /* <DEDUP_REMOVED lines=10> */
[----:B01----:R-:W-:Y:S01]  /*131a0*/  @P0 IMAD.MOV.U32 R2, RZ, RZ, 0x4800 ;  /* 0x00004800ff020424 */ /* 0x003fe200078e00ff */
[C---:B------:R-:W-:Y:S01]  /*131b0*/  @P0 R2UR UR13, R6.reuse ;  /* 0x00000000060d02ca */ /* 0x040fe200000e0000 */
[----:B------:R-:W-:Y:S01]  /*131c0*/  UMOV UR6, 0x0 ;  /* 0x0000000000067882 */ /* 0x000fe20000000000 */
[C---:B------:R-:W-:Y:S01]  /*131d0*/  @P0 R2UR UR27, R25.reuse ;  /* 0x00000000191b02ca */ /* 0x040fe200000e0000 */
[----:B------:R-:W-:Y:S01]  /*131e0*/  UMOV UR7, 0x12f00000 ;  /* 0x12f0000000077882 */ /* 0x000fe20000000000 */
[C---:B------:R-:W-:Y:S01]  /*131f0*/  @P0 R2UR UR29, R6.reuse ;  /* 0x00000000061d02ca */ /* 0x040fe200000e0000 */
        /* <DEDUP_REMOVED lines=15> */
.L_x_971:
[----:B------:R-:W2:Y:S01]  /*132f0*/  LDL.LU R3, [R1+0x4] ;  /* 0x0000040001037983 */ /* 0x000ea20000300800 */
[----:B------:R-:W-:Y:S01]  /*13300*/  BSSY B0, `(.L_x_979) ;  /* 0x000000b000007945 */ /* 0x000fe20003800000 */
[----:B--2---:R-:W-:-:S05]  /*13310*/  VIADD R3, R3, 0x1 ;  /* 0x0000000103037836 */ /* 0x004fca0000000000 */
[----:B------:R-:W-:Y:S01]  /*13320*/  LEA.HI R2, R3, R3, RZ, 0x1 ;  /* 0x0000000303027211 */ /* 0x000fe200078f08ff */
[----:B------:R1:W-:Y:S03]  /*13330*/  STL [R1+0x4], R3 ;  /* 0x0000040301007387 */ /* 0x0003e60000100800 */
[----:B------:R-:W-:-:S05]  /*13340*/  LOP3.LUT R2, R2, 0xfffffffe, RZ, 0xc0, !PT ;  /* 0xfffffffe02027812 */ /* 0x000fca00078ec0ff */
[----:B------:R-:W-:-:S05]  /*13350*/  IMAD.IADD R2, R3, 0x1, -R2 ;  /* 0x0000000103027824 */ /* 0x000fca00078e0a02 */
[----:B-1----:R-:W-:Y:S01]  /*13360*/  SHF.L.U32 R3, R2, 0x1f, RZ ;  /* 0x0000001f02037819 */ /* 0x002fe200000006ff */
[----:B------:R-:W-:-:S03]  /*13370*/  VIADD R2, R26, 0xfffffffe ;  /* 0xfffffffe1a027836 */ /* 0x000fc60000000000 */
[----:B------:R-:W1:Y:S02]  /*13380*/  SYNCS.PHASECHK.TRANS64.TRYWAIT P0, [UR40+0x19c20], R3 ;  /* 0x019c2003ff0075a7 */ /* 0x000e640008000168 */
[----:B------:R-:W-:Y:S01]  /*13390*/  ISETP.GE.AND P2, PT, R2, R22, PT ;  /* 0x000000160200720c */ /* 0x000fe20003f46270 */
[----:B-1----:R-:W-:-:S12]  /*133a0*/  @!P0 BRA `(.L_x_980) ;  /* 0x0000002800ac8947 */ /* 0x002fd80003800000 */
.L_x_1048:
[----:B------:R-:W-:Y:S05]  /*133b0*/  BSYNC B0 ;  /* 0x0000000000007941 */ /* 0x000fea0003800000 */
.L_x_979:
[----:B------:R-:W-:Y:S05]  /*133c0*/  @!P2 BRA `(.L_x_981) ;  /* 0x0000000c00e8a947 */ /* 0x000fea0003800000 */
[----:B0-----:R-:W-:Y:S02]  /*133d0*/  IMAD.MOV.U32 R3, RZ, RZ, R17 ;  /* 0x000000ffff037224 */ /* 0x001fe400078e0011 */
[----:B------:R-:W-:-:S07]  /*133e0*/  IMAD.MOV.U32 R8, RZ, RZ, R19 ;  /* 0x000000ffff087224 */ /* 0x000fce00078e0013 */
.L_x_1005:
        /* <DEDUP_REMOVED lines=9> */
[----:B------:R-:W-:Y:S01]  /*13480*/  IMAD.MOV.U32 R10, RZ, RZ, R2 ;  /* 0x000000ffff0a7224 */ /* 0x000fe200078e0002 */
[----:B------:R-:W-:-:S04]  /*13490*/  ISETP.NE.U32.AND P0, PT, RZ, UR4, PT ;  /* 0x00000004ff007c0c */ /* 0x000fc8000bf05070 */
[----:B------:R-:W-:-:S13]  /*134a0*/  ISETP.NE.AND.EX P0, PT, RZ, UR5, PT, P0 ;  /* 0x00000005ff007c0c */ /* 0x000fda000bf05300 */
[----:B------:R-:W-:Y:S05]  /*134b0*/  @!P0 BRA `(.L_x_984) ;  /* 0x0000000000488947 */ /* 0x000fea0003800000 */
[----:B------:R-:W0:Y:S01]  /*134c0*/  LDC R9, c[0x0][0x41c] ;  /* 0x00010700ff097b82 */ /* 0x000e220000000800 */
[----:B------:R-:W-:Y:S01]  /*134d0*/  IMAD.MOV.U32 R11, RZ, RZ, R2 ;  /* 0x000000ffff0b7224 */ /* 0x000fe200078e0002 */
[----:B------:R-:W-:Y:S02]  /*134e0*/  ULDC.64 UR6, c[0x0][0x408] ;  /* 0x0001020000067ab9 */ /* 0x000fe40000000a00 */
[----:B------:R-:W-:-:S04]  /*134f0*/  IMAD R7, R21, UR6, RZ ;  /* 0x0000000615077c24 */ /* 0x000fc8000f8e02ff */
[----:B------:R-:W-:Y:S01]  /*13500*/  IMAD R7, R20, UR7, R7 ;  /* 0x0000000714077c24 */ /* 0x000fe2000f8e0207 */
[----:B0-----:R-:W-:-:S13]  /*13510*/  ISETP.NE.AND P0, PT, R9, 0x1, PT ;  /* 0x000000010900780c */ /* 0x001fda0003f05270 */
[----:B------:R-:W0:Y:S02]  /*13520*/  @P0 LDC.64 R4, c[0x0][0x420] ;  /* 0x00010800ff040b82 */ /* 0x000e240000000a00 */
        /* <DEDUP_REMOVED lines=11> */
.L_x_984:
[----:B------:R-:W1:Y:S01]  /*135e0*/  S2R R4, SR_TID.X ;  /* 0x0000000000047919 */ /* 0x000e620000002100 */
[----:B0-----:R-:W-:Y:S01]  /*135f0*/  LEA R7, R17, UR40, 0x3 ;  /* 0x0000002811077c11 */ /* 0x001fe2000f8e18ff */
[----:B------:R-:W-:Y:S01]  /*13600*/  BSSY B1, `(.L_x_985) ;  /* 0x0000006000017945 */ /* 0x000fe20003800000 */
[----:B-1----:R-:W-:Y:S02]  /*13610*/  LOP3.LUT R5, R4, 0x7f, RZ, 0xc0, !PT ;  /* 0x0000007f04057812 */ /* 0x002fe400078ec0ff */
[----:B------:R-:W-:Y:S02]  /*13620*/  SHF.L.U32 R4, R19, 0x1f, RZ ;  /* 0x0000001f13047819 */ /* 0x000fe400000006ff */
[----:B------:R-:W-:Y:S02]  /*13630*/  ISETP.NE.AND P2, PT, R5, RZ, PT ;  /* 0x000000ff0500720c */ /* 0x000fe40003f45270 */
[----:B------:R-:W0:Y:S02]  /*13640*/  SYNCS.PHASECHK.TRANS64.TRYWAIT P0, [R7+URZ+0x19c80], R4 ;  /* 0x019c8004070075a7 */ /* 0x000e24000800017f */
[----:B0-----:R-:W-:Y:S09]  /*13650*/  @!P0 BRA `(.L_x_986) ;  /* 0x0000002800188947 */ /* 0x001ff20003800000 */
.L_x_1049:
[----:B------:R-:W-:Y:S05]  /*13660*/  BSYNC B1 ;  /* 0x0000000000017941 */ /* 0x000fea0003800000 */
.L_x_985:
[----:B------:R-:W-:Y:S04]  /*13670*/  BSSY B1, `(.L_x_987) ;  /* 0x0000009000017945 */ /* 0x000fe80003800000 */
[----:B------:R-:W-:Y:S05]  /*13680*/  @P2 BRA `(.L_x_988) ;  /* 0x00000000001c2947 */ /* 0x000fea0003800000 */
[----:B------:R-:W1:Y:S01]  /*13690*/  S2R R5, SR_TID.X ;  /* 0x0000000000057919 */ /* 0x000e620000002100 */
[----:B------:R-:W-:-:S04]  /*136a0*/  IMAD.MOV.U32 R6, RZ, RZ, 0x3000 ;  /* 0x00003000ff067424 */ /* 0x000fc800078e00ff */
[----:B------:R2:W-:Y:S01]  /*136b0*/  SYNCS.ARRIVE.TRANS64 RZ, [R7+URZ+0x19c70], R6 ;  /* 0x019c700607ff79a7 */ /* 0x0005e2000800003f */
[----:B-1----:R-:W-:-:S04]  /*136c0*/  LOP3.LUT R5, R5, 0x1f, RZ, 0xc0, !PT ;  /* 0x0000001f05057812 */ /* 0x002fc800078ec0ff */
[----:B------:R-:W-:-:S13]  /*136d0*/  ISETP.NE.AND P0, PT, R5, RZ, PT ;  /* 0x000000ff0500720c */ /* 0x000fda0003f05270 */
[----:B--2---:R-:W-:Y:S05]  /*136e0*/  @!P0 BRA `(.L_x_988) ;  /* 0x0000000000048947 */ /* 0x004fea0003800000 */
[----:B------:R-:W-:Y:S01]  /*136f0*/  BPT.TRAP 0x1 ;  /* 0x000000040000795c */ /* 0x000fe20000300000 */
.L_x_988:
[----:B------:R-:W-:Y:S05]  /*13700*/  BSYNC B1 ;  /* 0x0000000000017941 */ /* 0x000fea0003800000 */
.L_x_987:
[----:B------:R-:W-:Y:S01]  /*13710*/  IMAD.MOV.U32 R12, RZ, RZ, RZ ;  /* 0x000000ffff0c7224 */ /* 0x000fe200078e00ff */
[----:B------:R-:W-:Y:S01]  /*13720*/  R2UR UR12, R16 ;  /* 0x00000000100c72ca */ /* 0x000fe200000e0000 */
[----:B------:R-:W-:Y:S01]  /*13730*/  IMAD.U32 R6, RZ, RZ, UR40 ;  /* 0x00000028ff067e24 */ /* 0x000fe2000f8e00ff */
[----:B------:R-:W-:Y:S01]  /*13740*/  UIADD3 UR4, UP0, UR48, 0x470, URZ ;  /* 0x0000047030047890 */ /* 0x000fe2000ff1e03f */
[----:B------:R-:W-:Y:S01]  /*13750*/  IMAD R9, R10, 0x80, R23 ;  /* 0x000000800a097824 */ /* 0x000fe200078e0217 */
[----:B------:R-:W-:Y:S01]  /*13760*/  R2UR UR10, R12 ;  /* 0x000000000c0a72ca */ /* 0x000fe200000e0000 */
[----:B------:R-:W-:Y:S01]  /*13770*/  IMAD R6, R17, 0x3000, R6 ;  /* 0x0000300011067824 */ /* 0x000fe200078e0206 */
[----:B------:R-:W-:Y:S01]  /*13780*/  PLOP3.LUT P0, PT, PT, PT, PT, 0x80, 0x0 ;  /* 0x000000000000781c */ /* 0x000fe20003f0f070 */
[----:B------:R-:W-:Y:S01]  /*13790*/  VIADD R5, R7, 0x19c70 ;  /* 0x00019c7007057836 */ /* 0x000fe20000000000 */
[----:B------:R-:W-:Y:S01]  /*137a0*/  UIADD3.X UR5, URZ, UR49, URZ, UP0, !UPT ;  /* 0x000000313f057290 */ /* 0x000fe200087fe43f */
[----:B------:R-:W-:Y:S01]  /*137b0*/  VIADD R10, R6, 0x9000 ;  /* 0x00009000060a7836 */ /* 0x000fe20000000000 */
[----:B------:R-:W-:Y:S01]  /*137c0*/  UMOV UR6, 0x0 ;  /* 0x0000000000067882 */ /* 0x000fe20000000000 */
[----:B------:R-:W-:-:S09]  /*137d0*/  UMOV UR7, 0x14f00000 ;  /* 0x14f0000000077882 */ /* 0x000fd20000000000 */
.L_x_989:
        /* <DEDUP_REMOVED lines=16> */
.L_x_990:
        /* <DEDUP_REMOVED lines=16> */
.L_x_991:
        /* <DEDUP_REMOVED lines=12> */
.L_x_1050:
[----:B------:R-:W-:Y:S05]  /*13aa0*/  BSYNC B1 ;  /* 0x0000000000017941 */ /* 0x000fea0003800000 */
.L_x_992:
[----:B------:R-:W-:Y:S01]  /*13ab0*/  BSSY B1, `(.L_x_994) ;  /* 0x000000b000017945 */ /* 0x000fe20003800000 */
[----:B01----:R-:W-:Y:S02]  /*13ac0*/  IMAD.MOV.U32 R4, RZ, RZ, 0x0 ;  /* 0x00000000ff047424 */ /* 0x003fe400078e00ff */
[----:B------:R-:W-:Y:S01]  /*13ad0*/  IMAD.MOV.U32 R5, RZ, RZ, 0x14f00000 ;  /* 0x14f00000ff057424 */ /* 0x000fe200078e00ff */
[----:B------:R-:W-:Y:S06]  /*13ae0*/  @P2 BRA `(.L_x_995) ;  /* 0x00000000001c2947 */ /* 0x000fec0003800000 */
[----:B------:R-:W0:Y:S01]  /*13af0*/  S2R R13, SR_TID.X ;  /* 0x00000000000d7919 */ /* 0x000e220000002100 */
[----:B------:R-:W-:-:S04]  /*13b00*/  IMAD.MOV.U32 R14, RZ, RZ, 0x3000 ;  /* 0x00003000ff0e7424 */ /* 0x000fc800078e00ff */
[----:B------:R1:W-:Y:S01]  /*13b10*/  SYNCS.ARRIVE.TRANS64 RZ, [R7+URZ+0x19c30], R14 ;  /* 0x019c300e07ff79a7 */ /* 0x0003e2000800003f */
[----:B0-----:R-:W-:-:S04]  /*13b20*/  LOP3.LUT R13, R13, 0x1f, RZ, 0xc0, !PT ;  /* 0x0000001f0d0d7812 */ /* 0x001fc800078ec0ff */
[----:B------:R-:W-:-:S13]  /*13b30*/  ISETP.NE.AND P0, PT, R13, RZ, PT ;  /* 0x000000ff0d00720c */ /* 0x000fda0003f05270 */
[----:B-1----:R-:W-:Y:S05]  /*13b40*/  @!P0 BRA `(.L_x_995) ;  /* 0x0000000000048947 */ /* 0x002fea0003800000 */
[----:B------:R-:W-:Y:S01]  /*13b50*/  BPT.TRAP 0x1 ;  /* 0x000000040000795c */ /* 0x000fe20000300000 */
.L_x_995:
[----:B------:R-:W-:Y:S05]  /*13b60*/  BSYNC B1 ;  /* 0x0000000000017941 */ /* 0x000fea0003800000 */
.L_x_994:
[----:B------:R-:W-:Y:S01]  /*13b70*/  R2UR UR6, R4 ;  /* 0x00000000040672ca */ /* 0x000fe200000e0000 */
[----:B------:R-:W-:Y:S01]  /*13b80*/  UIADD3 UR4, UP0, UR48, 0x370, URZ ;  /* 0x0000037030047890 */ /* 0x000fe2000ff1e03f */
[----:B------:R-:W-:Y:S01]  /*13b90*/  R2UR UR7, R5 ;  /* 0x00000000050772ca */ /* 0x000fe200000e0000 */
[----:B------:R-:W-:Y:S01]  /*13ba0*/  VIADD R7, R7, 0x19c30 ;  /* 0x00019c3007077836 */ /* 0x000fe20000000000 */
[----:B------:R-:W-:Y:S01]  /*13bb0*/  R2UR UR12, R16 ;  /* 0x00000000100c72ca */ /* 0x000fe200000e0000 */
[----:B------:R-:W-:Y:S01]  /*13bc0*/  UIADD3.X UR5, URZ, UR49, URZ, UP0, !UPT ;  /* 0x000000313f057290 */ /* 0x000fe200087fe43f */
[----:B------:R-:W-:Y:S01]  /*13bd0*/  R2UR UR10, R12 ;  /* 0x000000000c0a72ca */ /* 0x000fe200000e0000 */
[----:B------:R-:W-:Y:S01]  /*13be0*/  VIADD R12, R6, 0x13800 ;  /* 0x00013800060c7836 */ /* 0x000fe20000000000 */
[----:B------:R-:W-:-:S13]  /*13bf0*/  PLOP3.LUT P0, PT, PT, PT, PT, 0x80, 0x0 ;  /* 0x000000000000781c */ /* 0x000fda0003f0f070 */
.L_x_996:
        /* <DEDUP_REMOVED lines=9> */
[----:B------:R-:W-:Y:S02]  /*13c90*/  R2UR UR6, R4 ;  /* 0x00000000040672ca */ /* 0x000fe400000e0000 */
[----:B------:R-:W-:Y:S02]  /*13ca0*/  R2UR UR7, R5 ;  /* 0x00000000050772ca */ /* 0x000fe400000e0000 */
[----:B------:R-:W-:Y:S02]  /*13cb0*/  R2UR UR12, R16 ;  /* 0x00000000100c72ca */ /* 0x000fe400000e0000 */
[----:B------:R-:W-:Y:S01]  /*13cc0*/  R2UR UR10, R10 ;  /* 0x000000000a0a72ca */ /* 0x000fe200000e0000 */
[----:B------:R-:W-:Y:S01]  /*13cd0*/  VIADD R10, R6, 0x14800 ;  /* 0x00014800060a7836 */ /* 0x000fe20000000000 */
[----:B------:R-:W-:-:S13]  /*13ce0*/  PLOP3.LUT P0, PT, PT, PT, PT, 0x80, 0x0 ;  /* 0x000000000000781c */ /* 0x000fda0003f0f070 */
.L_x_997:
        /* <DEDUP_REMOVED lines=15> */
.L_x_998:
        /* <DEDUP_REMOVED lines=9> */
.L_x_983:
[----:B------:R-:W-:Y:S05]  /*13e70*/  BSYNC B0 ;  /* 0x0000000000007941 */ /* 0x000fea0003800000 */
.L_x_982:
[----:B------:R-:W-:-:S06]  /*13e80*/  UISETP.NE.AND UP0, UPT, UR41, 0x3, UPT ;  /* 0x000000032900788c */ /* 0x000fcc000bf05270 */
[----:B------:R-:W-:-:S13]  /*13e90*/  PLOP3.LUT P0, PT, PT, PT, UP0, 0x80, 0x0 ;  /* 0x000000000000781c */ /* 0x000fda0003f0f008 */
[----:B------:R-:W-:Y:S05]  /*13ea0*/  @!P0 BRA `(.L_x_999) ;  /* 0x0000000000048947 */ /* 0x000fea0003800000 */
[----:B------:R-:W-:Y:S01]  /*13eb0*/  BPT.TRAP 0x1 ;  /* 0x000000040000795c */ /* 0x000fe20000300000 */
.L_x_999:
[----:B------:R-:W-:Y:S01]  /*13ec0*/  LOP3.LUT R5, R8, 0x1, RZ, 0x3c, !PT ;  /* 0x0000000108057812 */ /* 0x000fe200078e3cff */
[----:B------:R-:W-:Y:S01]  /*13ed0*/  IMAD.U32 R4, RZ, RZ, UR44 ;  /* 0x0000002cff047e24 */ /* 0x000fe2000f8e00ff */
[----:B------:R-:W-:Y:S01]  /*13ee0*/  LEA R12, R3, UR40, 0x3 ;  /* 0x00000028030c7c11 */ /* 0x000fe2000f8e18ff */
[----:B------:R-:W-:Y:S01]  /*13ef0*/  BSSY B0, `(.L_x_1000) ;  /* 0x0000005000007945 */ /* 0x000fe20003800000 */
[----:B------:R-:W-:Y:S02]  /*13f00*/  SHF.L.U32 R5, R5, 0x1f, RZ ;  /* 0x0000001f05057819 */ /* 0x000fe400000006ff */
[----:B------:R-:W-:Y:S02]  /*13f10*/  ISETP.NE.AND P0, PT, R4, 0x3, PT ;  /* 0x000000030400780c */ /* 0x000fe40003f05270 */
[----:B------:R-:W0:Y:S02]  /*13f20*/  SYNCS.PHASECHK.TRANS64.TRYWAIT P2, [R12+URZ+0x19c70], R5 ;  /* 0x019c70050c0075a7 */ /* 0x000e24000804017f */
[----:B0-----:R-:W-:Y:S09]  /*13f30*/  @!P2 BRA `(.L_x_1001) ;  /* 0x000000200008a947 */ /* 0x001ff20003800000 */
.L_x_1051:
[----:B------:R-:W-:Y:S05]  /*13f40*/  BSYNC B0 ;  /* 0x0000000000007941 */ /* 0x000fea0003800000 */
.L_x_1000:
[----:B------:R-:W-:Y:S05]  /*13f50*/  @!P0 BRA `(.L_x_1002) ;  /* 0x0000000000048947 */ /* 0x000fea0003800000 */
[----:B------:R-:W-:Y:S01]  /*13f60*/  BPT.TRAP 0x1 ;  /* 0x000000040000795c */ /* 0x000fe20000300000 */
.L_x_1002:
[----:B0-----:R-:W-:Y:S01]  /*13f70*/  SHF.L.U32 R5, R8, 0x1f, RZ ;  /* 0x0000001f08057819 */ /* 0x001fe200000006ff */
[----:B------:R-:W-:-:S03]  /*13f80*/  IMAD R11, R3, 0x3000, RZ ;  /* 0x00003000030b7824 */ /* 0x000fc600078e02ff */
[----:B------:R-:W0:Y:S02]  /*13f90*/  SYNCS.PHASECHK.TRANS64.TRYWAIT P2, [R12+URZ+0x19c60], R5 ;  /* 0x019c60050c0075a7 */ /* 0x000e24000804017f */
[----:B0-----:R-:W-:Y:S05]  /*13fa0*/  @!P2 BRA `(.L_x_1003) ;  /* 0x000000200000a947 */ /* 0x001fea0003800000 */
.L_x_1052:
[----:B------:R-:W2:Y:S01]  /*13fb0*/  LDL R3, [R1] ;  /* 0x0000000001037983 */ /* 0x000ea20000100800 */
[----:B------:R-:W-:Y:S05]  /*13fc0*/  WARPSYNC.ALL ;  /* 0x0000000000007948 */ /* 0x000fea0003800000 */
[----:B------:R-:W-:-:S05]  /*13fd0*/  LOP3.LUT R13, R11, R28, RZ, 0xfc, !PT ;  /* 0x0000001c0b0d7212 */ /* 0x000fca00078efcff */
[----:B------:R-:W-:Y:S01]  /*13fe0*/  VIADD R13, R13, UR40 ;  /* 0x000000280d0d7c36 */ /* 0x000fe20008000000 */
[----:B--2---:R-:W-:-:S05]  /*13ff0*/  LOP3.LUT R3, R11, R3, RZ, 0xfc, !PT ;  /* 0x000000030b037212 */ /* 0x004fca00078efcff */
[----:B0-----:R-:W0:Y:S02]  /*14000*/  LDSM.16.MT88.4 R4, [R3+UR40+0x9000] ;  /* 0x009000280304783b */ /* 0x001e240008004200 */
        /* <DEDUP_REMOVED lines=44> */
.L_x_1004:
[----:B-1----:R-:W-:Y:S01]  /*142d0*/  SYNCS.ARRIVE.TRANS64.A1T0 RZ, [R12+URZ+0x19c50], RZ ;  /* 0x019c50ff0cff79a7 */ /* 0x002fe2000810003f */
[----:B------:R-:W-:Y:S01]  /*142e0*/  BAR.SYNC.DEFER_BLOCKING 0x2, 0x80 ;  /* 0x0082000000007b1d */ /* 0x000fe20000010000 */
[----:B------:R-:W-:Y:S01]  /*142f0*/  ISETP.GT.AND P0, PT, R2, R22, PT ;  /* 0x000000160200720c */ /* 0x000fe20003f04270 */
[----:B------:R-:W-:Y:S02]  /*14300*/  @!P1 VIADD R3, R12, 0x19c80 ;  /* 0x00019c800c039836 */ /* 0x000fe40000000000 */
[----:B------:R-:W-:Y:S02]  /*14310*/  VIADD R2, R2, 0xffffffff ;  /* 0xffffffff02027836 */ /* 0x000fe40000000000 */
[----:B0-----:R-:W-:Y:S01]  /*14320*/  IMAD.MOV.U32 R8, RZ, RZ, R19 ;  /* 0x000000ffff087224 */ /* 0x001fe200078e0013 */
[----:B------:R-:W-:-:S04]  /*14330*/  @!P1 PRMT R3, RZ, 0x654, R3 ;  /* 0x00000654ff039816 */ /* 0x000fc80000000003 */
[----:B------:R0:W-:Y:S02]  /*14340*/  @!P1 SYNCS.ARRIVE.TRANS64.RED.A1T0 RZ, [R3+URZ], RZ ;  /* 0x000000ff03ff99a7 */ /* 0x0001e4000810043f */
[----:B0-----:R-:W-:Y:S01]  /*14350*/  IMAD.MOV.U32 R3, RZ, RZ, R17 ;  /* 0x000000ffff037224 */ /* 0x001fe200078e0011 */
[----:B------:R-:W-:Y:S06]  /*14360*/  @P0 BRA `(.L_x_1005) ;  /* 0xfffffff000200947 */ /* 0x000fec000383ffff */
.L_x_981:
[----:B------:R-:W-:Y:S04]  /*14370*/  BSSY B0, `(.L_x_1006) ;  /* 0x000000e000007945 */ /* 0x000fe80003800000 */
[----:B------:R-:W-:Y:S05]  /*14380*/  @P1 BRA `(.L_x_1007) ;  /* 0x0000000000301947 */ /* 0x000fea0003800000 */
[----:B------:R-:W1:Y:S01]  /*14390*/  S2R R7, SR_LANEID ;  /* 0x0000000000077919 */ /* 0x000e620000000000 */
[----:B------:R-:W-:Y:S01]  /*143a0*/  VOTEU.ANY UR4, UPT, PT ;  /* 0x0000000000047886 */ /* 0x000fe200038e0100 */
[----:B0-----:R-:W0:Y:S01]  /*143b0*/  LDC.64 R2, c[0x0][0xc38] ;  /* 0x00030e00ff027b82 */ /* 0x001e220000000a00 */
[----:B------:R-:W1:Y:S08]  /*143c0*/  FLO.U32 R0, UR4 ;  /* 0x0000000400007d00 */ /* 0x000e7000080e0000 */
[----:B------:R-:W0:Y:S01]  /*143d0*/  POPC R5, UR4 ;  /* 0x0000000400057d09 */ /* 0x000e220008000000 */
[----:B-1----:R-:W-:-:S13]  /*143e0*/  ISETP.EQ.U32.AND P0, PT, R0, R7, PT ;  /* 0x000000070000720c */ /* 0x002fda0003f02070 */
[----:B0-----:R-:W2:Y:S01]  /*143f0*/  @P0 ATOMG.E.ADD.STRONG.GPU PT, R3, desc[UR46][R2.64], R5 ;  /* 0x00000005020309a8 */ /* 0x001ea200081ee1ee */
[----:B------:R-:W0:Y:S02]  /*14400*/  S2R R4, SR_LTMASK ;  /* 0x0000000000047919 */ /* 0x000e240000003900 */
[----:B0-----:R-:W-:-:S04]  /*14410*/  LOP3.LUT R4, R4, UR4, RZ, 0xc0, !PT ;  /* 0x0000000404047c12 */ /* 0x001fc8000f8ec0ff */
[----:B------:R-:W0:Y:S01]  /*14420*/  POPC R7, R4 ;  /* 0x0000000400077309 */ /* 0x000e220000000000 */
[----:B--2---:R-:W0:Y:S02]  /*14430*/  SHFL.IDX PT, R0, R3, R0, 0x1f ;  /* 0x00001f0003007589 */ /* 0x004e2400000e0000 */
[----:B0-----:R-:W-:-:S07]  /*14440*/  IADD3 R24, R0, UR43, R7 ;  /* 0x0000002b00187c10 */ /* 0x001fce000fffe007 */
.L_x_1007:
[----:B------:R-:W-:Y:S05]  /*14450*/  BSYNC B0 ;  /* 0x0000000000007941 */ /* 0x000fea0003800000 */
.L_x_1006:
[----:B------:R-:W-:-:S06]  /*14460*/  UISETP.NE.AND UP0, UPT, UR41, 0x3, UPT ;  /* 0x000000032900788c */ /* 0x000fcc000bf05270 */
[----:B------:R-:W-:-:S13]  /*14470*/  PLOP3.LUT P0, PT, PT, PT, UP0, 0x80, 0x0 ;  /* 0x000000000000781c */ /* 0x000fda0003f0f008 */
[----:B------:R-:W-:Y:S05]  /*14480*/  @!P0 BRA `(.L_x_1008) ;  /* 0x0000000000048947 */ /* 0x000fea0003800000 */
[----:B------:R-:W-:Y:S01]  /*14490*/  BPT.TRAP 0x1 ;  /* 0x000000040000795c */ /* 0x000fe20000300000 */
.L_x_1008:
[----:B0-----:R-:W-:Y:S01]  /*144a0*/  LOP3.LUT R3, R19, 0x1, RZ, 0x3c, !PT ;  /* 0x0000000113037812 */ /* 0x001fe200078e3cff */
[----:B------:R-:W-:Y:S01]  /*144b0*/  IMAD.U32 R0, RZ, RZ, UR44 ;  /* 0x0000002cff007e24 */ /* 0x000fe2000f8e00ff */
[----:B------:R-:W-:Y:S01]  /*144c0*/  LEA R2, R17, UR40, 0x3 ;  /* 0x0000002811027c11 */ /* 0x000fe2000f8e18ff */
[----:B------:R-:W-:Y:S01]  /*144d0*/  BSSY B0, `(.L_x_1009) ;  /* 0x0000005000007945 */ /* 0x000fe20003800000 */
[----:B------:R-:W-:Y:S02]  /*144e0*/  SHF.L.U32 R3, R3, 0x1f, RZ ;  /* 0x0000001f03037819 */ /* 0x000fe400000006ff */
[----:B------:R-:W-:Y:S02]  /*144f0*/  ISETP.NE.AND P2, PT, R0, 0x3, PT ;  /* 0x000000030000780c */ /* 0x000fe40003f45270 */
[----:B------:R-:W0:Y:S02]  /*14500*/  SYNCS.PHASECHK.TRANS64.TRYWAIT P0, [R2+URZ+0x19c70], R3 ;  /* 0x019c7003020075a7 */ /* 0x000e24000800017f */
[----:B0-----:R-:W-:Y:S09]  /*14510*/  @!P0 BRA `(.L_x_1010) ;  /* 0x0000001800b88947 */ /* 0x001ff20003800000 */
.L_x_1053:
[----:B------:R-:W-:Y:S05]  /*14520*/  BSYNC B0 ;  /* 0x0000000000007941 */ /* 0x000fea0003800000 */
.L_x_1009:
[----:B------:R-:W-:Y:S05]  /*14530*/  @!P2 BRA `(.L_x_1011) ;  /* 0x000000000004a947 */ /* 0x000fea0003800000 */
[----:B------:R-:W-:Y:S01]  /*14540*/  BPT.TRAP 0x1 ;  /* 0x000000040000795c */ /* 0x000fe20000300000 */
.L_x_1011:
[----:B------:R-:W2:Y:S01]  /*14550*/  LDL R0, [R1] ;  /* 0x0000000001007983 */ /* 0x000ea20000100800 */
[----:B------:R-:W-:Y:S01]  /*14560*/  SHF.L.U32 R5, R19, 0x1f, RZ ;  /* 0x0000001f13057819 */ /* 0x000fe200000006ff */
[----:B0-----:R-:W-:-:S03]  /*14570*/  IMAD R3, R17, 0x3000, RZ ;  /* 0x0000300011037824 */ /* 0x001fc600078e02ff */
[----:B------:R-:W0:Y:S02]  /*14580*/  SYNCS.PHASECHK.TRANS64.TRYWAIT P0, [R2+URZ+0x19c60], R5 ;  /* 0x019c6005020075a7 */ /* 0x000e24000800017f */
[----:B--2---:R-:W-:Y:S01]  /*14590*/  LOP3.LUT R0, R3, R0, RZ, 0xfc, !PT ;  /* 0x0000000003007212 */ /* 0x004fe200078efcff */
[----:B0-----:R-:W-:Y:S06]  /*145a0*/  @!P0 BRA `(.L_x_1012) ;  /* 0x0000001800a88947 */ /* 0x001fec0003800000 */
.L_x_1054:
        /* <DEDUP_REMOVED lines=48> */
.L_x_1013:
[----:B-1----:R-:W-:Y:S01]  /*148b0*/  SYNCS.ARRIVE.TRANS64.A1T0 RZ, [R2+URZ+0x19c50], RZ ;  /* 0x019c50ff02ff79a7 */ /* 0x002fe2000810003f */
[----:B------:R-:W-:Y:S02]  /*148c0*/  @!P1 VIADD R0, R2, 0x19c80 ;  /* 0x00019c8002009836 */ /* 0x000fe40000000000 */
[----:B------:R-:W-:-:S03]  /*148d0*/  VIADD R17, R17, 0x1 ;  /* 0x0000000111117836 */ /* 0x000fc60000000000 */
[----:B------:R-:W-:Y:S01]  /*148e0*/  @!P1 PRMT R0, RZ, 0x654, R0 ;  /* 0x00000654ff009816 */ /* 0x000fe20000000000 */
[----:B------:R-:W-:Y:S01]  /*148f0*/  BAR.SYNC.DEFER_BLOCKING 0x2, 0x80 ;  /* 0x0082000000007b1d */ /* 0x000fe20000010000 */
[----:B------:R-:W-:-:S04]  /*14900*/  ISETP.NE.AND P0, PT, R17, 0x2, PT ;  /* 0x000000021100780c */ /* 0x000fc80003f05270 */
[----:B------:R-:W-:Y:S01]  /*14910*/  SEL R17, R17, RZ, P0 ;  /* 0x000000ff11117207 */ /* 0x000fe20000000000 */
[----:B------:R1:W-:Y:S02]  /*14920*/  @!P1 SYNCS.ARRIVE.TRANS64.RED.A1T0 RZ, [R0+URZ], RZ ;  /* 0x000000ff00ff99a7 */ /* 0x0003e4000810043f */
[----:B-1----:R-:W-:-:S04]  /*14930*/  SEL R0, RZ, 0x1, P0 ;  /* 0x00000001ff007807 */ /* 0x002fc80000000000 */
[----:B------:R-:W-:-:S07]  /*14940*/  LOP3.LUT R19, R19, R0, RZ, 0x3c, !PT ;  /* 0x0000000013137212 */ /* 0x000fce00078e3cff */
.L_x_965:
[----:B------:R-:W-:Y:S05]  /*14950*/  BSYNC B6 ;  /* 0x0000000000067941 */ /* 0x000fea0003800000 */
.L_x_963:
[----:B------:R-:W-:-:S13]  /*14960*/  LOP3.LUT P0, RZ, R18, 0x2, RZ, 0xc0, !PT ;  /* 0x0000000212ff7812 */ /* 0x000fda000780c0ff */
        /* <DEDUP_REMOVED lines=10> */
.L_x_1014:
[----:B------:R-:W1:Y:S01]  /*14a10*/  S2R R0, SR_TID.X ;  /* 0x0000000000007919 */ /* 0x000e620000002100 */
[----:B------:R-:W-:Y:S01]  /*14a20*/  ULDC UR4, c[0x0][0xc14] ;  /* 0x0003050000047ab9 */ /* 0x000fe20000000800 */
[----:B-1----:R-:W-:Y:S01]  /*14a30*/  LOP3.LUT R7, R0, 0x1f, RZ, 0xc0, !PT ;  /* 0x0000001f00077812 */ /* 0x002fe200078ec0ff */
[----:B------:R-:W-:-:S03]  /*14a40*/  IMAD.MOV.U32 R0, RZ, RZ, RZ ;  /* 0x000000ffff007224 */ /* 0x000fc600078e00ff */
[C---:B------:R-:W-:Y:S01]  /*14a50*/  ISETP.NE.AND P0, PT, R7.reuse, 0x1f, PT ;  /* 0x0000001f0700780c */ /* 0x040fe20003f05270 */
[----:B------:R-:W-:-:S05]  /*14a60*/  VIADD R5, R7, UR45 ;  /* 0x0000002d07057c36 */ /* 0x000fca0008000000 */
[----:B------:R-:W-:Y:S01]  /*14a70*/  ISETP.GE.OR P1, PT, R5, UR4, !P0 ;  /* 0x0000000405007c0c */ /* 0x000fe2000c726670 */
[----:B------:R-:W-:-:S12]  /*14a80*/  ULDC UR4, c[0x0][0xc14] ;  /* 0x0003050000047ab9 */ /* 0x000fd80000000800 */
[----:B0-----:R-:W0:Y:S02]  /*14a90*/  @!P1 LDC.64 R2, c[0x0][0xc58] ;  /* 0x00031600ff029b82 */ /* 0x001e240000000a00 */
        /* <DEDUP_REMOVED lines=16> */
[----:B------:R-:W-:Y:S02]  /*14ba0*/  IMAD.IADD R3, R4, 0x1, R3 ;  /* 0x0000000104037824 */ /* 0x000fe400078e0203 */
[----:B------:R-:W-:Y:S04]  /*14bb0*/  SHFL.IDX PT, R4, R24, 0x1, 0x1f ;  /* 0x00201f0018047f89 */ /* 0x000fe800000e0000 */
[----:B------:R-:W1:Y:S02]  /*14bc0*/  SHFL.UP PT, R2, R3, 0x8, RZ ;  /* 0x0500000003027989 */ /* 0x000e6400000e00ff */
[----:B-1----:R-:W-:-:S05]  /*14bd0*/  SEL R2, R2, RZ, P4 ;  /* 0x000000ff02027207 */ /* 0x002fca0002000000 */
[----:B------:R-:W-:-:S05]  /*14be0*/  IMAD.IADD R2, R3, 0x1, R2 ;  /* 0x0000000103027824 */ /* 0x000fca00078e0202 */
[----:B------:R-:W1:Y:S02]  /*14bf0*/  SHFL.UP PT, R5, R2, 0x10, RZ ;  /* 0x0600000002057989 */ /* 0x000e6400000e00ff */
[----:B-1----:R-:W-:-:S05]  /*14c00*/  SEL R5, R5, RZ, P5 ;  /* 0x000000ff05057207 */ /* 0x002fca0002800000 */
[----:B------:R-:W-:Y:S02]  /*14c10*/  IMAD.IADD R7, R2, 0x1, R5 ;  /* 0x0000000102077824 */ /* 0x000fe400078e0205 */
[----:B------:R-:W-:Y:S04]  /*14c20*/  SHFL.IDX PT, R5, R24, RZ, 0x1f ;  /* 0x00001fff18057589 */ /* 0x000fe800000e0000 */
[----:B------:R-:W0:Y:S02]  /*14c30*/  SHFL.IDX PT, R9, R7, 0x1f, 0x1f ;  /* 0x03e01f0007097f89 */ /* 0x000e2400000e0000 */
[----:B0-----:R-:W-:-:S04]  /*14c40*/  IMAD R9, R9, R6, RZ ;  /* 0x0000000609097224 */ /* 0x001fc800078e02ff */
[----:B------:R-:W-:-:S05]  /*14c50*/  IMAD.IADD R4, R4, 0x1, R9 ;  /* 0x0000000104047824 */ /* 0x000fca00078e0209 */
[----:B------:R-:W-:-:S13]  /*14c60*/  ISETP.GT.AND P6, PT, R4, R5, PT ;  /* 0x000000050400720c */ /* 0x000fda0003fc4270 */
[----:B------:R-:W-:Y:S05]  /*14c70*/  @P6 BRA `(.L_x_1016) ;  /* 0x0000000000986947 */ /* 0x000fea0003800000 */
.L_x_1020:
        /* <DEDUP_REMOVED lines=14> */
.L_x_1019:
[----:B------:R-:W-:Y:S05]  /*14d60*/  BSYNC B0 ;  /* 0x0000000000007941 */ /* 0x000fea0003800000 */
.L_x_1018:
        /* <DEDUP_REMOVED lines=21> */
[----:B------:R-:W-:Y:S02]  /*14ec0*/  IMAD.MOV.U32 R7, RZ, RZ, R9 ;  /* 0x000000ffff077224 */ /* 0x000fe400078e0009 */
[----:B------:R-:W-:-:S07]  /*14ed0*/  IMAD.MOV.U32 R9, RZ, RZ, R3 ;  /* 0x000000ffff097224 */ /* 0x000fce00078e0003 */
.L_x_1016:
        /* <DEDUP_REMOVED lines=12> */
[----:B------:R-:W-:Y:S01]  /*14fa0*/  ISETP.NE.AND P0, PT, RZ, UR7, PT ;  /* 0x00000007ff007c0c */ /* 0x000fe2000bf05270 */
[----:B------:R-:W-:-:S03]  /*14fb0*/  IMAD.MOV.U32 R24, RZ, RZ, RZ ;  /* 0x000000ffff187224 */ /* 0x000fc600078e00ff */
        /* <DEDUP_REMOVED lines=10> */
[----:B------:R-:W-:-:S06]  /*15060*/  IMAD.U32 R24, RZ, RZ, UR4 ;  /* 0x00000004ff187e24 */ /* 0x000fcc000f8e00ff */
[----:B------:R0:W1:Y:S02]  /*15070*/  SHFL.IDX PT, R24, R7, R24, 0x1f ;  /* 0x00001f1807187589 */ /* 0x00006400000e0000 */
.L_x_1021:
[----:B0-----:R-:W-:Y:S02]  /*15080*/  IMAD R7, R15, R8, RZ ;  /* 0x000000080f077224 */ /* 0x001fe400078e02ff */
[----:B------:R-:W-:Y:S02]  /*15090*/  IMAD.MOV.U32 R2, RZ, RZ, RZ ;  /* 0x000000ffff027224 */ /* 0x000fe400078e00ff */
[----:B-1----:R-:W-:Y:S02]  /*150a0*/  IMAD R24, R24, R6, R11 ;  /* 0x0000000618187224 */ /* 0x002fe400078e020b */
[----:B------:R-:W-:-:S04]  /*150b0*/  IMAD.HI.U32 R3, R3, R7, R2 ;  /* 0x0000000703037227 */ /* 0x000fc800078e0002 */
[----:B------:R-:W-:Y:S01]  /*150c0*/  IMAD.IADD R7, R5, 0x1, -R24 ;  /* 0x0000000105077824 */ /* 0x000fe200078e0a18 */
[----:B------:R-:W-:-:S04]  /*150d0*/  IABS R5, R4 ;  /* 0x0000000400057213 */ /* 0x000fc80000000000 */
[----:B------:R-:W-:Y:S01]  /*150e0*/  IABS R2, R7 ;  /* 0x0000000700027213 */ /* 0x000fe20000000000 */
[----:B------:R-:W-:-:S04]  /*150f0*/  IMAD.MOV R5, RZ, RZ, -R5 ;  /* 0x000000ffff057224 */ /* 0x000fc800078e0a05 */
        /* <DEDUP_REMOVED lines=10> */
[----:B------:R-:W-:-:S04]  /*151a0*/  IMAD.MOV.U32 R2, RZ, RZ, R3 ;  /* 0x000000ffff027224 */ /* 0x000fc800078e0003 */
[----:B------:R-:W-:Y:S01]  /*151b0*/  @!P2 IMAD.MOV R2, RZ, RZ, -R2 ;  /* 0x000000ffff02a224 */ /* 0x000fe200078e0a02 */
[----:B------:R-:W-:-:S05]  /*151c0*/  @!P1 LOP3.LUT R2, RZ, R4, RZ, 0x33, !PT ;  /* 0x00000004ff029212 */ /* 0x000fca00078e33ff */
[----:B------:R-:W-:Y:S02]  /*151d0*/  IMAD R5, R9, R2, RZ ;  /* 0x0000000209057224 */ /* 0x000fe400078e02ff */
[----:B------:R-:W-:Y:S02]  /*151e0*/  IMAD.MOV R2, RZ, RZ, -R2 ;  /* 0x000000ffff027224 */ /* 0x000fe400078e0a02 */
[----:B------:R-:W-:Y:S02]  /*151f0*/  IMAD.MOV R3, RZ, RZ, -R5 ;  /* 0x000000ffff037224 */ /* 0x000fe400078e0a05 */
[----:B------:R-:W-:Y:S02]  /*15200*/  IMAD R4, R4, R2, R7 ;  /* 0x0000000204047224 */ /* 0x000fe400078e0207 */
[----:B------:R-:W-:Y:S01]  /*15210*/  IMAD.MOV.U32 R2, RZ, RZ, RZ ;  /* 0x000000ffff027224 */ /* 0x000fe200078e00ff */
[----:B------:R-:W-:Y:S01]  /*15220*/  VIADDMNMX R6, R3, R6, R9, PT ;  /* 0x0000000603067246 */ /* 0x000fe20003800109 */
[----:B------:R-:W-:-:S03]  /*15230*/  IMAD.IADD R5, R4, 0x1, R5 ;  /* 0x0000000104057824 */ /* 0x000fc600078e0205 */
[----:B------:R-:W-:-:S04]  /*15240*/  IABS R8, R6 ;  /* 0x0000000600087213 */ /* 0x000fc80000000000 */
[----:B------:R-:W0:Y:S08]  /*15250*/  I2F.RP R9, R8 ;  /* 0x0000000800097306 */ /* 0x000e300000209400 */
[----:B0-----:R-:W0:Y:S02]  /*15260*/  MUFU.RCP R9, R9 ;  /* 0x0000000900097308 */ /* 0x001e240000001000 */
[----:B0-----:R-:W-:Y:S01]  /*15270*/  VIADD R3, R9, 0xffffffe ;  /* 0x0ffffffe09037836 */ /* 0x001fe20000000000 */
[----:B------:R-:W-:-:S05]  /*15280*/  IABS R9, R6 ;  /* 0x0000000600097213 */ /* 0x000fca0000000000 */
[----:B------:R-:W0:Y:S02]  /*15290*/  F2I.FTZ.U32.TRUNC.NTZ R3, R3 ;  /* 0x0000000300037305 */ /* 0x000e24000021f000 */
[----:B0-----:R-:W-:-:S04]  /*152a0*/  IMAD.MOV R7, RZ, RZ, -R3 ;  /* 0x000000ffff077224 */ /* 0x001fc800078e0a03 */
[----:B------:R-:W-:-:S04]  /*152b0*/  IMAD R7, R7, R8, RZ ;  /* 0x0000000807077224 */ /* 0x000fc800078e02ff */
[----:B------:R-:W-:Y:S01]  /*152c0*/  IMAD.HI.U32 R2, R3, R7, R2 ;  /* 0x0000000703027227 */ /* 0x000fe200078e0002 */
[----:B------:R-:W-:-:S03]  /*152d0*/  IABS R7, R4 ;  /* 0x0000000400077213 */ /* 0x000fc60000000000 */
        /* <DEDUP_REMOVED lines=9> */
[----:B------:R-:W-:Y:S01]  /*15370*/  ISETP.GE.AND P2, PT, R3, RZ, PT ;  /* 0x000000ff0300720c */ /* 0x000fe20003f46270 */
[----:B------:R-:W-:-:S06]  /*15380*/  IMAD.MOV R3, RZ, RZ, -R6 ;  /* 0x000000ffff037224 */ /* 0x000fcc00078e0a06 */
[----:B------:R-:W-:-:S06]  /*15390*/  @P0 VIADD R2, R2, 0x1 ;  /* 0x0000000102020836 */ /* 0x000fcc0000000000 */
[----:B------:R-:W-:Y:S01]  /*153a0*/  @!P2 IMAD.MOV R2, RZ, RZ, -R2 ;  /* 0x000000ffff02a224 */ /* 0x000fe200078e0a02 */
[----:B------:R-:W-:-:S04]  /*153b0*/  @!P1 LOP3.LUT R2, RZ, R6, RZ, 0x33, !PT ;  /* 0x00000006ff029212 */ /* 0x000fc800078e33ff */
[----:B------:R-:W-:Y:S01]  /*153c0*/  LOP3.LUT R25, RZ, R2, RZ, 0x33, !PT ;  /* 0x00000002ff197212 */ /* 0x000fe200078e33ff */
[----:B------:R-:W-:-:S04]  /*153d0*/  IMAD R3, R2, R3, R5 ;  /* 0x0000000302037224 */ /* 0x000fc800078e0205 */
[----:B------:R-:W-:Y:S01]  /*153e0*/  IMAD.IADD R25, R0, 0x1, R25 ;  /* 0x0000000100197824 */ /* 0x000fe200078e0219 */
[----:B------:R-:W-:Y:S01]  /*153f0*/  R2UR UR38, R3 ;  /* 0x00000000032672ca */ /* 0x000fe200000e0000 */
[----:B------:R-:W-:-:S14]  /*15400*/  BRA `(.L_x_1022) ;  /* 0x0000000000107947 */ /* 0x000fdc0003800000 */
.L_x_1017:
[----:B------:R-:W-:Y:S01]  /*15410*/  IMAD.MOV.U32 R24, RZ, RZ, R5 ;  /* 0x000000ffff187224 */ /* 0x000fe200078e0005 */
[----:B------:R-:W-:Y:S01]  /*15420*/  ULDC UR45, c[0x0][0xc14] ;  /* 0x00030500002d7ab9 */ /* 0x000fe20000000800 */
[----:B------:R-:W-:Y:S01]  /*15430*/  IMAD.MOV.U32 R25, RZ, RZ, RZ ;  /* 0x000000ffff197224 */ /* 0x000fe200078e00ff */
[----:B------:R-:W-:-:S06]  /*15440*/  UMOV UR38, URZ ;  /* 0x0000003f00267c82 */ /* 0x000fcc0008000000 */
.L_x_1022:
[----:B------:R-:W0:Y:S01]  /*15450*/  S2R R0, SR_TID.X ;  /* 0x0000000000007919 */ /* 0x000e220000002100 */
[----:B------:R-:W-:Y:S02]  /*15460*/  IMAD.U32 R6, RZ, RZ, UR38 ;  /* 0x00000026ff067e24 */ /* 0x000fe4000f8e00ff */
[----:B------:R-:W-:Y:S01]  /*15470*/  IMAD.U32 R7, RZ, RZ, UR45 ;  /* 0x0000002dff077e24 */ /* 0x000fe2000f8e00ff */
[----:B------:R-:W-:Y:S01]  /*15480*/  BAR.SYNC.DEFER_BLOCKING 0x4, 0x200 ;  /* 0x0108000000007b1d */ /* 0x000fe20000010000 */
[----:B------:R-:W-:Y:S02]  /*15490*/  IMAD.MOV.U32 R4, RZ, RZ, R24 ;  /* 0x000000ffff047224 */ /* 0x000fe400078e0018 */
[----:B------:R-:W-:Y:S01]  /*154a0*/  IMAD.MOV.U32 R5, RZ, RZ, R25 ;  /* 0x000000ffff057224 */ /* 0x000fe200078e0019 */
[----:B0-----:R-:W-:-:S04]  /*154b0*/  LOP3.LUT R0, R0, 0x1f, RZ, 0xc0, !PT ;  /* 0x0000001f00007812 */ /* 0x001fc800078ec0ff */
[----:B------:R-:W-:-:S13]  /*154c0*/  ISETP.NE.AND P0, PT, R0, RZ, PT ;  /* 0x000000ff0000720c */ /* 0x000fda0003f05270 */
[----:B------:R-:W0:Y:S01]  /*154d0*/  @!P0 S2R R3, SR_CgaCtaId ;  /* 0x0000000000038919 */ /* 0x000e220000008800 */
[----:B------:R-:W-:-:S04]  /*154e0*/  @!P0 MOV R0, 0x400 ;  /* 0x0000040000008802 */ /* 0x000fc80000000f00 */
[----:B0-----:R-:W-:-:S05]  /*154f0*/  @!P0 LEA R0, R3, R0, 0x18 ;  /* 0x0000000003008211 */ /* 0x001fca00078ec0ff */
[----:B------:R1:W-:Y:S01]  /*15500*/  @!P0 STS.128 [R0+0x19cd0], R4 ;  /* 0x019cd00400008388 */ /* 0x0003e20000000c00 */
[----:B------:R-:W-:Y:S06]  /*15510*/  BAR.ARV 0x5, 0x200 ;  /* 0x0148000000007b1d */ /* 0x000fec0000002000 */
.L_x_1015:
[----:B------:R-:W-:Y:S02]  /*15520*/  ULDC UR4, c[0x0][0xc14] ;  /* 0x0003050000047ab9 */ /* 0x000fe40000000800 */
[----:B------:R-:W-:-:S06]  /*15530*/  UISETP.GE.AND UP0, UPT, UR45, UR4, UPT ;  /* 0x000000042d00728c */ /* 0x000fcc000bf06270 */
[----:B------:R-:W-:-:S13]  /*15540*/  PLOP3.LUT P0, PT, PT, PT, UP0, 0x80, 0x0 ;  /* 0x000000000000781c */ /* 0x000fda0003f0f008 */
[----:B------:R-:W-:Y:S05]  /*15550*/  @!P0 BRA `(.L_x_1023) ;  /* 0xffffffc000dc8947 */ /* 0x000fea000383ffff */
.L_x_953:
[----:B-1----:R-:W2:Y:S01]  /*15560*/  LDL.LU R0, [R1+0x4] ;  /* 0x0000040001007983 */ /* 0x002ea20000300800 */
[----:B------:R-:W-:Y:S01]  /*15570*/  BSSY B0, `(.L_x_1024) ;  /* 0x000000b000007945 */ /* 0x000fe20003800000 */
[----:B0-----:R-:W0:Y:S01]  /*15580*/  S2R R5, SR_CgaCtaId ;  /* 0x0000000000057919 */ /* 0x001e220000008800 */
[----:B--2---:R-:W-:-:S05]  /*15590*/  VIADD R0, R0, 0x1 ;  /* 0x0000000100007836 */ /* 0x004fca0000000000 */
[----:B------:R-:W-:-:S04]  /*155a0*/  LEA.HI R2, R0, R0, RZ, 0x1 ;  /* 0x0000000000027211 */ /* 0x000fc800078f08ff */
[----:B------:R-:W-:Y:S02]  /*155b0*/  LOP3.LUT R3, R2, 0xfffffffe, RZ, 0xc0, !PT ;  /* 0xfffffffe02037812 */ /* 0x000fe400078ec0ff */
[----:B------:R-:W-:-:S03]  /*155c0*/  MOV R2, 0x400 ;  /* 0x0000040000027802 */ /* 0x000fc60000000f00 */
[----:B------:R-:W-:Y:S01]  /*155d0*/  IMAD.IADD R0, R0, 0x1, -R3 ;  /* 0x0000000100007824 */ /* 0x000fe200078e0a03 */
[----:B0-----:R-:W-:-:S04]  /*155e0*/  LEA R8, R5, R2, 0x18 ;  /* 0x0000000205087211 */ /* 0x001fc800078ec0ff */
[----:B------:R-:W-:-:S04]  /*155f0*/  SHF.L.U32 R0, R0, 0x1f, RZ ;  /* 0x0000001f00007819 */ /* 0x000fc800000006ff */
[----:B------:R-:W0:Y:S02]  /*15600*/  SYNCS.PHASECHK.TRANS64.TRYWAIT P0, [R8+URZ+0x19c20], R0 ;  /* 0x019c2000080075a7 */ /* 0x000e24000800017f */
[----:B0-----:R-:W-:Y:S05]  /*15610*/  @!P0 BRA `(.L_x_1025) ;  /* 0x0000000800a08947 */ /* 0x001fea0003800000 */
.L_x_1055:
[----:B------:R-:W-:Y:S05]  /*15620*/  BSYNC B0 ;  /* 0x0000000000007941 */ /* 0x000fea0003800000 */
.L_x_1024:
[----:B------:R-:W-:-:S03]  /*15630*/  UMOV UR4, 0xffffffff ;  /* 0xffffffff00047882 */ /* 0x000fc60000000000 */
[----:B------:R-:W-:Y:S05]  /*15640*/  BRA.DIV UR4, `(.L_x_1026) ;  /* 0x0000000a04a87947 */ /* 0x000fea000b800000 */
[----:B0-----:R-:W0:Y:S02]  /*15650*/  S2R R0, SR_TID.X ;  /* 0x0000000000007919 */ /* 0x001e240000002100 */
[----:B0-----:R-:W-:-:S04]  /*15660*/  SHF.R.U32.HI R0, RZ, 0x5, R0 ;  /* 0x00000005ff007819 */ /* 0x001fc80000011600 */
[----:B------:R-:W-:-:S05]  /*15670*/  LOP3.LUT R0, R0, 0x3, RZ, 0xc0, !PT ;  /* 0x0000000300007812 */ /* 0x000fca00078ec0ff */
[----:B------:R0:W1:Y:S02]  /*15680*/  SHFL.IDX PT, R14, R0, RZ, 0x1f ;  /* 0x00001fff000e7589 */ /* 0x00006400000e0000 */
.L_x_1058:
[----:B-1----:R-:W-:Y:S01]  /*15690*/  ISETP.NE.AND P0, PT, R14, RZ, PT ;  /* 0x000000ff0e00720c */ /* 0x002fe20003f05270 */
[----:B------:R-:W-:-:S12]  /*156a0*/  BSSY B0, `(.L_x_1027) ;  /* 0x000002b000007945 */ /* 0x000fd80003800000 */
[----:B------:R-:W-:Y:S05]  /*156b0*/  @P0 BRA `(.L_x_1028) ;  /* 0x0000000000a40947 */ /* 0x000fea0003800000 */
[----:B------:R-:W-:-:S03]  /*156c0*/  UMOV UR4, 0xffffffff ;  /* 0xffffffff00047882 */ /* 0x000fc60000000000 */
[----:B------:R-:W-:Y:S05]  /*156d0*/  BRA.DIV UR4, `(.L_x_1029) ;  /* 0x0000000a04b87947 */ /* 0x000fea000b800000 */
[----:B------:R-:W-:-:S13]  /*156e0*/  ELECT P6, URZ, PT ;  /* 0x00000000003f782f */ /* 0x000fda00038c0000 */
.L_x_1061:
[----:B------:R-:W-:Y:S05]  /*156f0*/  @!P6 BRA `(.L_x_1028) ;  /* 0x000000000094e947 */ /* 0x000fea0003800000 */
[----:B------:R-:W-:-:S06]  /*15700*/  ULOP3.LUT UR4, UR42, 0x2, URZ, 0xfc, !UPT ;  /* 0x000000022a047892 */ /* 0x000fcc000f8efc3f */
[----:B0-----:R-:W-:-:S05]  /*15710*/  IMAD.U32 R0, RZ, RZ, UR4 ;  /* 0x00000004ff007e24 */ /* 0x001fca000f8e00ff */
[----:B------:R-:W-:-:S13]  /*15720*/  ISETP.NE.AND P0, PT, R0, 0x3, PT ;  /* 0x000000030000780c */ /* 0x000fda0003f05270 */
[----:B------:R-:W-:Y:S05]  /*15730*/  @!P0 BRA `(.L_x_1030) ;  /* 0x0000000000048947 */ /* 0x000fea0003800000 */
[----:B------:R-:W-:Y:S01]  /*15740*/  BPT.TRAP 0x1 ;  /* 0x000000040000795c */ /* 0x000fe20000300000 */
.L_x_1030:
        /* <DEDUP_REMOVED lines=12> */
.L_x_1062:
[----:B------:R-:W1:Y:S02]  /*15810*/  SYNCS.PHASECHK.TRANS64.TRYWAIT P1, [R7+URZ], R0 ;  /* 0x00000000070075a7 */ /* 0x000e64000802017f */
[----:B-1----:R-:W-:Y:S05]  /*15820*/  @!P1 BRA `(.L_x_1032) ;  /* 0x0000000800989947 */ /* 0x002fea0003800000 */
.L_x_1063:
[----:B------:R-:W-:Y:S05]  /*15830*/  @!P0 BRA `(.L_x_1033) ;  /* 0x0000000000048947 */ /* 0x000fea0003800000 */
[----:B------:R-:W-:Y:S01]  /*15840*/  BPT.TRAP 0x1 ;  /* 0x000000040000795c */ /* 0x000fe20000300000 */
.L_x_1033:
[----:B------:R-:W-:-:S04]  /*15850*/  IMAD R2, R17, 0x8, R8 ;  /* 0x0000000811027824 */ /* 0x000fc800078e0208 */
[----:B------:R-:W2:Y:S02]  /*15860*/  SYNCS.PHASECHK.TRANS64.TRYWAIT P1, [R2+URZ+0x19c60], R3 ;  /* 0x019c6003020075a7 */ /* 0x000ea4000802017f */
[----:B--2---:R-:W-:Y:S05]  /*15870*/  @!P1 BRA `(.L_x_1034) ;  /* 0x0000000800989947 */ /* 0x004fea0003800000 */
.L_x_1064:
[----:B------:R-:W-:Y:S05]  /*15880*/  @!P0 BRA `(.L_x_1035) ;  /* 0x0000000000048947 */ /* 0x000fea0003800000 */
[----:B------:R-:W-:Y:S01]  /*15890*/  BPT.TRAP 0x1 ;  /* 0x000000040000795c */ /* 0x000fe20000300000 */
.L_x_1035:
[----:B------:R-:W-:-:S04]  /*158a0*/  IMAD R5, R5, 0x8, R8 ;  /* 0x0000000805057824 */ /* 0x000fc800078e0208 */
[----:B------:R-:W3:Y:S02]  /*158b0*/  SYNCS.PHASECHK.TRANS64.TRYWAIT P1, [R5+URZ+0x19c60], R0 ;  /* 0x019c6000050075a7 */ /* 0x000ee4000802017f */
[----:B---3--:R-:W-:Y:S05]  /*158c0*/  @!P1 BRA `(.L_x_1036) ;  /* 0x0000000800989947 */ /* 0x008fea0003800000 */
.L_x_1065:
[----:B------:R-:W-:Y:S05]  /*158d0*/  @!P0 BRA `(.L_x_1037) ;  /* 0x0000000000048947 */ /* 0x000fea0003800000 */
[----:B------:R-:W-:Y:S01]  /*158e0*/  BPT.TRAP 0x1 ;  /* 0x000000040000795c */ /* 0x000fe20000300000 */
.L_x_1037:
[----:B------:R-:W4:Y:S02]  /*158f0*/  SYNCS.PHASECHK.TRANS64.TRYWAIT P0, [R2+URZ+0x19c80], R3 ;  /* 0x019c8003020075a7 */ /* 0x000f24000800017f */
[----:B----4-:R-:W-:Y:S05]  /*15900*/  @!P0 BRA `(.L_x_1038) ;  /* 0x00000008009c8947 */ /* 0x010fea0003800000 */
.L_x_1039:
[----:B------:R0:W0:Y:S02]  /*15910*/  SYNCS.PHASECHK.TRANS64.TRYWAIT P0, [R5+URZ+0x19c80], R0 ;  /* 0x019c8000050075a7 */ /* 0x000024000800017f */
[----:B0-----:R-:W-:Y:S05]  /*15920*/  @!P0 NANOSLEEP.SYNCS 0x989680 ;  /* 0x009896800000895d */ /* 0x001fea0003900000 */
[----:B------:R-:W0:Y:S02]  /*15930*/  @!P0 SYNCS.PHASECHK.TRANS64 P0, [R5+URZ+0x19c80], R0 ;  /* 0x019c8000050085a7 */ /* 0x000e24000800007f */
[----:B0-----:R-:W-:Y:S05]  /*15940*/  @!P0 BRA `(.L_x_1039) ;  /* 0xfffffffc00f08947 */ /* 0x001fea000383ffff */
.L_x_1028:
[----:B------:R-:W-:Y:S05]  /*15950*/  BSYNC B0 ;  /* 0x0000000000007941 */ /* 0x000fea0003800000 */
.L_x_1027:
[----:B------:R-:W-:Y:S05]  /*15960*/  EXIT ;  /* 0x000000000000794d */ /* 0x000fea0003800000 */
.L_x_859:
[----:B0-----:R-:W-:-:S04]  /*15970*/  IMAD.U32 R3, RZ, RZ, UR45 ;  /* 0x0000002dff037e24 */ /* 0x001fc8000f8e00ff */
[----:B------:R0:W1:Y:S03]  /*15980*/  SYNCS.PHASECHK.TRANS64.TRYWAIT P1, [R3+URZ+0x19c00], R6 ;  /* 0x019c0006030075a7 */ /* 0x000066000802017f */
[----:B-1----:R-:W-:Y:S05]  /*15990*/  @!P1 NANOSLEEP.SYNCS 0x989680 ;  /* 0x009896800000995d */ /* 0x002fea0003900000 */
[----:B------:R-:W1:Y:S02]  /*159a0*/  @!P1 SYNCS.PHASECHK.TRANS64 P1, [R3+URZ+0x19c00], R6 ;  /* 0x019c0006030095a7 */ /* 0x000e64000802007f */
[----:B-1----:R-:W-:Y:S05]  /*159b0*/  @!P1 BRA `(.L_x_859) ;  /* 0xfffffffc00ec9947 */ /* 0x002fea000383ffff */
[----:B------:R-:W-:Y:S05]  /*159c0*/  BRA `(.L_x_1040) ;  /* 0xfffffec000c47947 */ /* 0x000fea000383ffff */
.L_x_863:
[----:B0-----:R0:W2:Y:S02]  /*159d0*/  SYNCS.PHASECHK.TRANS64.TRYWAIT P2, [R5+URZ+0x19c30], R2 ;  /* 0x019c3002050075a7 */ /* 0x0010a4000804017f */
[----:B--2---:R-:W-:Y:S05]  /*159e0*/  @!P2 NANOSLEEP.SYNCS 0x989680 ;  /* 0x009896800000a95d */ /* 0x004fea0003900000 */
[----:B------:R-:W2:Y:S02]  /*159f0*/  @!P2 SYNCS.PHASECHK.TRANS64 P2, [R5+URZ+0x19c30], R2 ;  /* 0x019c30020500a5a7 */ /* 0x000ea4000804007f */
[----:B--2---:R-:W-:Y:S05]  /*15a00*/  @!P2 BRA `(.L_x_863) ;  /* 0xfffffffc00f0a947 */ /* 0x004fea000383ffff */
[----:B------:R-:W-:Y:S05]  /*15a10*/  BRA `(.L_x_862) ;  /* 0xfffffec000e87947 */ /* 0x000fea000383ffff */
.L_x_879:
[----:B-1----:R-:W-:-:S04]  /*15a20*/  IMAD.U32 R15, RZ, RZ, UR24 ;  /* 0x00000018ff0f7e24 */ /* 0x002fc8000f8e00ff */
[----:B------:R1:W2:Y:S03]  /*15a30*/  SYNCS.PHASECHK.TRANS64.TRYWAIT P2, [R15+URZ+0x19c30], R12 ;  /* 0x019c300c0f0075a7 */ /* 0x0002a6000804017f */
[----:B--2---:R-:W-:Y:S05]  /*15a40*/  @!P2 NANOSLEEP.SYNCS 0x989680 ;  /* 0x009896800000a95d */ /* 0x004fea0003900000 */
[----:B------:R-:W2:Y:S02]  /*15a50*/  @!P2 SYNCS.PHASECHK.TRANS64 P2, [R15+URZ+0x19c30], R12 ;  /* 0x019c300c0f00a5a7 */ /* 0x000ea4000804007f */
[----:B--2---:R-:W-:Y:S05]  /*15a60*/  @!P2 BRA `(.L_x_879) ;  /* 0xfffffffc00eca947 */ /* 0x004fea000383ffff */
[----:B------:R-:W-:Y:S05]  /*15a70*/  BRA `(.L_x_878) ;  /* 0xfffffefc00187947 */ /* 0x000fea000383ffff */
.L_x_883:
[----:B-1----:R-:W-:-:S04]  /*15a80*/  IMAD.U32 R15, RZ, RZ, UR11 ;  /* 0x0000000bff0f7e24 */ /* 0x002fc8000f8e00ff */
[----:B------:R1:W2:Y:S03]  /*15a90*/  SYNCS.PHASECHK.TRANS64.TRYWAIT P2, [R15+URZ+0x19c50], R12 ;  /* 0x019c500c0f0075a7 */ /* 0x0002a6000804017f */
[----:B--2---:R-:W-:Y:S05]  /*15aa0*/  @!P2 NANOSLEEP.SYNCS 0x989680 ;  /* 0x009896800000a95d */ /* 0x004fea0003900000 */
[----:B------:R-:W2:Y:S02]  /*15ab0*/  @!P2 SYNCS.PHASECHK.TRANS64 P2, [R15+URZ+0x19c50], R12 ;  /* 0x019c500c0f00a5a7 */ /* 0x000ea4000804007f */
[----:B--2---:R-:W-:Y:S05]  /*15ac0*/  @!P2 BRA `(.L_x_883) ;  /* 0xfffffffc00eca947 */ /* 0x004fea000383ffff */
[----:B------:R-:W-:Y:S05]  /*15ad0*/  BRA `(.L_x_882) ;  /* 0xfffffefc00687947 */ /* 0x000fea000383ffff */
.L_x_901:
[----:B-1----:R-:W-:-:S04]  /*15ae0*/  IMAD.U32 R11, RZ, RZ, UR6 ;  /* 0x00000006ff0b7e24 */ /* 0x002fc8000f8e00ff */
[----:B------:R1:W2:Y:S03]  /*15af0*/  SYNCS.PHASECHK.TRANS64.TRYWAIT P2, [R11+URZ+0x19c30], R8 ;  /* 0x019c30080b0075a7 */ /* 0x0002a6000804017f */
[----:B--2---:R-:W-:Y:S05]  /*15b00*/  @!P2 NANOSLEEP.SYNCS 0x989680 ;  /* 0x009896800000a95d */ /* 0x004fea0003900000 */
[----:B------:R-:W2:Y:S02]  /*15b10*/  @!P2 SYNCS.PHASECHK.TRANS64 P2, [R11+URZ+0x19c30], R8 ;  /* 0x019c30080b00a5a7 */ /* 0x000ea4000804007f */
[----:B--2---:R-:W-:Y:S05]  /*15b20*/  @!P2 BRA `(.L_x_901) ;  /* 0xfffffffc00eca947 */ /* 0x004fea000383ffff */
[----:B------:R-:W-:Y:S05]  /*15b30*/  BRA `(.L_x_900) ;  /* 0xffffff3000647947 */ /* 0x000fea000383ffff */
.L_x_905:
[----:B-1----:R-:W-:-:S04]  /*15b40*/  IMAD.U32 R11, RZ, RZ, UR14 ;  /* 0x0000000eff0b7e24 */ /* 0x002fc8000f8e00ff */
[----:B------:R1:W2:Y:S03]  /*15b50*/  SYNCS.PHASECHK.TRANS64.TRYWAIT P2, [R11+URZ+0x19c50], R8 ;  /* 0x019c50080b0075a7 */ /* 0x0002a6000804017f */
[----:B--2---:R-:W-:Y:S05]  /*15b60*/  @!P2 NANOSLEEP.SYNCS 0x989680 ;  /* 0x009896800000a95d */ /* 0x004fea0003900000 */
[----:B------:R-:W2:Y:S02]  /*15b70*/  @!P2 SYNCS.PHASECHK.TRANS64 P2, [R11+URZ+0x19c50], R8 ;  /* 0x019c50080b00a5a7 */ /* 0x000ea4000804007f */
[----:B--2---:R-:W-:Y:S05]  /*15b80*/  @!P2 BRA `(.L_x_905) ;  /* 0xfffffffc00eca947 */ /* 0x004fea000383ffff */
[----:B------:R-:W-:Y:S05]  /*15b90*/  BRA `(.L_x_904) ;  /* 0xffffff3000b47947 */ /* 0x000fea000383ffff */
.L_x_912:
[----:B-1----:R-:W-:-:S04]  /*15ba0*/  IMAD.U32 R15, RZ, RZ, UR23 ;  /* 0x00000017ff0f7e24 */ /* 0x002fc8000f8e00ff */
[----:B------:R1:W2:Y:S03]  /*15bb0*/  SYNCS.PHASECHK.TRANS64.TRYWAIT P2, [R15+URZ+0x19c30], R8 ;  /* 0x019c30080f0075a7 */ /* 0x0002a6000804017f */
[----:B--2---:R-:W-:Y:S05]  /*15bc0*/  @!P2 NANOSLEEP.SYNCS 0x989680 ;  /* 0x009896800000a95d */ /* 0x004fea0003900000 */
[----:B------:R-:W2:Y:S02]  /*15bd0*/  @!P2 SYNCS.PHASECHK.TRANS64 P2, [R15+URZ+0x19c30], R8 ;  /* 0x019c30080f00a5a7 */ /* 0x000ea4000804007f */
[----:B--2---:R-:W-:Y:S05]  /*15be0*/  @!P2 BRA `(.L_x_912) ;  /* 0xfffffffc00eca947 */ /* 0x004fea000383ffff */
[----:B------:R-:W-:Y:S05]  /*15bf0*/  BRA `(.L_x_911) ;  /* 0xffffff54004c7947 */ /* 0x000fea000383ffff */
.L_x_916:
[----:B-1----:R-:W-:-:S04]  /*15c00*/  IMAD.U32 R15, RZ, RZ, UR11 ;  /* 0x0000000bff0f7e24 */ /* 0x002fc8000f8e00ff */
[----:B------:R1:W2:Y:S03]  /*15c10*/  SYNCS.PHASECHK.TRANS64.TRYWAIT P2, [R15+URZ+0x19c50], R8 ;  /* 0x019c50080f0075a7 */ /* 0x0002a6000804017f */
[----:B--2---:R-:W-:Y:S05]  /*15c20*/  @!P2 NANOSLEEP.SYNCS 0x989680 ;  /* 0x009896800000a95d */ /* 0x004fea0003900000 */
[----:B------:R-:W2:Y:S02]  /*15c30*/  @!P2 SYNCS.PHASECHK.TRANS64 P2, [R15+URZ+0x19c50], R8 ;  /* 0x019c50080f00a5a7 */ /* 0x000ea4000804007f */
[----:B--2---:R-:W-:Y:S05]  /*15c40*/  @!P2 BRA `(.L_x_916) ;  /* 0xfffffffc00eca947 */ /* 0x004fea000383ffff */
[----:B------:R-:W-:Y:S05]  /*15c50*/  BRA `(.L_x_915) ;  /* 0xffffff54009c7947 */ /* 0x000fea000383ffff */
.L_x_930:
[----:B-1----:R-:W-:-:S04]  /*15c60*/  IMAD.U32 R5, RZ, RZ, UR11 ;  /* 0x0000000bff057e24 */ /* 0x002fc8000f8e00ff */
[----:B------:R1:W2:Y:S03]  /*15c70*/  SYNCS.PHASECHK.TRANS64.TRYWAIT P1, [R5+URZ+0x19c50], R0 ;  /* 0x019c5000050075a7 */ /* 0x0002a6000802017f */
[----:B--2---:R-:W-:Y:S05]  /*15c80*/  @!P1 NANOSLEEP.SYNCS 0x989680 ;  /* 0x009896800000995d */ /* 0x004fea0003900000 */
[----:B------:R-:W2:Y:S02]  /*15c90*/  @!P1 SYNCS.PHASECHK.TRANS64 P1, [R5+URZ+0x19c50], R0 ;  /* 0x019c5000050095a7 */ /* 0x000ea4000802007f */
[----:B--2---:R-:W-:Y:S05]  /*15ca0*/  @!P1 BRA `(.L_x_930) ;  /* 0xfffffffc00ec9947 */ /* 0x004fea000383ffff */
[----:B------:R-:W-:Y:S05]  /*15cb0*/  BRA `(.L_x_929) ;  /* 0xffffff8400e47947 */ /* 0x000fea000383ffff */
.L_x_970:
[----:B------:R-:W-:Y:S02]  /*15cc0*/  IMAD.MOV.U32 R13, RZ, RZ, R4 ;  /* 0x000000ffff0d7224 */ /* 0x000fe400078e0004 */
[----:B------:R-:W-:Y:S02]  /*15cd0*/  IMAD.MOV.U32 R12, RZ, RZ, RZ ;  /* 0x000000ffff0c7224 */ /* 0x000fe400078e00ff */
[----:B------:R-:W-:Y:S02]  /*15ce0*/  IMAD.MOV.U32 R11, RZ, RZ, 0x1f ;  /* 0x0000001fff0b7424 */ /* 0x000fe400078e00ff */
[----:B------:R-:W-:-:S07]  /*15cf0*/  IMAD.MOV.U32 R15, RZ, RZ, -0x1 ;  /* 0xffffffffff0f7424 */ /* 0x000fce00078e00ff */
[----:B------:R-:W-:Y:S05]  /*15d00*/  WARPSYNC.COLLECTIVE R15, `(.L_x_1041) ;  /* 0x000000000f087348 */ /* 0x000fea0003c00000 */
[----:B------:R0:W1:Y:S02]  /*15d10*/  SHFL.IDX P6, R14, R13, R12, R11 ;  /* 0x0000000c0d0e7389 */ /* 0x00006400000c000b */
[----:B01----:R-:W-:Y:S01]  /*15d20*/  ENDCOLLECTIVE ;  /* 0x000000000000791b */ /* 0x003fe20003800000 */
.L_x_1041:
[----:B------:R-:W-:Y:S05]  /*15d30*/  BRA `(.L_x_1042) ;  /* 0xffffffcc00587947 */ /* 0x000fea000383ffff */
.L_x_972:
[----:B------:R-:W-:Y:S01]  /*15d40*/  BSSY B0, `(.L_x_1043) ;  /* 0x0000006000007945 */ /* 0x000fe20003800000 */
[----:B------:R-:W-:-:S07]  /*15d50*/  IMAD.MOV.U32 R15, RZ, RZ, -0x1 ;  /* 0xffffffffff0f7424 */ /* 0x000fce00078e00ff */
[----:B0-----:R-:W-:Y:S05]  /*15d60*/  WARPSYNC.COLLECTIVE R15, `(.L_x_1044) ;  /* 0x000000000f0c7348 */ /* 0x001fea0003c00000 */
[----:B------:R-:W-:Y:S02]  /*15d70*/  ELECT P6, UR62, PT ;  /* 0x00000000003e782f */ /* 0x000fe400038c0000 */
[----:B------:R-:W-:Y:S01]  /*15d80*/  MOV R14, UR62 ;  /* 0x0000003e000e7c02 */ /* 0x000fe20008000f00 */
[----:B0-----:R-:W-:Y:S10]  /*15d90*/  ENDCOLLECTIVE ;  /* 0x000000000000791b */ /* 0x001ff40003800000 */
.L_x_1044:
[----:B------:R-:W-:Y:S05]  /*15da0*/  BSYNC B0 ;  /* 0x0000000000007941 */ /* 0x000fea0003800000 */
.L_x_1043:
[----:B------:R-:W-:Y:S05]  /*15db0*/  BRA `(.L_x_1045) ;  /* 0xffffffcc00547947 */ /* 0x000fea000383ffff */
.L_x_975:
[----:B-1----:R1:W2:Y:S02]  /*15dc0*/  SYNCS.PHASECHK.TRANS64.TRYWAIT P2, [R5+URZ+0x19c80], R2 ;  /* 0x019c8002050075a7 */ /* 0x0022a4000804017f */
[----:B--2---:R-:W-:Y:S05]  /*15dd0*/  @!P2 NANOSLEEP.SYNCS 0x989680 ;  /* 0x009896800000a95d */ /* 0x004fea0003900000 */
[----:B------:R-:W2:Y:S02]  /*15de0*/  @!P2 SYNCS.PHASECHK.TRANS64 P2, [R5+URZ+0x19c80], R2 ;  /* 0x019c80020500a5a7 */ /* 0x000ea4000804007f */
[----:B--2---:R-:W-:Y:S05]  /*15df0*/  @!P2 BRA `(.L_x_975) ;  /* 0xfffffffc00f0a947 */ /* 0x004fea000383ffff */
[----:B------:R-:W-:Y:S05]  /*15e00*/  BRA `(.L_x_1046) ;  /* 0xffffffcc00ac7947 */ /* 0x000fea000383ffff */
.L_x_977:
[----:B0-----:R0:W2:Y:S02]  /*15e10*/  SYNCS.PHASECHK.TRANS64.TRYWAIT P2, [R5+URZ+0x19c40], R2 ;  /* 0x019c4002050075a7 */ /* 0x0010a4000804017f */
[----:B--2---:R-:W-:Y:S05]  /*15e20*/  @!P2 NANOSLEEP.SYNCS 0x989680 ;  /* 0x009896800000a95d */ /* 0x004fea0003900000 */
[----:B------:R-:W2:Y:S02]  /*15e30*/  @!P2 SYNCS.PHASECHK.TRANS64 P2, [R5+URZ+0x19c40], R2 ;  /* 0x019c40020500a5a7 */ /* 0x000ea4000804007f */
[----:B--2---:R-:W-:Y:S05]  /*15e40*/  @!P2 BRA `(.L_x_977) ;  /* 0xfffffffc00f0a947 */ /* 0x004fea000383ffff */
[----:B------:R-:W-:Y:S05]  /*15e50*/  BRA `(.L_x_1047) ;  /* 0xffffffd000287947 */ /* 0x000fea000383ffff */
.L_x_980:
[----:B0-----:R-:W-:-:S04]  /*15e60*/  IMAD.U32 R4, RZ, RZ, UR40 ;  /* 0x00000028ff047e24 */ /* 0x001fc8000f8e00ff */
[----:B------:R0:W1:Y:S03]  /*15e70*/  SYNCS.PHASECHK.TRANS64.TRYWAIT P0, [R4+URZ+0x19c20], R3 ;  /* 0x019c2003040075a7 */ /* 0x000066000800017f */
[----:B-1----:R-:W-:Y:S05]  /*15e80*/  @!P0 NANOSLEEP.SYNCS 0x989680 ;  /* 0x009896800000895d */ /* 0x002fea0003900000 */
[----:B------:R-:W1:Y:S02]  /*15e90*/  @!P0 SYNCS.PHASECHK.TRANS64 P0, [R4+URZ+0x19c20], R3 ;  /* 0x019c2003040085a7 */ /* 0x000e64000800007f */
[----:B-1----:R-:W-:Y:S05]  /*15ea0*/  @!P0 BRA `(.L_x_980) ;  /* 0xfffffffc00ec8947 */ /* 0x002fea000383ffff */
[----:B------:R-:W-:Y:S05]  /*15eb0*/  BRA `(.L_x_1048) ;  /* 0xffffffd4003c7947 */ /* 0x000fea000383ffff */
.L_x_986:
[----:B0-----:R0:W1:Y:S02]  /*15ec0*/  SYNCS.PHASECHK.TRANS64.TRYWAIT P0, [R7+URZ+0x19c80], R4 ;  /* 0x019c8004070075a7 */ /* 0x001064000800017f */
[----:B-1----:R-:W-:Y:S05]  /*15ed0*/  @!P0 NANOSLEEP.SYNCS 0x989680 ;  /* 0x009896800000895d */ /* 0x002fea0003900000 */
[----:B------:R-:W1:Y:S02]  /*15ee0*/  @!P0 SYNCS.PHASECHK.TRANS64 P0, [R7+URZ+0x19c80], R4 ;  /* 0x019c8004070085a7 */ /* 0x000e64000800007f */
[----:B-1----:R-:W-:Y:S05]  /*15ef0*/  @!P0 BRA `(.L_x_986) ;  /* 0xfffffffc00f08947 */ /* 0x002fea000383ffff */
[----:B------:R-:W-:Y:S05]  /*15f00*/  BRA `(.L_x_1049) ;  /* 0xffffffd400d47947 */ /* 0x000fea000383ffff */
.L_x_993:
[----:B-1----:R1:W2:Y:S02]  /*15f10*/  SYNCS.PHASECHK.TRANS64.TRYWAIT P0, [R7+URZ+0x19c40], R4 ;  /* 0x019c4004070075a7 */ /* 0x0022a4000800017f */
[----:B--2---:R-:W-:Y:S05]  /*15f20*/  @!P0 NANOSLEEP.SYNCS 0x989680 ;  /* 0x009896800000895d */ /* 0x004fea0003900000 */
[----:B------:R-:W2:Y:S02]  /*15f30*/  @!P0 SYNCS.PHASECHK.TRANS64 P0, [R7+URZ+0x19c40], R4 ;  /* 0x019c4004070085a7 */ /* 0x000ea4000800007f */
[----:B--2---:R-:W-:Y:S05]  /*15f40*/  @!P0 BRA `(.L_x_993) ;  /* 0xfffffffc00f08947 */ /* 0x004fea000383ffff */
[----:B------:R-:W-:Y:S05]  /*15f50*/  BRA `(.L_x_1050) ;  /* 0xffffffd800d07947 */ /* 0x000fea000383ffff */
.L_x_1001:
[----:B0-----:R0:W1:Y:S02]  /*15f60*/  SYNCS.PHASECHK.TRANS64.TRYWAIT P2, [R12+URZ+0x19c70], R5 ;  /* 0x019c70050c0075a7 */ /* 0x001064000804017f */
[----:B-1----:R-:W-:Y:S05]  /*15f70*/  @!P2 NANOSLEEP.SYNCS 0x989680 ;  /* 0x009896800000a95d */ /* 0x002fea0003900000 */
[----:B------:R-:W1:Y:S02]  /*15f80*/  @!P2 SYNCS.PHASECHK.TRANS64 P2, [R12+URZ+0x19c70], R5 ;  /* 0x019c70050c00a5a7 */ /* 0x000e64000804007f */
[----:B-1----:R-:W-:Y:S05]  /*15f90*/  @!P2 BRA `(.L_x_1001) ;  /* 0xfffffffc00f0a947 */ /* 0x002fea000383ffff */
[----:B------:R-:W-:Y:S05]  /*15fa0*/  BRA `(.L_x_1051) ;  /* 0xffffffdc00e47947 */ /* 0x000fea000383ffff */
.L_x_1003:
[----:B0-----:R0:W1:Y:S02]  /*15fb0*/  SYNCS.PHASECHK.TRANS64.TRYWAIT P2, [R12+URZ+0x19c60], R5 ;  /* 0x019c60050c0075a7 */ /* 0x001064000804017f */
[----:B-1----:R-:W-:Y:S05]  /*15fc0*/  @!P2 NANOSLEEP.SYNCS 0x989680 ;  /* 0x009896800000a95d */ /* 0x002fea0003900000 */
[----:B------:R-:W1:Y:S02]  /*15fd0*/  @!P2 SYNCS.PHASECHK.TRANS64 P2, [R12+URZ+0x19c60], R5 ;  /* 0x019c60050c00a5a7 */ /* 0x000e64000804007f */
[----:B-1----:R-:W-:Y:S05]  /*15fe0*/  @!P2 BRA `(.L_x_1003) ;  /* 0xfffffffc00f0a947 */ /* 0x002fea000383ffff */
[----:B------:R-:W-:Y:S05]  /*15ff0*/  BRA `(.L_x_1052) ;  /* 0xffffffdc00ec7947 */ /* 0x000fea000383ffff */
.L_x_1010:
[----:B0-----:R0:W1:Y:S02]  /*16000*/  SYNCS.PHASECHK.TRANS64.TRYWAIT P0, [R2+URZ+0x19c70], R3 ;  /* 0x019c7003020075a7 */ /* 0x001064000800017f */
[----:B-1----:R-:W-:Y:S05]  /*16010*/  @!P0 NANOSLEEP.SYNCS 0x989680 ;  /* 0x009896800000895d */ /* 0x002fea0003900000 */
[----:B------:R-:W1:Y:S02]  /*16020*/  @!P0 SYNCS.PHASECHK.TRANS64 P0, [R2+URZ+0x19c70], R3 ;  /* 0x019c7003020085a7 */ /* 0x000e64000800007f */
[----:B-1----:R-:W-:Y:S05]  /*16030*/  @!P0 BRA `(.L_x_1010) ;  /* 0xfffffffc00f08947 */ /* 0x002fea000383ffff */
[----:B------:R-:W-:Y:S05]  /*16040*/  BRA `(.L_x_1053) ;  /* 0xffffffe400347947 */ /* 0x000fea000383ffff */
.L_x_1012:
[----:B0-----:R0:W1:Y:S02]  /*16050*/  SYNCS.PHASECHK.TRANS64.TRYWAIT P0, [R2+URZ+0x19c60], R5 ;  /* 0x019c6005020075a7 */ /* 0x001064000800017f */
[----:B-1----:R-:W-:Y:S05]  /*16060*/  @!P0 NANOSLEEP.SYNCS 0x989680 ;  /* 0x009896800000895d */ /* 0x002fea0003900000 */
[----:B------:R-:W1:Y:S02]  /*16070*/  @!P0 SYNCS.PHASECHK.TRANS64 P0, [R2+URZ+0x19c60], R5 ;  /* 0x019c6005020085a7 */ /* 0x000e64000800007f */
[----:B-1----:R-:W-:Y:S05]  /*16080*/  @!P0 BRA `(.L_x_1012) ;  /* 0xfffffffc00f08947 */ /* 0x002fea000383ffff */
[----:B------:R-:W-:Y:S05]  /*16090*/  BRA `(.L_x_1054) ;  /* 0xffffffe400447947 */ /* 0x000fea000383ffff */
.L_x_1025:
[----:B0-----:R0:W1:Y:S02]  /*160a0*/  SYNCS.PHASECHK.TRANS64.TRYWAIT P0, [R8+URZ+0x19c20], R0 ;  /* 0x019c2000080075a7 */ /* 0x001064000800017f */
[----:B-1----:R-:W-:Y:S05]  /*160b0*/  @!P0 NANOSLEEP.SYNCS 0x989680 ;  /* 0x009896800000895d */ /* 0x002fea0003900000 */
[----:B------:R-:W1:Y:S02]  /*160c0*/  @!P0 SYNCS.PHASECHK.TRANS64 P0, [R8+URZ+0x19c20], R0 ;  /* 0x019c2000080085a7 */ /* 0x000e64000800007f */
[----:B-1----:R-:W-:Y:S05]  /*160d0*/  @!P0 BRA `(.L_x_1025) ;  /* 0xfffffffc00f08947 */ /* 0x002fea000383ffff */
[----:B------:R-:W-:Y:S05]  /*160e0*/  BRA `(.L_x_1055) ;  /* 0xfffffff4004c7947 */ /* 0x000fea000383ffff */
.L_x_1026:
        /* <DEDUP_REMOVED lines=8> */
[----:B0-----:R-:W-:Y:S05]  /*16170*/  WARPSYNC.COLLECTIVE R15, `(.L_x_1057) ;  /* 0x000000000f087348 */ /* 0x001fea0003c00000 */
[----:B------:R1:W2:Y:S02]  /*16180*/  SHFL.IDX P6, R14, R13, R12, R11 ;  /* 0x0000000c0d0e7389 */ /* 0x0002a400000c000b */
[----:B012---:R-:W-:Y:S01]  /*16190*/  ENDCOLLECTIVE ;  /* 0x000000000000791b */ /* 0x007fe20003800000 */
.L_x_1057:
[----:B------:R-:W-:Y:S05]  /*161a0*/  BSYNC B0 ;  /* 0x0000000000007941 */ /* 0x000fea0003800000 */
.L_x_1056:
[----:B------:R-:W-:Y:S05]  /*161b0*/  BRA `(.L_x_1058) ;  /* 0xfffffff400347947 */ /* 0x000fea000383ffff */
.L_x_1029:
[----:B------:R-:W-:Y:S01]  /*161c0*/  BSSY B1, `(.L_x_1059) ;  /* 0x0000006000017945 */ /* 0x000fe20003800000 */
[----:B------:R-:W-:-:S07]  /*161d0*/  IMAD.MOV.U32 R15, RZ, RZ, -0x1 ;  /* 0xffffffffff0f7424 */ /* 0x000fce00078e00ff */
[----:B0-----:R-:W-:Y:S05]  /*161e0*/  WARPSYNC.COLLECTIVE R15, `(.L_x_1060) ;  /* 0x000000000f0c7348 */ /* 0x001fea0003c00000 */
[----:B------:R-:W-:Y:S02]  /*161f0*/  ELECT P6, UR62, PT ;  /* 0x00000000003e782f */ /* 0x000fe400038c0000 */
[----:B------:R-:W-:Y:S01]  /*16200*/  MOV R14, UR62 ;  /* 0x0000003e000e7c02 */ /* 0x000fe20008000f00 */
[----:B0-----:R-:W-:Y:S10]  /*16210*/  ENDCOLLECTIVE ;  /* 0x000000000000791b */ /* 0x001ff40003800000 */
.L_x_1060:
[----:B------:R-:W-:Y:S05]  /*16220*/  BSYNC B1 ;  /* 0x0000000000017941 */ /* 0x000fea0003800000 */
.L_x_1059:
[----:B------:R-:W-:Y:S05]  /*16230*/  BRA `(.L_x_1061) ;  /* 0xfffffff4002c7947 */ /* 0x000fea000383ffff */
.L_x_1031:
[----:B0-----:R0:W1:Y:S02]  /*16240*/  SYNCS.PHASECHK.TRANS64.TRYWAIT P1, [R6+URZ], R3 ;  /* 0x00000003060075a7 */ /* 0x001064000802017f */
[----:B-1----:R-:W-:Y:S05]  /*16250*/  @!P1 NANOSLEEP.SYNCS 0x989680 ;  /* 0x009896800000995d */ /* 0x002fea0003900000 */
[----:B------:R-:W1:Y:S02]  /*16260*/  @!P1 SYNCS.PHASECHK.TRANS64 P1, [R6+URZ], R3 ;  /* 0x00000003060095a7 */ /* 0x000e64000802007f */
[----:B-1----:R-:W-:Y:S05]  /*16270*/  @!P1 BRA `(.L_x_1031) ;  /* 0xfffffffc00f09947 */ /* 0x002fea000383ffff */
[----:B------:R-:W-:Y:S05]  /*16280*/  BRA `(.L_x_1062) ;  /* 0xfffffff400607947 */ /* 0x000fea000383ffff */
.L_x_1032:
[----:B-1----:R1:W2:Y:S02]  /*16290*/  SYNCS.PHASECHK.TRANS64.TRYWAIT P1, [R7+URZ], R0 ;  /* 0x00000000070075a7 */ /* 0x0022a4000802017f */
[----:B--2---:R-:W-:Y:S05]  /*162a0*/  @!P1 NANOSLEEP.SYNCS 0x989680 ;  /* 0x009896800000995d */ /* 0x004fea0003900000 */
[----:B------:R-:W2:Y:S02]  /*162b0*/  @!P1 SYNCS.PHASECHK.TRANS64 P1, [R7+URZ], R0 ;  /* 0x00000000070095a7 */ /* 0x000ea4000802007f */
[----:B--2---:R-:W-:Y:S05]  /*162c0*/  @!P1 BRA `(.L_x_1032) ;  /* 0xfffffffc00f09947 */ /* 0x004fea000383ffff */
[----:B------:R-:W-:Y:S05]  /*162d0*/  BRA `(.L_x_1063) ;  /* 0xfffffff400547947 */ /* 0x000fea000383ffff */
.L_x_1034:
[----:B--2---:R2:W3:Y:S02]  /*162e0*/  SYNCS.PHASECHK.TRANS64.TRYWAIT P1, [R2+URZ+0x19c60], R3 ;  /* 0x019c6003020075a7 */ /* 0x0044e4000802017f */
[----:B---3--:R-:W-:Y:S05]  /*162f0*/  @!P1 NANOSLEEP.SYNCS 0x989680 ;  /* 0x009896800000995d */ /* 0x008fea0003900000 */
[----:B------:R-:W3:Y:S02]  /*16300*/  @!P1 SYNCS.PHASECHK.TRANS64 P1, [R2+URZ+0x19c60], R3 ;  /* 0x019c6003020095a7 */ /* 0x000ee4000802007f */
[----:B---3--:R-:W-:Y:S05]  /*16310*/  @!P1 BRA `(.L_x_1034) ;  /* 0xfffffffc00f09947 */ /* 0x008fea000383ffff */
[----:B------:R-:W-:Y:S05]  /*16320*/  BRA `(.L_x_1064) ;  /* 0xfffffff400547947 */ /* 0x000fea000383ffff */
.L_x_1036:
[----:B---3--:R3:W4:Y:S02]  /*16330*/  SYNCS.PHASECHK.TRANS64.TRYWAIT P1, [R5+URZ+0x19c60], R0 ;  /* 0x019c6000050075a7 */ /* 0x008724000802017f */
[----:B----4-:R-:W-:Y:S05]  /*16340*/  @!P1 NANOSLEEP.SYNCS 0x989680 ;  /* 0x009896800000995d */ /* 0x010fea0003900000 */
[----:B------:R-:W4:Y:S02]  /*16350*/  @!P1 SYNCS.PHASECHK.TRANS64 P1, [R5+URZ+0x19c60], R0 ;  /* 0x019c6000050095a7 */ /* 0x000f24000802007f */
[----:B----4-:R-:W-:Y:S05]  /*16360*/  @!P1 BRA `(.L_x_1036) ;  /* 0xfffffffc00f09947 */ /* 0x010fea000383ffff */
[----:B------:R-:W-:Y:S05]  /*16370*/  BRA `(.L_x_1065) ;  /* 0xfffffff400547947 */ /* 0x000fea000383ffff */
.L_x_1038:
[----:B----4-:R4:W0:Y:S02]  /*16380*/  SYNCS.PHASECHK.TRANS64.TRYWAIT P0, [R2+URZ+0x19c80], R3 ;  /* 0x019c8003020075a7 */ /* 0x010824000800017f */
[----:B0-----:R-:W-:Y:S05]  /*16390*/  @!P0 NANOSLEEP.SYNCS 0x989680 ;  /* 0x009896800000895d */ /* 0x001fea0003900000 */
[----:B------:R-:W0:Y:S02]  /*163a0*/  @!P0 SYNCS.PHASECHK.TRANS64 P0, [R2+URZ+0x19c80], R3 ;  /* 0x019c8003020085a7 */ /* 0x000e24000800007f */
[----:B0-----:R-:W-:Y:S05]  /*163b0*/  @!P0 BRA `(.L_x_1038) ;  /* 0xfffffffc00f08947 */ /* 0x001fea000383ffff */
[----:B------:R-:W-:Y:S05]  /*163c0*/  BRA `(.L_x_1039) ;  /* 0xfffffff400507947 */ /* 0x000fea000383ffff */
.L_x_1066:
        /* <DEDUP_REMOVED lines=11> */
.L_x_2224:


//--------------------- .text._ZN7cutlass13device_kernelIN5flash11enable_sm90INS1_16FlashAttnFwdSm90INS1_25CollectiveMainloopFwdSm90ILi2EN4cute5tupleIJNS5_1CILi1EEES8_S8_EEENS6_IJNS7_ILi192EEENS7_ILi128EEENS7_ILi96EEEEEELi96ENS_12float_e4m3_tEfNS_4arch4Sm90ELb0ELb1ELb1ELb1ELb0ELb1ELb0ELb1ELb1ELb0ELb0ELb0EEENS1_21CollectiveEpilogueFwdINS6_IJSA_SC_SB_EEES9_NS_10bfloat16_tESG_Li384ELb1ELb0ELb0ELb1EEENS1_36VarlenDynamicPersistentTileSchedulerILi192ELi128ELi384ELi128ELb0ELb0ELb1ELb1ELb0ELb1EEEEEEEEEvNT_6ParamsE --------------------------
	.section	.text._ZN7cutlass13device_kernelIN5flash11enable_sm90INS1_16FlashAttnFwdSm90INS1_25CollectiveMainloopFwdSm90ILi2EN4cute5tupleIJNS5_1CILi1EEES8_S8_EEENS6_IJNS7_ILi192EEENS7_ILi128EEENS7_ILi96EEEEEELi96ENS_12float_e4m3_tEfNS_4arch4Sm90ELb0ELb1ELb1ELb1ELb0ELb1ELb0ELb1ELb1ELb0ELb0ELb0EEENS1_21CollectiveEpilogueFwdINS6_IJSA_SC_SB_EEES9_NS_10bfloat16_tESG_Li384ELb1ELb0ELb0ELb1EEENS1_36VarlenDynamicPersistentTileSchedulerILi192ELi128ELi384ELi128ELb0ELb0ELb1ELb1ELb0ELb1EEEEEEEEEvNT_6ParamsE,"ax",@progbits
	.align	128
.text._ZN7cutlass13device_kernelIN5flash11enable_sm90INS1_16FlashAttnFwdSm90INS1_25CollectiveMainloopFwdSm90ILi2EN4cute5tupleIJNS5_1CILi1EEES8_S8_EEENS6_IJNS7_ILi192EEENS7_ILi128EEENS7_ILi96EEEEEELi96ENS_12float_e4m3_tEfNS_4arch4Sm90ELb0ELb1ELb1ELb1ELb0ELb1ELb0ELb1ELb1ELb0ELb0ELb0EEENS1_21CollectiveEpilogueFwdINS6_IJSA_SC_SB_EEES9_NS_10bfloat16_tESG_Li384ELb1ELb0ELb0ELb1EEENS1_36VarlenDynamicPersistentTileSchedulerILi192ELi128ELi384ELi128ELb0ELb0ELb1ELb1ELb0ELb1EEEEEEEEEvNT_6ParamsE:
        .type           _ZN7cutlass13device_kernelIN5flash11enable_sm90INS1_16FlashAttnFwdSm90INS1_25CollectiveMainloopFwdSm90ILi2EN4cute5tupleIJNS5_1CILi1EEES8_S8_EEENS6_IJNS7_ILi192EEENS7_ILi128EEENS7_ILi96EEEEEELi96ENS_12float_e4m3_tEfNS_4arch4Sm90ELb0ELb1ELb1ELb1ELb0ELb1ELb0ELb1ELb1ELb0ELb0ELb0EEENS1_21CollectiveEpilogueFwdINS6_IJSA_SC_SB_EEES9_NS_10bfloat16_tESG_Li384ELb1ELb0ELb0ELb1EEENS1_36VarlenDynamicPersistentTileSchedulerILi192ELi128ELi384ELi128ELb0ELb0ELb1ELb1ELb0ELb1EEEEEEEEEvNT_6ParamsE,@function
        .size           _ZN7cutlass13device_kernelIN5flash11enable_sm90INS1_16FlashAttnFwdSm90INS1_25CollectiveMainloopFwdSm90ILi2EN4cute5tupleIJNS5_1CILi1EEES8_S8_EEENS6_IJNS7_ILi192EEENS7_ILi128EEENS7_ILi96EEEEEELi96ENS_12float_e4m3_tEfNS_4arch4Sm90ELb0ELb1ELb1ELb1ELb0ELb1ELb0ELb1ELb1ELb0ELb0ELb0EEENS1_21CollectiveEpilogueFwdINS6_IJSA_SC_SB_EEES9_NS_10bfloat16_tESG_Li384ELb1ELb0ELb0ELb1EEENS1_36VarlenDynamicPersistentTileSchedulerILi192ELi128ELi384ELi128ELb0ELb0ELb1ELb1ELb0ELb1EEEEEEEEEvNT_6ParamsE,(.L_x_2225 - _ZN7cutlass13device_kernelIN5flash11enable_sm90INS1_16FlashAttnFwdSm90INS1_25CollectiveMainloopFwdSm90ILi2EN4cute5tupleIJNS5_1CILi1EEES8_S8_EEENS6_IJNS7_ILi192EEENS7_ILi128EEENS7_ILi96EEEEEELi96ENS_12float_e4m3_tEfNS_4arch4Sm90ELb0ELb1ELb1ELb1ELb0ELb1ELb0ELb1ELb1ELb0ELb0ELb0EEENS1_21CollectiveEpilogueFwdINS6_IJSA_SC_SB_EEES9_NS_10bfloat16_tESG_Li384ELb1ELb0ELb0ELb1EEENS1_36VarlenDynamicPersistentTileSchedulerILi192ELi128ELi384ELi128ELb0ELb0ELb1ELb1ELb0ELb1EEEEEEEEEvNT_6ParamsE)
        .other          _ZN7cutlass13device_kernelIN5flash11enable_sm90INS1_16FlashAttnFwdSm90INS1_25CollectiveMainloopFwdSm90ILi2EN4cute5tupleIJNS5_1CILi1EEES8_S8_EEENS6_IJNS7_ILi192EEENS7_ILi128EEENS7_ILi96EEEEEELi96ENS_12float_e4m3_tEfNS_4arch4Sm90ELb0ELb1ELb1ELb1ELb0ELb1ELb0ELb1ELb1ELb0ELb0ELb0EEENS1_21CollectiveEpilogueFwdINS6_IJSA_SC_SB_EEES9_NS_10bfloat16_tESG_Li384ELb1ELb0ELb0ELb1EEENS1_36VarlenDynamicPersistentTileSchedulerILi192ELi128ELi384ELi128ELb0ELb0ELb1ELb1ELb0ELb1EEEEEEEEEvNT_6ParamsE,@"STO_CUDA_ENTRY STV_DEFAULT"
_ZN7cutlass13device_kernelIN5flash11enable_sm90INS1_16FlashAttnFwdSm90INS1_25CollectiveMainloopFwdSm90ILi2EN4cute5tupleIJNS5_1CILi1EEES8_S8_EEENS6_IJNS7_ILi192EEENS7_ILi128EEENS7_ILi96EEEEEELi96ENS_12float_e4m3_tEfNS_4arch4Sm90ELb0ELb1ELb1ELb1ELb0ELb1ELb0ELb1ELb1ELb0ELb0ELb0EEENS1_21CollectiveEpilogueFwdINS6_IJSA_SC_SB_EEES9_NS_10bfloat16_tESG_Li384ELb1ELb0ELb0ELb1EEENS1_36VarlenDynamicPersistentTileSchedulerILi192ELi128ELi384ELi128ELb0ELb0ELb1ELb1ELb0ELb1EEEEEEEEEvNT_6ParamsE:
        /* <DEDUP_REMOVED lines=26> */
.L_x_1068:
[----:B------:R-:W-:Y:S05]  /*01a0*/  BSYNC B0 ;  /* 0x0000000000007941 */ /* 0x000fea0003800000 */
.L_x_1067:
[----:B------:R-:W-:Y:S01]  /*01b0*/  VOTEU.ANY UP0, P0 ;  /* 0x00000000003f7886 */ /* 0x000fe20000000100 */
[----:B------:R-:W0:Y:S01]  /*01c0*/  SHFL.IDX PT, R2, R0, RZ, 0x1f ;  /* 0x00001fff00027589 */ /* 0x000e2200000e0000 */
[----:B------:R-:W-:Y:S01]  /*01d0*/  UMOV UR4, 0x1 ;  /* 0x0000000100047882 */ /* 0x000fe20000000000 */
[----:B------:R-:W-:Y:S01]  /*01e0*/  UMOV UR7, 0x180 ;  /* 0x0000018000077882 */ /* 0x000fe20000000000 */
[----:B------:R-:W-:Y:S01]  /*01f0*/  VOTEU.ANY UP1, P0 ;  /* 0x00000000003f7886 */ /* 0x000fe20000020100 */
[----:B------:R-:W1:Y:S01]  /*0200*/  @UP0 S2UR UR8, SR_CgaCtaId ;  /* 0x00000000000809c3 */ /* 0x000e620000008800 */
[----:B------:R-:W-:Y:S01]  /*0210*/  @UP0 UMOV UR6, 0x400 ;  /* 0x0000040000060882 */ /* 0x000fe20000000000 */
[----:B------:R-:W-:-:S04]  /*0220*/  @UP0 UIADD3 UR4, -UR4, 0x100000, URZ ;  /* 0x0010000004040890 */ /* 0x000fc8000fffe13f */
[----:B------:R-:W-:Y:S02]  /*0230*/  @UP0 USHF.L.U32 UR5, UR4, 0xb, URZ ;  /* 0x0000000b04050899 */ /* 0x000fe4000800063f */
[----:B------:R-:W-:Y:S01]  /*0240*/  @UP0 USHF.L.U32 UR4, UR4, 0x1, URZ ;  /* 0x0000000104040899 */ /* 0x000fe2000800063f */
[----:B0-----:R-:W-:Y:S02]  /*0250*/  ISETP.NE.AND P1, PT, R2, RZ, PT ;  /* 0x000000ff0200720c */ /* 0x001fe40003f25270 */
[----:B------:R-:W-:Y:S01]  /*0260*/  SHF.R.U32.HI R2, RZ, 0x7, R3 ;  /* 0x00000007ff027819 */ /* 0x000fe20000011603 */
[----:B-1----:R-:W-:Y:S02]  /*0270*/  @UP0 ULEA UR8, UR8, UR6, 0x18 ;  /* 0x0000000608080291 */ /* 0x002fe4000f8ec03f */
[----:B------:R-:W-:-:S04]  /*0280*/  @UP0 UIADD3 UR6, -UR7, 0x100000, URZ ;  /* 0x0010000007060890 */ /* 0x000fc8000fffe13f */
[----:B------:R-:W-:Y:S02]  /*0290*/  @UP0 USHF.L.U32 UR7, UR6, 0xb, URZ ;  /* 0x0000000b06070899 */ /* 0x000fe4000800063f */
[----:B------:R-:W-:Y:S01]  /*02a0*/  @UP0 USHF.L.U32 UR6, UR6, 0x1, URZ ;  /* 0x0000000106060899 */ /* 0x000fe2000800063f */
[----:B------:R-:W-:Y:S01]  /*02b0*/  VOTEU.ANY UP0, P0 ;  /* 0x00000000003f7886 */ /* 0x000fe20000000100 */
[----:B------:R-:W0:Y:S04]  /*02c0*/  SHFL.IDX PT, R2, R2, RZ, 0x1f ;  /* 0x00001fff02027589 */ /* 0x000e2800000e0000 */
[----:B------:R-:W1:Y:S02]  /*02d0*/  FENCE.VIEW.ASYNC.S ;  /* 0x00000000000073c6 */ /* 0x000e640000000000 */
[----:B-1----:R1:W2:Y:S04]  /*02e0*/  @UP0 SYNCS.EXCH.64 URZ, [UR8+0x19c00], UR4 ;  /* 0x019c0004083f05b2 */ /* 0x0022a80008000100 */
[----:B------:R1:W3:Y:S01]  /*02f0*/  @UP1 SYNCS.EXCH.64 URZ, [UR8+0x19c20], UR6 ;  /* 0x019c2006083f15b2 */ /* 0x0002e20008000100 */
[----:B------:R-:W-:Y:S05]  /*0300*/  @P1 BRA `(.L_x_1069) ;  /* 0x0000000000481947 */ /* 0x000fea0003800000 */
        /* <DEDUP_REMOVED lines=14> */
[----:B------:R4:W0:Y:S01]  /*03f0*/  SYNCS.EXCH.64 URZ, [UR8+0x19c40], UR4 ;  /* 0x019c4004083f75b2 */ /* 0x0008220008000100 */
[----:B------:R4:W0:Y:S01]  /*0400*/  SYNCS.EXCH.64 URZ, [UR8+0x19c38], UR6 ;  /* 0x019c3806083f75b2 */ /* 0x0008220008000100 */
[----:B------:R4:W0:Y:S02]  /*0410*/  SYNCS.EXCH.64 URZ, [UR8+0x19c48], UR4 ;  /* 0x019c4804083f75b2 */ /* 0x0008240008000100 */
[----:B----4-:R-:W-:Y:S01]  /*0420*/  NOP ;  /* 0x0000000000007918 */ /* 0x010fe20000000000 */
.L_x_1069:
        /* <DEDUP_REMOVED lines=22> */
.L_x_1070:
        /* <DEDUP_REMOVED lines=14> */
[----:B------:R4:W0:Y:S01]  /*0670*/  SYNCS.EXCH.64 URZ, [UR6+0x19c80], UR4 ;  /* 0x019c8004063f75b2 */ /* 0x0008220008000100 */
[----:B------:R4:W0:Y:S01]  /*0680*/  SYNCS.EXCH.64 URZ, [UR6+0x19c78], UR4 ;  /* 0x019c7804063f75b2 */ /* 0x0008220008000100 */
[----:B------:R4:W0:Y:S02]  /*0690*/  SYNCS.EXCH.64 URZ, [UR6+0x19c88], UR4 ;  /* 0x019c8804063f75b2 */ /* 0x0008240008000100 */
[----:B----4-:R-:W-:Y:S01]  /*06a0*/  NOP ;  /* 0x0000000000007918 */ /* 0x010fe20000000000 */
.L_x_1071:
        /* <DEDUP_REMOVED lines=22> */
.L_x_1072:
        /* <DEDUP_REMOVED lines=22> */
.L_x_1073:
[----:B0-----:R-:W-:Y:S01]  /*0970*/  ISETP.NE.AND P0, PT, R2, RZ, PT ;  /* 0x000000ff0200720c */ /* 0x001fe20003f05270 */
[----:B------:R-:W-:Y:S01]  /*0980*/  IMAD.MOV.U32 R2, RZ, RZ, 0x1 ;  /* 0x00000001ff027424 */ /* 0x000fe200078e00ff */
[----:B------:R-:W-:Y:S01]  /*0990*/  NOP ;  /* 0x0000000000007918 */ /* 0x000fe20000000000 */
[----:B------:R-:W-:Y:S01]  /*09a0*/  ULDC.64 UR40, c[0x0][0x208] ;  /* 0x0000820000287ab9 */ /* 0x000fe20000000a00 */
[----:B------:R-:W-:Y:S02]  /*09b0*/  BSSY B8, `(.L_x_1074) ;  /* 0x000217e000087945 */ /* 0x000fe40003800000 */
[----:B------:R-:W-:-:S05]  /*09c0*/  SEL R2, R2, 0x2, !P0 ;  /* 0x0000000202027807 */ /* 0x000fca0004000000 */
[----:B------:R0:W-:Y:S01]  /*09d0*/  STL [R1+0x14], R2 ;  /* 0x0000140201007387 */ /* 0x0001e20000100800 */
[----:B-123--:R-:W-:Y:S06]  /*09e0*/  BAR.SYNC.DEFER_BLOCKING 0x0 ;  /* 0x0000000000007b1d */ /* 0x00efec0000010000 */
[----:B------:R-:W-:Y:S05]  /*09f0*/  @!P0 BRA `(.L_x_1075) ;  /* 0x000001a800e88947 */ /* 0x000fea0003800000 */
.L_x_1076:
[----:B------:R-:W-:-:S08]  /*0a00*/  NOP ;  /* 0x0000000000007918 */ /* 0x000fd00000000000 */
[----:B------:R-:W1:Y:S02]  /*0a10*/  USETMAXREG.TRY_ALLOC.CTAPOOL UP0, 0xa0 ;  /* 0x000000a0000079c8 */ /* 0x000e640008000600 */
[----:B-1----:R-:W-:-:S13]  /*0a20*/  PLOP3.LUT P0, PT, PT, PT, UP0, 0x80, 0x0 ;  /* 0x000000000000781c */ /* 0x002fda0003f0f008 */
[----:B------:R-:W-:Y:S05]  /*0a30*/  @!P0 BRA `(.L_x_1076) ;  /* 0xfffffffc00f08947 */ /* 0x000fea000383ffff */
[----:B------:R-:W1:Y:S08]  /*0a40*/  S2UR UR4, SR_CgaCtaId ;  /* 0x00000000000479c3 */ /* 0x000e700000008800 */
[----:B------:R-:W-:Y:S06]  /*0a50*/  BAR.ARV 0x8, 0x1a0 ;  /* 0x0206800000007b1d */ /* 0x000fec0000002000 */
[----:B------:R-:W-:-:S02]  /*0a60*/  MOV R17, 0x400 ;  /* 0x0000040000117802 */ /* 0x000fc40000000f00 */
[----:B------:R-:W-:Y:S01]  /*0a70*/  BAR.SYNC.DEFER_BLOCKING 0x5, 0x200 ;  /* 0x0148000000007b1d */ /* 0x000fe20000010000 */
[----:B-1----:R-:W-:-:S05]  /*0a80*/  IMAD.U32 R0, RZ, RZ, UR4 ;  /* 0x00000004ff007e24 */ /* 0x002fca000f8e00ff */
[----:B------:R-:W-:Y:S01]  /*0a90*/  ULDC UR4, c[0x0][0xc14] ;  /* 0x0003050000047ab9 */ /* 0x000fe20000000800 */
[----:B------:R-:W-:Y:S01]  /*0aa0*/  LEA R17, R0, R17, 0x18 ;  /* 0x0000001100117211 */ /* 0x000fe200078ec0ff */
[----:B------:R-:W-:Y:S04]  /*0ab0*/  STL [R1+0x18], R0 ;  /* 0x0000180001007387 */ /* 0x000fe80000100800 */
[----:B------:R-:W1:Y:S01]  /*0ac0*/  LDS.128 R8, [R17+0x19cd0] ;  /* 0x019cd00011087984 */ /* 0x000e620000000c00 */
[----:B------:R-:W-:Y:S06]  /*0ad0*/  BAR.ARV 0x4, 0x200 ;  /* 0x0108000000007b1d */ /* 0x000fec0000002000 */
[----:B-1----:R-:W-:-:S13]  /*0ae0*/  ISETP.GE.AND P0, PT, R11, UR4, PT ;  /* 0x000000040b007c0c */ /* 0x002fda000bf06270 */
[----:B------:R-:W-:Y:S05]  /*0af0*/  @P0 BRA `(.L_x_1077) ;  /* 0x0000021400a40947 */ /* 0x000fea0003800000 */
[----:B------:R-:W2:Y:S01]  /*0b00*/  LDL.LU R16, [R1+0x14] ;  /* 0x0000140001107983 */ /* 0x000ea20000300800 */
[----:B------:R-:W1:Y:S02]  /*0b10*/  S2R R0, SR_TID.X ;  /* 0x0000000000007919 */ /* 0x000e640000002100 */
[----:B-1----:R-:W-:-:S05]  /*0b20*/  VIADD R8, R0, 0xffffff80 ;  /* 0xffffff8000087836 */ /* 0x002fca0000000000 */
[-C--:B0-----:R-:W-:Y:S02]  /*0b30*/  LEA.HI R2, R8, R8.reuse, RZ, 0x1 ;  /* 0x0000000808027211 */ /* 0x081fe400078f08ff */
[----:B------:R-:W-:Y:S02]  /*0b40*/  SHF.R.S32.HI R0, RZ, 0x1f, R8 ;  /* 0x0000001fff007819 */ /* 0x000fe40000011408 */
[--C-:B------:R-:W-:Y:S02]  /*0b50*/  SHF.R.S32.HI R23, RZ, 0x1, R2.reuse ;  /* 0x00000001ff177819 */ /* 0x100fe40000011402 */
[----:B------:R-:W-:Y:S02]  /*0b60*/  SHF.R.S32.HI R4, RZ, 0x1f, R2 ;  /* 0x0000001fff047819 */ /* 0x000fe40000011402 */
[----:B------:R-:W-:Y:S02]  /*0b70*/  LOP3.LUT R3, R2, 0xfffffffe, RZ, 0xc0, !PT ;  /* 0xfffffffe02037812 */ /* 0x000fe400078ec0ff */
[----:B------:R-:W-:-:S02]  /*0b80*/  LEA.HI R2, R0, R8, RZ, 0x7 ;  /* 0x0000000800027211 */ /* 0x000fc400078f38ff */
[----:B------:R-:W-:Y:S01]  /*0b90*/  LEA.HI R5, R4, R23, RZ, 0x2 ;  /* 0x0000001704057211 */ /* 0x000fe200078f10ff */
[----:B------:R-:W-:Y:S01]  /*0ba0*/  IMAD.IADD R3, R8, 0x1, -R3 ;  /* 0x0000000108037824 */ /* 0x000fe200078e0a03 */
[----:B------:R-:W-:Y:S02]  /*0bb0*/  LOP3.LUT R7, R2, 0xffffff80, RZ, 0xc0, !PT ;  /* 0xffffff8002077812 */ /* 0x000fe400078ec0ff */
[CC--:B------:R-:W-:Y:S01]  /*0bc0*/  LEA.HI R4, R0.reuse, R8.reuse, RZ, 0x3 ;  /* 0x0000000800047211 */ /* 0x0c0fe200078f18ff */
[----:B------:R-:W-:Y:S01]  /*0bd0*/  IMAD.SHL.U32 R15, R3, 0x10, RZ ;  /* 0x00000010030f7824 */ /* 0x000fe200078e00ff */
[----:B------:R-:W-:Y:S01]  /*0be0*/  LEA.HI R6, R0, R8, RZ, 0x4 ;  /* 0x0000000800067211 */ /* 0x000fe200078f20ff */
[----:B------:R-:W-:Y:S01]  /*0bf0*/  IMAD.IADD R12, R8, 0x1, -R7 ;  /* 0x00000001080c7824 */ /* 0x000fe200078e0a07 */
[----:B------:R-:W-:Y:S02]  /*0c00*/  SHF.R.S32.HI R4, RZ, 0x3, R4 ;  /* 0x00000003ff047819 */ /* 0x000fe40000011404 */
[----:B------:R-:W-:-:S02]  /*0c10*/  LOP3.LUT R0, R5, 0x7fffffc, RZ, 0xc0, !PT ;  /* 0x07fffffc05007812 */ /* 0x000fc400078ec0ff */
[----:B------:R-:W-:Y:S02]  /*0c20*/  SHF.R.S32.HI R18, RZ, 0x7, R2 ;  /* 0x00000007ff127819 */ /* 0x000fe40000011402 */
[----:B------:R-:W-:Y:S01]  /*0c30*/  SHF.R.S32.HI R2, RZ, 0x1f, R12 ;  /* 0x0000001fff027819 */ /* 0x000fe2000001140c */
[----:B------:R-:W-:Y:S01]  /*0c40*/  IMAD.SHL.U32 R4, R4, 0x80, RZ ;  /* 0x0000008004047824 */ /* 0x000fe200078e00ff */
[----:B------:R-:W-:Y:S01]  /*0c50*/  SHF.R.S32.HI R5, RZ, 0x4, R6 ;  /* 0x00000004ff057819 */ /* 0x000fe20000011406 */
[----:B------:R-:W-:Y:S01]  /*0c60*/  IMAD.IADD R0, R23, 0x1, -R0 ;  /* 0x0000000117007824 */ /* 0x000fe200078e0a00 */
[----:B------:R-:W-:Y:S01]  /*0c70*/  LEA.HI R3, R2, R12, RZ, 0x2 ;  /* 0x0000000c02037211 */ /* 0x000fe200078f10ff */
[----:B------:R-:W-:Y:S01]  /*0c80*/  VIADD R13, R15, 0x20 ;  /* 0x000000200f0d7836 */ /* 0x000fe20000000000 */
[----:B------:R-:W-:Y:S01]  /*0c90*/  LOP3.LUT R14, R4, 0x80, RZ, 0xc0, !PT ;  /* 0x00000080040e7812 */ /* 0x000fe200078ec0ff */
[----:B------:R-:W-:Y:S01]  /*0ca0*/  IMAD R8, R5, 0x8, R0 ;  /* 0x0000000805087824 */ /* 0x000fe200078e0200 */
[----:B------:R-:W-:-:S02]  /*0cb0*/  SHF.R.S32.HI R4, RZ, 0x2, R3 ;  /* 0x00000002ff047819 */ /* 0x000fc40000011403 */
[----:B------:R-:W-:Y:S02]  /*0cc0*/  SHF.R.S32.HI R5, RZ, 0x1f, R3 ;  /* 0x0000001fff057819 */ /* 0x000fe40000011403 */
[----:B------:R-:W-:Y:S02]  /*0cd0*/  SHF.R.S32.HI R6, RZ, 0x1f, R13 ;  /* 0x0000001fff067819 */ /* 0x000fe4000001140d */
[----:B------:R-:W-:Y:S02]  /*0ce0*/  LEA.HI R5, R5, R4, RZ, 0x3 ;  /* 0x0000000405057211 */ /* 0x000fe400078f18ff */
[-C--:B------:R-:W-:Y:S01]  /*0cf0*/  LEA.HI R7, R6, R13.reuse, RZ, 0x5 ;  /* 0x0000000d06077211 */ /* 0x080fe200078f28ff */
[----:B------:R-:W-:Y:S01]  /*0d00*/  IMAD.HI R0, R18, 0x55555556, RZ ;  /* 0x5555555612007827 */ /* 0x000fe200078e02ff */
[----:B------:R-:W-:Y:S02]  /*0d10*/  LEA.HI R6, R6, R13, RZ, 0x4 ;  /* 0x0000000d06067211 */ /* 0x000fe400078f20ff */
[----:B------:R-:W-:-:S02]  /*0d20*/  LEA.HI R2, R2, R12, RZ, 0x5 ;  /* 0x0000000c02027211 */ /* 0x000fc400078f28ff */
[----:B------:R-:W-:Y:S01]  /*0d30*/  LOP3.LUT R5, R5, 0xfffffff8, RZ, 0xc0, !PT ;  /* 0xfffffff805057812 */ /* 0x000fe200078ec0ff */
[----:B------:R0:W-:Y:S01]  /*0d40*/  STL [R1+0x20], R13 ;  /* 0x0000200d01007387 */ /* 0x0001e20000100800 */
[----:B------:R-:W-:Y:S01]  /*0d50*/  SHF.R.S32.HI R7, RZ, 0x5, R7 ;  /* 0x00000005ff077819 */ /* 0x000fe20000011407 */
[----:B------:R-:W-:Y:S01]  /*0d60*/  IMAD.SHL.U32 R8, R8, 0x20, RZ ;  /* 0x0000002008087824 */ /* 0x000fe200078e00ff */
[----:B------:R-:W-:Y:S01]  /*0d70*/  LOP3.LUT R6, R14, 0x10, R6, 0xf8, !PT ;  /* 0x000000100e067812 */ /* 0x000fe200078ef806 */
[----:B------:R-:W-:Y:S01]  /*0d80*/  IMAD.IADD R5, R4, 0x1, -R5 ;  /* 0x0000000104057824 */ /* 0x000fe200078e0a05 */
[----:B------:R-:W-:Y:S02]  /*0d90*/  LEA.HI R0, R0, R0, RZ, 0x1 ;  /* 0x0000000000007211 */ /* 0x000fe400078f08ff */
[----:B------:R-:W-:Y:S02]  /*0da0*/  SHF.R.S32.HI R2, RZ, 0x5, R2 ;  /* 0x00000005ff027819 */ /* 0x000fe40000011402 */
[----:B0-----:R-:W-:Y:S01]  /*0db0*/  SHF.R.U32.HI R13, RZ, 0x3, R14 ;  /* 0x00000003ff0d7819 */ /* 0x001fe2000001160e */
[----:B------:R-:W-:-:S03]  /*0dc0*/  IMAD R4, R7, 0x1800, R8 ;  /* 0x0000180007047824 */ /* 0x000fc600078e0208 */
[----:B------:R-:W-:Y:S01]  /*0dd0*/  LOP3.LUT R6, R6, R13, RZ, 0x3c, !PT ;  /* 0x0000000d06067212 */ /* 0x000fe200078e3cff */
[----:B------:R-:W-:Y:S02]  /*0de0*/  IMAD R0, R0, -0x3, R18 ;  /* 0xfffffffd00007824 */ /* 0x000fe400078e0212 */
[----:B------:R-:W-:Y:S01]  /*0df0*/  IMAD R5, R2, 0x10, R5 ;  /* 0x0000001002057824 */ /* 0x000fe200078e0205 */
[----:B------:R-:W-:Y:S01]  /*0e00*/  IADD3 R2, R17, R4, R6 ;  /* 0x0000000411027210 */ /* 0x000fe20007ffe006 */
[----:B------:R-:W-:Y:S02]  /*0e10*/  STL [R1+0x1c], R14 ;  /* 0x00001c0e01007387 */ /* 0x000fe40000100800 */
[----:B------:R-:W-:Y:S02]  /*0e20*/  IMAD R0, R0, 0x40, R5 ;  /* 0x0000004000007824 */ /* 0x000fe400078e0205 */
[----:B------:R-:W-:Y:S04]  /*0e30*/  STL [R1+0x30], R8 ;  /* 0x0000300801007387 */ /* 0x000fe80000100800 */
[----:B------:R-:W-:Y:S04]  /*0e40*/  STL [R1+0x64], R13 ;  /* 0x0000640d01007387 */ /* 0x000fe80000100800 */
[----:B------:R-:W-:Y:S04]  /*0e50*/  STL [R1+0x3c], R9 ;  /* 0x00003c0901007387 */ /* 0x000fe80000100800 */
[----:B------:R-:W-:Y:S04]  /*0e60*/  STL [R1+0x5c], R2 ;  /* 0x00005c0201007387 */ /* 0x000fe80000100800 */
[----:B------:R-:W-:Y:S04]  /*0e70*/  STL [R1+0x40], R10 ;  /* 0x0000400a01007387 */ /* 0x000fe80000100800 */
[----:B------:R0:W-:Y:S02]  /*0e80*/  STL [R1+0x60], R0 ;  /* 0x0000600001007387 */ /* 0x0001e40000100800 */
[----:B0-----:R-:W-:-:S04]  /*0e90*/  LOP3.LUT R0, R14, 0x10, R15, 0xf8, !PT ;  /* 0x000000100e007812 */ /* 0x001fc800078ef80f */
[----:B------:R-:W-:Y:S01]  /*0ea0*/  LOP3.LUT R0, R0, R13, RZ, 0x3c, !PT ;  /* 0x0000000d00007212 */ /* 0x000fe200078e3cff */
[----:B------:R0:W-:Y:S04]  /*0eb0*/  STL [R1+0x44], R11 ;  /* 0x0000440b01007387 */ /* 0x0001e80000100800 */
[----:B------:R-:W-:Y:S01]  /*0ec0*/  IMAD.IADD R0, R8, 0x1, R0 ;  /* 0x0000000108007824 */ /* 0x000fe200078e0200 */
[----:B------:R0:W-:Y:S04]  /*0ed0*/  STL [R1+0x54], RZ ;  /* 0x000054ff01007387 */ /* 0x0001e80000100800 */
[----:B------:R0:W-:Y:S04]  /*0ee0*/  STL [R1+0x8], RZ ;  /* 0x000008ff01007387 */ /* 0x0001e80000100800 */
[----:B------:R0:W-:Y:S01]  /*0ef0*/  STL [R1+0x48], R0 ;  /* 0x0000480001007387 */ /* 0x0001e20000100800 */
[----:B------:R-:W-:-:S02]  /*0f00*/  LOP3.LUT R156, R3, 0x7ffffffc, RZ, 0xc0, !PT ;  /* 0x7ffffffc039c7812 */ /* 0x000fc400078ec0ff */
[----:B------:R-:W-:Y:S01]  /*0f10*/  CS2R R18, SRZ ;  /* 0x0000000000127805 */ /* 0x000fe2000001ff00 */
[----:B------:R-:W-:Y:S02]  /*0f20*/  IMAD.MOV.U32 R22, RZ, RZ, RZ ;  /* 0x000000ffff167224 */ /* 0x000fe400078e00ff */
[----:B------:R-:W-:Y:S01]  /*0f30*/  IMAD.IADD R156, R12, 0x1, -R156 ;  /* 0x000000010c9c7824 */ /* 0x000fe200078e0a9c */
[----:B0-2---:R-:W-:-:S07]  /*0f40*/  LOP3.LUT R157, R16, 0x1, RZ, 0xfc, !PT ;  /* 0x00000001109d7812 */ /* 0x005fce00078efcff */
.L_x_1275:
[----:B0-2--5:R-:W2:Y:S01]  /*0f50*/  LDL R30, [R1+0x44] ;  /* 0x00004400011e7983 */ /* 0x025ea20000100800 */
[----:B------:R-:W-:Y:S01]  /*0f60*/  ULDC.64 UR4, c[0x0][0xa28] ;  /* 0x00028a0000047ab9 */ /* 0x000fe20000000a00 */
[----:B-1-3--:R-:W2:Y:S01]  /*0f70*/  LDC.64 R4, c[0x0][0xa08] ;  /* 0x00028200ff047b82 */ /* 0x00aea20000000a00 */
[----:B------:R-:W-:Y:S01]  /*0f80*/  ISETP.NE.U32.AND P0, PT, RZ, UR4, PT ;  /* 0x00000004ff007c0c */ /* 0x000fe2000bf05070 */
[----:B------:R-:W3:Y:S04]  /*0f90*/  LDL R12, [R1+0x3c] ;  /* 0x00003c00010c7983 */ /* 0x000ee80000100800 */
[----:B------:R-:W4:Y:S01]  /*0fa0*/  LDL R33, [R1+0x40] ;  /* 0x0000400001217983 */ /* 0x000f220000100800 */
[----:B------:R-:W-:Y:S01]  /*0fb0*/  ISETP.NE.AND.EX P0, PT, RZ, UR5, PT, P0 ;  /* 0x00000005ff007c0c */ /* 0x000fe2000bf05300 */
[----:B------:R-:W-:Y:S01]  /*0fc0*/  ULDC.64 UR4, c[0x0][0xa18] ;  /* 0x0002860000047ab9 */ /* 0x000fe20000000a00 */
[----:B------:R-:W-:Y:S01]  /*0fd0*/  IMAD.MOV.U32 R0, RZ, RZ, RZ ;  /* 0x000000ffff007224 */ /* 0x000fe200078e00ff */
[----:B------:R-:W-:Y:S01]  /*0fe0*/  ISETP.NE.U32.AND P1, PT, RZ, UR4, PT ;  /* 0x00000004ff007c0c */ /* 0x000fe2000bf25070 */
[----:B------:R-:W-:Y:S01]  /*0ff0*/  IMAD.MOV.U32 R28, RZ, RZ, RZ ;  /* 0x000000ffff1c7224 */ /* 0x000fe200078e00ff */
[----:B------:R-:W-:-:S02]  /*1000*/  ULDC.64 UR6, c[0x0][0xa20] ;  /* 0x0002880000067ab9 */ /* 0x000fc40000000a00 */
[----:B------:R-:W-:Y:S01]  /*1010*/  ISETP.NE.AND.EX P1, PT, RZ, UR5, PT, P1 ;  /* 0x00000005ff007c0c */ /* 0x000fe2000bf25310 */
[----:B------:R-:W-:-:S05]  /*1020*/  ULDC.64 UR4, c[0x0][0xa08] ;  /* 0x0002820000047ab9 */ /* 0x000fca0000000a00 */
[----:B------:R-:W0:Y:S08]  /*1030*/  @P0 LDC.64 R2, c[0x0][0xa28] ;  /* 0x00028a00ff020b82 */ /* 0x000e300000000a00 */
[----:B------:R-:W1:Y:S01]  /*1040*/  @P1 LDC.64 R6, c[0x0][0xa18] ;  /* 0x00028600ff061b82 */ /* 0x000e620000000a00 */
[----:B------:R-:W-:Y:S01]  /*1050*/  ISETP.NE.U32.AND P3, PT, RZ, UR4, PT ;  /* 0x00000004ff007c0c */ /* 0x000fe2000bf65070 */
[----:B------:R-:W-:-:S02]  /*1060*/  ULDC UR4, c[0x0][0x288] ;  /* 0x0000a20000047ab9 */ /* 0x000fc40000000800 */
[----:B------:R-:W-:Y:S01]  /*1070*/  IMAD.U32 R10, RZ, RZ, UR4 ;  /* 0x00000004ff0a7e24 */ /* 0x000fe2000f8e00ff */
[----:B------:R-:W-:Y:S01]  /*1080*/  ISETP.NE.AND.EX P3, PT, RZ, UR5, PT, P3 ;  /* 0x00000005ff007c0c */ /* 0x000fe2000bf65330 */
[----:B------:R-:W-:Y:S01]  /*1090*/  ULDC.64 UR4, c[0x0][0x3f8] ;  /* 0x0000fe0000047ab9 */ /* 0x000fe20000000a00 */
[----:B--2---:R-:W-:-:S04]  /*10a0*/  IMAD.WIDE R8, R30, 0x4, R4 ;  /* 0x000000041e087825 */ /* 0x004fc800078e0204 */
[----:B-1----:R-:W-:-:S07]  /*10b0*/  @P1 IMAD.WIDE R4, R30, 0x4, R6 ;  /* 0x000000041e041825 */ /* 0x002fce00078e0206 */
[----:B------:R1:W5:Y:S04]  /*10c0*/  @P3 LDG.E R28, desc[UR40][R8.64] ;  /* 0x00000028081c3981 */ /* 0x000368000c1e1900 */
[----:B------:R-:W2:Y:S01]  /*10d0*/  @P1 LDG.E R10, desc[UR40][R4.64] ;  /* 0x00000028040a1981 */ /* 0x000ea2000c1e1900 */
[----:B0-----:R-:W-:-:S05]  /*10e0*/  @P0 IMAD.WIDE R2, R30, 0x4, R2 ;  /* 0x000000041e020825 */ /* 0x001fca00078e0202 */
[----:B------:R1:W5:Y:S01]  /*10f0*/  @P0 LDG.E R0, desc[UR40][R2.64] ;  /* 0x0000002802000981 */ /* 0x000362000c1e1900 */
[----:B------:R-:W-:-:S03]  /*1100*/  UISETP.NE.U32.AND UP0, UPT, UR4, URZ, UPT ;  /* 0x0000003f0400728c */ /* 0x000fc6000bf05070 */
[----:B------:R-:W-:Y:S01]  /*1110*/  ULDC UR4, c[0x0][0x404] ;  /* 0x0001010000047ab9 */ /* 0x000fe20000000800 */
[----:B------:R-:W-:Y:S01]  /*1120*/  UISETP.NE.AND.EX UP0, UPT, UR5, URZ, UPT, UP0 ;  /* 0x0000003f0500728c */ /* 0x000fe2000bf05300 */
[----:B------:R-:W-:Y:S02]  /*1130*/  ISETP.NE.U32.AND P2, PT, RZ, UR6, PT ;  /* 0x00000006ff007c0c */ /* 0x000fe4000bf45070 */
[----:B------:R-:W-:Y:S01]  /*1140*/  ULDC UR5, c[0x0][0x2e0] ;  /* 0x0000b80000057ab9 */ /* 0x000fe20000000800 */
[----:B------:R-:W-:Y:S01]  /*1150*/  USEL UR4, UR4, 0x1, UP0 ;  /* 0x0000000104047887 */ /* 0x000fe20008000000 */
[----:B------:R-:W-:-:S03]  /*1160*/  ISETP.NE.AND.EX P2, PT, RZ, UR7, PT, P2 ;  /* 0x00000007ff007c0c */ /* 0x000fc6000bf45320 */
[----:B------:R-:W-:-:S03]  /*1170*/  UIMAD UR4, UR4, UR5, URZ ;  /* 0x00000005040472a4 */ /* 0x000fc6000f8e023f */
[----:B------:R-:W-:Y:S01]  /*1180*/  ULDC UR5, c[0x0][0x338] ;  /* 0x0000ce0000057ab9 */ /* 0x000fe20000000800 */
[----:B--2---:R1:W-:Y:S04]  /*1190*/  STL [R1+0x28], R10 ;  /* 0x0000280a01007387 */ /* 0x0043e80000100800 */
[----:B---3--:R1:W-:Y:S04]  /*11a0*/  STL [R1+0x58], R12 ;  /* 0x0000580c01007387 */ /* 0x0083e80000100800 */
[----:B----4-:R1:W-:Y:S04]  /*11b0*/  STL [R1+0x4c], R33 ;  /* 0x00004c2101007387 */ /* 0x0103e80000100800 */
[----:B------:R1:W-:Y:S01]  /*11c0*/  STL [R1+0x50], R30 ;  /* 0x0000501e01007387 */ /* 0x0003e20000100800 */
[----:B------:R-:W-:Y:S01]  /*11d0*/  IMAD.MOV.U32 R13, RZ, RZ, R10 ;  /* 0x000000ffff0d7224 */ /* 0x000fe200078e000a */
[----:B------:R-:W-:Y:S06]  /*11e0*/  @P1 BRA `(.L_x_1078) ;  /* 0x0000000000281947 */ /* 0x000fec0003800000 */
[----:B------:R-:W-:Y:S02]  /*11f0*/  ULDC.64 UR6, c[0x0][0xa00] ;  /* 0x0002800000067ab9 */ /* 0x000fe40000000a00 */
[----:B------:R-:W-:-:S04]  /*1200*/  ISETP.NE.U32.AND P0, PT, RZ, UR6, PT ;  /* 0x00000006ff007c0c */ /* 0x000fc8000bf05070 */
[----:B------:R-:W-:-:S13]  /*1210*/  ISETP.NE.AND.EX P0, PT, RZ, UR7, PT, P0 ;  /* 0x00000007ff007c0c */ /* 0x000fda000bf05300 */
[----:B------:R-:W-:Y:S05]  /*1220*/  @!P0 BRA `(.L_x_1078) ;  /* 0x0000000000188947 */ /* 0x000fea0003800000 */
[----:B-1----:R-:W0:Y:S02]  /*1230*/  LDC.64 R2, c[0x0][0xa00] ;  /* 0x00028000ff027b82 */ /* 0x002e240000000a00 */
[----:B0-----:R-:W-:-:S05]  /*1240*/  IMAD.WIDE R2, R30, 0x4, R2 ;  /* 0x000000041e027825 */ /* 0x001fca00078e0202 */
[----:B------:R-:W2:Y:S04]  /*1250*/  LDG.E R4, desc[UR40][R2.64] ;  /* 0x0000002802047981 */ /* 0x000ea8000c1e1900 */
[----:B------:R-:W2:Y:S02]  /*1260*/  LDG.E R5, desc[UR40][R2.64+0x4] ;  /* 0x0000042802057981 */ /* 0x000ea4000c1e1900 */
[----:B--2---:R-:W-:-:S05]  /*1270*/  IMAD.IADD R13, R5, 0x1, -R4 ;  /* 0x00000001050d7824 */ /* 0x004fca00078e0a04 */
[----:B------:R0:W-:Y:S02]  /*1280*/  STL [R1+0x28], R13 ;  /* 0x0000280d01007387 */ /* 0x0001e40000100800 */
.L_x_1078:
[----:B------:R-:W-:Y:S02]  /*1290*/  IMAD.U32 R27, RZ, RZ, UR5 ;  /* 0x00000005ff1b7e24 */ /* 0x000fe4000f8e00ff */
[----:B------:R-:W-:Y:S01]  /*12a0*/  IMAD.U32 R29, RZ, RZ, UR4 ;  /* 0x00000004ff1d7e24 */ /* 0x000fe2000f8e00ff */
[----:B------:R-:W-:Y:S06]  /*12b0*/  @!P2 BRA `(.L_x_1079) ;  /* 0x000000000010a947 */ /* 0x000fec0003800000 */
[----:B-1----:R-:W1:Y:S02]  /*12c0*/  LDC.64 R2, c[0x0][0xa20] ;  /* 0x00028800ff027b82 */ /* 0x002e640000000a00 */
[----:B-1----:R-:W-:-:S05]  /*12d0*/  IMAD.WIDE R2, R30, 0x4, R2 ;  /* 0x000000041e027825 */ /* 0x002fca00078e0202 */
[----:B------:R2:W5:Y:S01]  /*12e0*/  LDG.E R29, desc[UR40][R2.64] ;  /* 0x00000028021d7981 */ /* 0x000562000c1e1900 */
[----:B------:R-:W-:Y:S05]  /*12f0*/  BRA `(.L_x_1080) ;  /* 0x0000000000107947 */ /* 0x000fea0003800000 */
.L_x_1079:
[----:B------:R-:W-:Y:S05]  /*1300*/  @!P3 BRA `(.L_x_1080) ;  /* 0x00000000000cb947 */ /* 0x000fea0003800000 */
[----:B-1----:R-:W2:Y:S04]  /*1310*/  LDG.E R2, desc[UR40][R8.64] ;  /* 0x0000002808027981 */ /* 0x002ea8000c1e1900 */
[----:B------:R-:W2:Y:S02]  /*1320*/  LDG.E R29, desc[UR40][R8.64+0x4] ;  /* 0x00000428081d7981 */ /* 0x000ea4000c1e1900 */
[----:B--2---:R-:W-:-:S07]  /*1330*/  IMAD.IADD R29, R29, 0x1, -R2 ;  /* 0x000000011d1d7824 */ /* 0x004fce00078e0a02 */
.L_x_1080:
[----:B------:R-:W-:Y:S01]  /*1340*/  ULDC.64 UR4, c[0x0][0xa10] ;  /* 0x0002840000047ab9 */ /* 0x000fe20000000a00 */
[----:B-1----:R-:W1:Y:S01]  /*1350*/  LDC.64 R8, c[0x0][0x9e0] ;  /* 0x00027800ff087b82 */ /* 0x002e620000000a00 */
[----:B------:R-:W-:-:S04]  /*1360*/  ISETP.NE.U32.AND P0, PT, RZ, UR4, PT ;  /* 0x00000004ff007c0c */ /* 0x000fc8000bf05070 */
[----:B------:R-:W-:Y:S01]  /*1370*/  ISETP.NE.AND.EX P0, PT, RZ, UR5, PT, P0 ;  /* 0x00000005ff007c0c */ /* 0x000fe2000bf05300 */
[----:B------:R-:W-:Y:S02]  /*1380*/  ULDC.64 UR4, c[0x0][0xa30] ;  /* 0x00028c0000047ab9 */ /* 0x000fe40000000a00 */
[----:B------:R-:W-:-:S04]  /*1390*/  ISETP.NE.U32.AND P1, PT, RZ, UR4, PT ;  /* 0x00000004ff007c0c */ /* 0x000fc8000bf25070 */
[----:B------:R-:W-:-:S06]  /*13a0*/  ISETP.NE.AND.EX P1, PT, RZ, UR5, PT, P1 ;  /* 0x00000005ff007c0c */ /* 0x000fcc000bf25310 */
[----:B--2---:R-:W2:Y:S08]  /*13b0*/  @P0 LDC.64 R2, c[0x0][0xa10] ;  /* 0x00028400ff020b82 */ /* 0x004eb00000000a00 */
[----:B------:R-:W3:Y:S01]  /*13c0*/  @P1 LDC.64 R4, c[0x0][0xa30] ;  /* 0x00028c00ff041b82 */ /* 0x000ee20000000a00 */
[----:B--2---:R-:W-:-:S05]  /*13d0*/  @P0 IMAD.WIDE R2, R30, 0x4, R2 ;  /* 0x000000041e020825 */ /* 0x004fca00078e0202 */
[----:B------:R-:W2:Y:S04]  /*13e0*/  @P0 LDG.E R6, desc[UR40][R2.64] ;  /* 0x0000002802060981 */ /* 0x000ea8000c1e1900 */
[----:B------:R-:W2:Y:S01]  /*13f0*/  @P0 LDG.E R7, desc[UR40][R2.64+0x4] ;  /* 0x0000042802070981 */ /* 0x000ea2000c1e1900 */
[----:B-----5:R-:W-:Y:S02]  /*1400*/  IMAD.IADD R10, R29, 0x1, -R0 ;  /* 0x000000011d0a7824 */ /* 0x020fe400078e0a00 */
[----:B------:R-:W-:Y:S02]  /*1410*/  IMAD.MOV.U32 R24, RZ, RZ, R29 ;  /* 0x000000ffff187224 */ /* 0x000fe400078e001d */
[----:B---3--:R-:W-:-:S05]  /*1420*/  @P1 IMAD.WIDE R4, R30, 0x4, R4 ;  /* 0x000000041e041825 */ /* 0x008fca00078e0204 */
[----:B------:R3:W5:Y:S01]  /*1430*/  @P1 LDG.E R24, desc[UR40][R4.64] ;  /* 0x0000002804181981 */ /* 0x000762000c1e1900 */
[----:B-1----:R-:W-:Y:S01]  /*1440*/  ISETP.GE.AND P1, PT, R9, 0x1, PT ;  /* 0x000000010900780c */ /* 0x002fe20003f26270 */
[----:B--2---:R-:W-:Y:S02]  /*1450*/  @P0 IMAD.IADD R27, R7, 0x1, -R6 ;  /* 0x00000001071b0824 */ /* 0x004fe400078e0a06 */
[----:B------:R-:W-:Y:S02]  /*1460*/  IMAD.MOV.U32 R6, RZ, RZ, 0xc0 ;  /* 0x000000c0ff067424 */ /* 0x000fe400078e00ff */
[----:B------:R-:W-:Y:S02]  /*1470*/  IMAD.IADD R11, R10, 0x1, R27 ;  /* 0x000000010a0b7824 */ /* 0x000fe400078e021b */
[----:B------:R-:W-:Y:S02]  /*1480*/  IMAD R6, R12, R6, 0xc0 ;  /* 0x000000c00c067424 */ /* 0x000fe400078e0206 */
[C---:B------:R-:W-:Y:S01]  /*1490*/  VIADD R0, R11.reuse, 0x7f ;  /* 0x0000007f0b007836 */ /* 0x040fe20000000000 */
[----:B------:R3:W-:Y:S02]  /*14a0*/  STL [R1+0x24], R11 ;  /* 0x0000240b01007387 */ /* 0x0007e40000100800 */
[----:B------:R-:W-:-:S02]  /*14b0*/  IADD3 R7, R11, R6, -R13 ;  /* 0x000000060b077210 */ /* 0x000fc40007ffe80d */
[----:B------:R-:W-:-:S04]  /*14c0*/  SHF.R.S32.HI R3, RZ, 0x1f, R0 ;  /* 0x0000001fff037819 */ /* 0x000fc80000011400 */
[----:B------:R-:W-:Y:S01]  /*14d0*/  LEA.HI R2, R3, R0, RZ, 0x7 ;  /* 0x0000000003027211 */ /* 0x000fe200078f38ff */
[----:B------:R-:W-:-:S03]  /*14e0*/  IMAD.IADD R0, R7, 0x1, R8 ;  /* 0x0000000107007824 */ /* 0x000fc600078e0208 */
[----:B------:R-:W-:Y:S01]  /*14f0*/  SHF.R.S32.HI R2, RZ, 0x7, R2 ;  /* 0x00000007ff027819 */ /* 0x000fe20000011402 */
[----:B---3--:R-:W-:Y:S06]  /*1500*/  @!P1 BRA `(.L_x_1081) ;  /* 0x0000000000489947 */ /* 0x008fec0003800000 */
[C---:B------:R-:W-:Y:S01]  /*1510*/  ISETP.GT.AND P0, PT, R7.reuse, RZ, PT ;  /* 0x000000ff0700720c */ /* 0x040fe20003f04270 */
[----:B------:R-:W-:Y:S01]  /*1520*/  BSSY B0, `(.L_x_1082) ;  /* 0x000000e000007945 */ /* 0x000fe20003800000 */
[----:B------:R-:W-:-:S11]  /*1530*/  VIADD R3, R7, 0xffffffff ;  /* 0xffffffff07037836 */ /* 0x000fd60000000000 */
[----:B------:R-:W-:Y:S05]  /*1540*/  @P0 BRA `(.L_x_1083) ;  /* 0x00000000001c0947 */ /* 0x000fea0003800000 */
[----:B------:R-:W-:Y:S01]  /*1550*/  ISETP.NE.AND P0, PT, R9, 0x1, PT ;  /* 0x000000010900780c */ /* 0x000fe20003f05270 */
[----:B------:R-:W-:-:S12]  /*1560*/  IMAD.MOV R3, RZ, RZ, -R7 ;  /* 0x000000ffff037224 */ /* 0x000fd800078e0a07 */
[----:B------:R-:W1:Y:S02]  /*1570*/  @P0 LDC.64 R4, c[0x0][0x9e8] ;  /* 0x00027a00ff040b82 */ /* 0x000e640000000a00 */
[----:B-1----:R-:W-:-:S05]  /*1580*/  @P0 IMAD.HI.U32 R4, R3, R4, RZ ;  /* 0x0000000403040227 */ /* 0x002fca00078e00ff */
[----:B------:R-:W-:-:S04]  /*1590*/  @P0 SHF.R.U32.HI R3, RZ, R5, R4 ;  /* 0x00000005ff030219 */ /* 0x000fc80000011604 */
[----:B------:R-:W-:Y:S01]  /*15a0*/  LOP3.LUT R3, RZ, R3, RZ, 0x33, !PT ;  /* 0x00000003ff037212 */ /* 0x000fe200078e33ff */
[----:B------:R-:W-:Y:S06]  /*15b0*/  BRA `(.L_x_1084) ;  /* 0x0000000000107947 */ /* 0x000fec0003800000 */
.L_x_1083:
[----:B------:R-:W-:-:S13]  /*15c0*/  ISETP.NE.AND P0, PT, R9, 0x1, PT ;  /* 0x000000010900780c */ /* 0x000fda0003f05270 */
[----:B------:R-:W1:Y:S02]  /*15d0*/  @P0 LDC.64 R4, c[0x0][0x9e8] ;  /* 0x00027a00ff040b82 */ /* 0x000e640000000a00 */
[----:B-1----:R-:W-:-:S05]  /*15e0*/  @P0 IMAD.HI.U32 R4, R3, R4, RZ ;  /* 0x0000000403040227 */ /* 0x002fca00078e00ff */
[----:B------:R-:W-:-:S07]  /*15f0*/  @P0 SHF.R.U32.HI R3, RZ, R5, R4 ;  /* 0x00000005ff030219 */ /* 0x000fce0000011604 */
.L_x_1084:
[----:B------:R-:W-:Y:S05]  /*1600*/  BSYNC B0 ;  /* 0x0000000000007941 */ /* 0x000fea0003800000 */
.L_x_1082:
[----:B------:R-:W-:-:S05]  /*1610*/  IMAD R3, R3, R9, R9 ;  /* 0x0000000903037224 */ /* 0x000fca00078e0209 */
[----:B------:R-:W-:-:S07]  /*1620*/  VIMNMX R0, R0, R3, PT ;  /* 0x0000000300007248 */ /* 0x000fce0003fe0100 */
.L_x_1081:
[----:B------:R-:W-:Y:S01]  /*1630*/  IMAD R3, R12, 0xc0, -R13 ;  /* 0x000000c00c037824 */ /* 0x000fe200078e0a0d */
[----:B------:R-:W-:-:S03]  /*1640*/  ULDC UR4, c[0x0][0x9dc] ;  /* 0x0002770000047ab9 */ /* 0x000fc60000000800 */
[----:B------:R-:W-:-:S04]  /*1650*/  IMAD.IADD R3, R11, 0x1, R3 ;  /* 0x000000010b037824 */ /* 0x000fc800078e0203 */
[----:B------:R-:W-:Y:S01]  /*1660*/  VIADD R4, R3, -UR4 ;  /* 0x8000000403047c36 */ /* 0x000fe20008000000 */
[----:B------:R-:W-:Y:S06]  /*1670*/  @!P1 BRA `(.L_x_1085) ;  /* 0x0000000000449947 */ /* 0x000fec0003800000 */
[----:B------:R-:W-:Y:S01]  /*1680*/  ISETP.GT.AND P0, PT, R3, -0x1, PT ;  /* 0xffffffff0300780c */ /* 0x000fe20003f04270 */
[----:B------:R-:W-:-:S12]  /*1690*/  BSSY B0, `(.L_x_1086) ;  /* 0x000000d000007945 */ /* 0x000fd80003800000 */
        /* <DEDUP_REMOVED lines=8> */
.L_x_1087:
[----:B------:R-:W-:-:S13]  /*1720*/  ISETP.NE.AND P0, PT, R9, 0x1, PT ;  /* 0x000000010900780c */ /* 0x000fda0003f05270 */
[----:B------:R-:W1:Y:S02]  /*1730*/  @P0 LDC.64 R6, c[0x0][0x9e8] ;  /* 0x00027a00ff060b82 */ /* 0x000e640000000a00 */
[----:B-1----:R-:W-:-:S05]  /*1740*/  @P0 IMAD.HI.U32 R6, R3, R6, RZ ;  /* 0x0000000603060227 */ /* 0x002fca00078e00ff */
[----:B------:R-:W-:-:S07]  /*1750*/  @P0 SHF.R.U32.HI R3, RZ, R7, R6 ;  /* 0x00000007ff030219 */ /* 0x000fce0000011606 */
.L_x_1088:
[----:B------:R-:W-:Y:S05]  /*1760*/  BSYNC B0 ;  /* 0x0000000000007941 */ /* 0x000fea0003800000 */
.L_x_1086:
[----:B------:R-:W-:-:S05]  /*1770*/  IMAD R3, R3, R9, RZ ;  /* 0x0000000903037224 */ /* 0x000fca00078e02ff */
[----:B------:R-:W-:-:S07]  /*1780*/  VIMNMX R4, R4, R3, !PT ;  /* 0x0000000304047248 */ /* 0x000fce0007fe0100 */
.L_x_1085:
[----:B------:R-:W-:Y:S01]  /*1790*/  VIADD R0, R0, 0x7f ;  /* 0x0000007f00007836 */ /* 0x000fe20000000000 */
[----:B------:R-:W-:Y:S02]  /*17a0*/  SHF.R.S32.HI R5, RZ, 0x1f, R4 ;  /* 0x0000001fff057819 */ /* 0x000fe40000011404 */
[----:B------:R-:W-:Y:S02]  /*17b0*/  PLOP3.LUT P3, PT, PT, PT, PT, 0x80, 0x0 ;  /* 0x000000000000781c */ /* 0x000fe40003f6f070 */
[----:B------:R-:W-:Y:S02]  /*17c0*/  SHF.R.S32.HI R3, RZ, 0x1f, R0 ;  /* 0x0000001fff037819 */ /* 0x000fe40000011400 */
[----:B------:R-:W-:Y:S02]  /*17d0*/  LEA.HI R5, R5, R4, RZ, 0x7 ;  /* 0x0000000405057211 */ /* 0x000fe400078f38ff */
[----:B------:R-:W-:Y:S02]  /*17e0*/  LEA.HI R3, R3, R0, RZ, 0x7 ;  /* 0x0000000003037211 */ /* 0x000fe400078f38ff */
[----:B------:R-:W-:-:S02]  /*17f0*/  SHF.R.S32.HI R5, RZ, 0x7, R5 ;  /* 0x00000007ff057819 */ /* 0x000fc40000011405 */
[----:B------:R-:W-:Y:S02]  /*1800*/  SHF.R.S32.HI R3, RZ, 0x7, R3 ;  /* 0x00000007ff037819 */ /* 0x000fe40000011403 */
[----:B------:R-:W-:Y:S02]  /*1810*/  VIMNMX R5, RZ, R5, !PT ;  /* 0x00000005ff057248 */ /* 0x000fe40007fe0100 */
[----:B------:R-:W-:-:S03]  /*1820*/  VIMNMX R3, R2, R3, PT ;  /* 0x0000000302037248 */ /* 0x000fc60003fe0100 */
[--C-:B------:R-:W-:Y:S02]  /*1830*/  IMAD R5, R5, 0x80, -R10.reuse ;  /* 0x0000008005057824 */ /* 0x100fe400078e0a0a */
[----:B------:R-:W-:-:S03]  /*1840*/  IMAD R0, R3, 0x80, -R10 ;  /* 0x0000008003007824 */ /* 0x000fc600078e0a0a */
[----:B------:R-:W-:Y:S02]  /*1850*/  VIMNMX R5, RZ, R5, !PT ;  /* 0x00000005ff057248 */ /* 0x000fe40007fe0100 */
[----:B------:R-:W-:Y:S02]  /*1860*/  VIMNMX R0, R0, R27, PT ;  /* 0x0000001b00007248 */ /* 0x000fe40003fe0100 */
[----:B------:R-:W-:Y:S02]  /*1870*/  SHF.R.U32.HI R26, RZ, 0x7, R5 ;  /* 0x00000007ff1a7819 */ /* 0x000fe40000011605 */
[----:B------:R-:W-:-:S03]  /*1880*/  ISETP.GT.AND P0, PT, R0, R5, PT ;  /* 0x000000050000720c */ /* 0x000fc60003f04270 */
[----:B------:R-:W-:-:S10]  /*1890*/  IMAD.MOV.U32 R25, RZ, RZ, R26 ;  /* 0x000000ffff197224 */ /* 0x000fd400078e001a */
[----:B------:R-:W-:-:S05]  /*18a0*/  @P0 VIADD R0, R0, 0x7f ;  /* 0x0000007f00000836 */ /* 0x000fca0000000000 */
[----:B------:R-:W-:-:S04]  /*18b0*/  @P0 SHF.R.S32.HI R3, RZ, 0x1f, R0 ;  /* 0x0000001fff030819 */ /* 0x000fc80000011400 */
[----:B------:R-:W-:-:S04]  /*18c0*/  @P0 LEA.HI R3, R3, R0, RZ, 0x7 ;  /* 0x0000000003030211 */ /* 0x000fc800078f38ff */
[----:B------:R-:W-:-:S04]  /*18d0*/  @P0 SHF.R.S32.HI R25, RZ, 0x7, R3 ;  /* 0x00000007ff190819 */ /* 0x000fc80000011403 */
[----:B------:R-:W-:-:S13]  /*18e0*/  ISETP.GT.AND P0, PT, R25, R26, PT ;  /* 0x0000001a1900720c */ /* 0x000fda0003f04270 */
[----:B------:R-:W-:Y:S05]  /*18f0*/  @!P0 BRA `(.L_x_1089) ;  /* 0x0000004c00c88947 */ /* 0x000fea0003800000 */
        /* <DEDUP_REMOVED lines=17> */
[----:B01----:R-:W-:-:S07]  /*1a10*/  IMAD.MOV.U32 R13, RZ, RZ, RZ ;  /* 0x000000ffff0d7224 */ /* 0x003fce00078e00ff */
[----:B------:R-:W-:-:S07]  /*1a20*/  LEPC R20, `(.L_x_1091) ;  /* 0x000000001014794e */ /* 0x000fce0000000000 */
[----:B--2--5:R-:W-:Y:S05]  /*1a30*/  CALL.ABS.NOINC R14 ;  /* 0x000000000e007343 */ /* 0x024fea0003c00000 */
.L_x_1091:
[----:B------:R-:W-:Y:S05]  /*1a40*/  BSYNC B6 ;  /* 0x0000000000067941 */ /* 0x000fea0003800000 */
.L_x_1090:
        /* <DEDUP_REMOVED lines=20> */
.L_x_1093:
[----:B------:R-:W-:Y:S05]  /*1b90*/  BSYNC B6 ;  /* 0x0000000000067941 */ /* 0x000fea0003800000 */
.L_x_1092:
[----:B------:R-:W-:Y:S01]  /*1ba0*/  ULDC.64 UR4, c[0x0][0x9f8] ;  /* 0x00027e0000047ab9 */ /* 0x000fe20000000a00 */
[----:B------:R-:W2:Y:S01]  /*1bb0*/  LDL R31, [R1+0x20] ;  /* 0x00002000011f7983 */ /* 0x000ea20000100800 */
[----:B------:R-:W-:Y:S01]  /*1bc0*/  ISETP.NE.U32.AND P0, PT, RZ, UR4, PT ;  /* 0x00000004ff007c0c */ /* 0x000fe2000bf05070 */
[----:B------:R-:W-:Y:S01]  /*1bd0*/  IMAD.MOV.U32 R12, RZ, RZ, R30 ;  /* 0x000000ffff0c7224 */ /* 0x000fe200078e001e */
[----:B------:R-:W1:Y:S01]  /*1be0*/  LDC R0, c[0x0][0x428] ;  /* 0x00010a00ff007b82 */ /* 0x000e620000000800 */
[----:B------:R-:W3:Y:S01]  /*1bf0*/  S2R R20, SR_TID.X ;  /* 0x0000000000147919 */ /* 0x000ee20000002100 */
[----:B------:R-:W-:Y:S01]  /*1c00*/  ISETP.NE.AND.EX P0, PT, RZ, UR5, PT, P0 ;  /* 0x00000005ff007c0c */ /* 0x000fe2000bf05300 */
[----:B------:R-:W-:Y:S01]  /*1c10*/  ULDC UR6, c[0x0][0x2e4] ;  /* 0x0000b90000067ab9 */ /* 0x000fe20000000800 */
[----:B------:R-:W-:Y:S01]  /*1c20*/  ULDC.64 UR4, c[0x0][0x2f8] ;  /* 0x0000be0000047ab9 */ /* 0x000fe20000000a00 */
[----:B------:R-:W-:Y:S01]  /*1c30*/  ULDC.64 UR8, c[0x0][0x320] ;  /* 0x0000c80000087ab9 */ /* 0x000fe20000000a00 */
[----:B------:R-:W-:-:S02]  /*1c40*/  ULDC.64 UR10, c[0x0][0xa08] ;  /* 0x00028200000a7ab9 */ /* 0x000fc40000000a00 */
[----:B------:R-:W4:Y:S08]  /*1c50*/  LDC.64 R70, c[0x0][0x2f0] ;  /* 0x0000bc00ff467b82 */ /* 0x000f300000000a00 */
[----:B------:R-:W0:Y:S01]  /*1c60*/  @P0 LDC.64 R4, c[0x0][0x9f8] ;  /* 0x00027e00ff040b82 */ /* 0x000e220000000a00 */
[----:B------:R-:W-:-:S07]  /*1c70*/  SHF.R.S32.HI R83, RZ, 0x1f, R23 ;  /* 0x0000001fff537819 */ /* 0x000fce0000011417 */
[----:B------:R-:W2:Y:S08]  /*1c80*/  LDC R88, c[0x0][0x3d4] ;  /* 0x0000f500ff587b82 */ /* 0x000eb00000000800 */
[----:B------:R-:W2:Y:S01]  /*1c90*/  LDC.64 R68, c[0x0][0x3d8] ;  /* 0x0000f600ff447b82 */ /* 0x000ea20000000a00 */
[----:B0-----:R-:W-:-:S05]  /*1ca0*/  @P0 IMAD.WIDE R4, R30, 0x4, R4 ;  /* 0x000000041e040825 */ /* 0x001fca00078e0204 */
[----:B------:R0:W2:Y:S01]  /*1cb0*/  @P0 LDG.E R12, desc[UR40][R4.64] ;  /* 0x00000028040c0981 */ /* 0x0000a2000c1e1900 */
[----:B-1----:R-:W-:Y:S01]  /*1cc0*/  ISETP.NE.AND P0, PT, R0, 0x1, PT ;  /* 0x000000010000780c */ /* 0x002fe20003f05270 */
[----:B---3--:R-:W-:Y:S02]  /*1cd0*/  VIADD R32, R20, 0xffffff80 ;  /* 0xffffff8014207836 */ /* 0x008fe40000000000 */
[----:B------:R-:W-:Y:S02]  /*1ce0*/  IMAD.IADD R20, R28, 0x1, R29 ;  /* 0x000000011c147824 */ /* 0x000fe400078e021d */
[----:B----4-:R-:W-:Y:S01]  /*1cf0*/  IMAD R14, R83, R70, RZ ;  /* 0x00000046530e7224 */ /* 0x010fe200078e02ff */
[----:B------:R-:W-:Y:S02]  /*1d00*/  LEA.HI R30, R32, R32, RZ, 0x1 ;  /* 0x00000020201e7211 */ /* 0x000fe400078f08ff */
[----:B------:R-:W-:Y:S01]  /*1d10*/  SHF.R.S32.HI R0, RZ, 0x1f, R20 ;  /* 0x0000001fff007819 */ /* 0x000fe20000011414 */
[----:B0-----:R-:W-:Y:S01]  /*1d20*/  IMAD.WIDE.U32 R4, R20, R70, RZ ;  /* 0x0000004614047225 */ /* 0x001fe200078e00ff */
[----:B------:R-:W-:-:S02]  /*1d30*/  LOP3.LUT R30, R30, 0xfffffffe, RZ, 0xc0, !PT ;  /* 0xfffffffe1e1e7812 */ /* 0x000fc400078ec0ff */
[----:B------:R-:W-:Y:S01]  /*1d40*/  LEA.HI R28, R32, R32, RZ, 0x1 ;  /* 0x00000020201c7211 */ /* 0x000fe200078f08ff */
[----:B------:R-:W0:Y:S01]  /*1d50*/  @P0 LDC R6, c[0x0][0x42c] ;  /* 0x00010b00ff060b82 */ /* 0x000e220000000800 */
[----:B------:R-:W-:Y:S02]  /*1d60*/  IMAD R3, R0, R70, RZ ;  /* 0x0000004600037224 */ /* 0x000fe400078e02ff */
[----:B------:R-:W-:Y:S01]  /*1d70*/  IMAD.IADD R30, R32, 0x1, -R30 ;  /* 0x00000001201e7824 */ /* 0x000fe200078e0a1e */
[----:B------:R-:W-:Y:S01]  /*1d80*/  LOP3.LUT R28, R28, 0xfffffffe, RZ, 0xc0, !PT ;  /* 0xfffffffe1c1c7812 */ /* 0x000fe200078ec0ff */
[----:B------:R-:W-:Y:S02]  /*1d90*/  IMAD R9, R20, R71, R3 ;  /* 0x0000004714097224 */ /* 0x000fe400078e0203 */
[----:B------:R-:W-:Y:S01]  /*1da0*/  IMAD.SHL.U32 R30, R30, 0x10, RZ ;  /* 0x000000101e1e7824 */ /* 0x000fe200078e00ff */
[----:B------:R-:W1:Y:S01]  /*1db0*/  @P0 LDC R11, c[0x0][0x430] ;  /* 0x00010c00ff0b0b82 */ /* 0x000e620000000800 */
[----:B------:R-:W-:-:S02]  /*1dc0*/  IMAD.MOV.U32 R3, RZ, RZ, R33 ;  /* 0x000000ffff037224 */ /* 0x000fc400078e0021 */
[----:B------:R-:W-:Y:S01]  /*1dd0*/  IMAD.IADD R5, R5, 0x1, R9 ;  /* 0x0000000105057824 */ /* 0x000fe200078e0209 */
[----:B------:R-:W-:Y:S01]  /*1de0*/  ISETP.GE.AND P1, PT, R30, UR6, PT ;  /* 0x000000061e007c0c */ /* 0x000fe2000bf26270 */
[----:B------:R-:W-:-:S03]  /*1df0*/  IMAD.IADD R28, R32, 0x1, -R28 ;  /* 0x00000001201c7824 */ /* 0x000fc600078e0a1c */
[----:B------:R-:W-:Y:S01]  /*1e00*/  SEL R7, RZ, 0x1, P1 ;  /* 0x00000001ff077807 */ /* 0x000fe20000800000 */
[----:B------:R-:W-:Y:S02]  /*1e10*/  IMAD.SHL.U32 R58, R28, 0x8, RZ ;  /* 0x000000081c3a7824 */ /* 0x000fe400078e00ff */
[----:B------:R-:W3:Y:S01]  /*1e20*/  LDL R28, [R1+0x1c] ;  /* 0x00001c00011c7983 */ /* 0x000ee20000100800 */
[----:B0-----:R-:W-:-:S05]  /*1e30*/  @P0 IMAD.HI.U32 R6, R33, R6, RZ ;  /* 0x0000000621060227 */ /* 0x001fca00078e00ff */
[----:B-1----:R-:W-:Y:S02]  /*1e40*/  @P0 SHF.R.U32.HI R3, RZ, R11, R6 ;  /* 0x0000000bff030219 */ /* 0x002fe40000011606 */
[----:B------:R-:W-:Y:S02]  /*1e50*/  ISETP.NE.U32.AND P0, PT, RZ, UR10, PT ;  /* 0x0000000aff007c0c */ /* 0x000fe4000bf05070 */
[----:B------:R-:W-:Y:S02]  /*1e60*/  SHF.R.S32.HI R6, RZ, 0x1f, R3 ;  /* 0x0000001fff067819 */ /* 0x000fe40000011403 */
[----:B------:R-:W-:-:S03]  /*1e70*/  ISETP.NE.AND.EX P0, PT, RZ, UR11, PT, P0 ;  /* 0x0000000bff007c0c */ /* 0x000fc6000bf05300 */
[----:B------:R-:W-:-:S04]  /*1e80*/  IMAD R10, R6, UR8, RZ ;  /* 0x00000008060a7c24 */ /* 0x000fc8000f8e02ff */
[----:B------:R-:W-:Y:S01]  /*1e90*/  IMAD R21, R3, UR9, R10 ;  /* 0x0000000903157c24 */ /* 0x000fe2000f8e020a */
[----:B--2---:R-:W-:-:S04]  /*1ea0*/  ISETP.GE.AND P2, PT, R31, UR6, PT ;  /* 0x000000061f007c0c */ /* 0x004fc8000bf46270 */
[----:B------:R-:W-:-:S05]  /*1eb0*/  SEL R8, RZ, 0xffffffff, P2 ;  /* 0xffffffffff087807 */ /* 0x000fca0001000000 */
[----:B------:R-:W-:-:S05]  /*1ec0*/  IMAD.SHL.U32 R8, R8, 0x2, RZ ;  /* 0x0000000208087824 */ /* 0x000fca00078e00ff */
[----:B------:R-:W-:Y:S01]  /*1ed0*/  LOP3.LUT R13, R8, 0x2, R7, 0xe2, !PT ;  /* 0x00000002080d7812 */ /* 0x000fe200078ee207 */
[----:B------:R-:W-:Y:S01]  /*1ee0*/  IMAD R8, R6, UR4, RZ ;  /* 0x0000000406087c24 */ /* 0x000fe2000f8e02ff */
[--C-:B------:R-:W-:Y:S01]  /*1ef0*/  SHF.R.S32.HI R7, RZ, 0x1f, R30.reuse ;  /* 0x0000001fff077819 */ /* 0x100fe2000001141e */
[----:B------:R-:W-:Y:S02]  /*1f00*/  IMAD.MOV.U32 R6, RZ, RZ, R30 ;  /* 0x000000ffff067224 */ /* 0x000fe400078e001e */
[C---:B------:R-:W-:Y:S02]  /*1f10*/  IMAD R15, R3.reuse, UR5, R8 ;  /* 0x00000005030f7c24 */ /* 0x040fe4000f8e0208 */
[C---:B------:R-:W-:Y:S01]  /*1f20*/  IMAD.WIDE.U32 R8, R3.reuse, UR4, R4 ;  /* 0x0000000403087c25 */ /* 0x040fe2000f8e0004 */
[----:B------:R-:W-:Y:S01]  /*1f30*/  ULDC.64 UR4, c[0x0][0x300] ;  /* 0x0000c00000047ab9 */ /* 0x000fe20000000a00 */
[----:B------:R-:W0:Y:S02]  /*1f40*/  LDC.64 R4, c[0x0][0x3e8] ;  /* 0x0000fa00ff047b82 */ /* 0x000e240000000a00 */
[----:B------:R-:W-:-:S04]  /*1f50*/  IMAD.WIDE.U32 R10, R3, UR8, R6 ;  /* 0x00000008030a7c25 */ /* 0x000fc8000f8e0006 */
[----:B------:R-:W-:Y:S02]  /*1f60*/  IMAD.IADD R9, R9, 0x1, R15 ;  /* 0x0000000109097824 */ /* 0x000fe400078e020f */
[----:B------:R-:W-:Y:S02]  /*1f70*/  IMAD.IADD R11, R11, 0x1, R21 ;  /* 0x000000010b0b7824 */ /* 0x000fe400078e0215 */
[----:B------:R-:W-:Y:S02]  /*1f80*/  IMAD R21, R23, R71, R14 ;  /* 0x0000004717157224 */ /* 0x000fe400078e020e */
[----:B------:R-:W2:Y:S01]  /*1f90*/  LDL R14, [R1+0x30] ;  /* 0x00003000010e7983 */ /* 0x000ea20000100800 */
[----:B------:R-:W-:Y:S02]  /*1fa0*/  SHF.R.S32.HI R3, RZ, 0x1f, R12 ;  /* 0x0000001fff037819 */ /* 0x000fe4000001140c */
[----:B------:R-:W-:Y:S02]  /*1fb0*/  SEL R57, R12, RZ, !P0 ;  /* 0x000000ff0c397207 */ /* 0x000fe40004000000 */
[----:B------:R-:W-:-:S03]  /*1fc0*/  SEL R3, R3, RZ, !P0 ;  /* 0x000000ff03037207 */ /* 0x000fc60004000000 */
[----:B------:R-:W-:-:S04]  /*1fd0*/  IMAD.WIDE.U32 R60, R57, UR4, R8 ;  /* 0x00000004393c7c25 */ /* 0x000fc8000f8e0008 */
[----:B------:R-:W-:Y:S02]  /*1fe0*/  IMAD R12, R3, UR4, RZ ;  /* 0x00000004030c7c24 */ /* 0x000fe4000f8e02ff */
[----:B------:R-:W-:-:S04]  /*1ff0*/  IMAD.WIDE.U32 R8, R23, R70, R6 ;  /* 0x0000004617087225 */ /* 0x000fc800078e0006 */
[----:B------:R-:W-:Y:S01]  /*2000*/  IMAD R15, R57, UR5, R12 ;  /* 0x00000005390f7c24 */ /* 0x000fe2000f8e020c */
[----:B------:R-:W-:Y:S01]  /*2010*/  ULDC.64 UR4, c[0x0][0x328] ;  /* 0x0000ca0000047ab9 */ /* 0x000fe20000000a00 */
[----:B------:R-:W-:Y:S01]  /*2020*/  IADD3 R77, P0, R60, R8, RZ ;  /* 0x000000083c4d7210 */ /* 0x000fe20007f1e0ff */
[----:B------:R-:W-:Y:S02]  /*2030*/  IMAD R12, R3, UR4, RZ ;  /* 0x00000004030c7c24 */ /* 0x000fe4000f8e02ff */
[----:B------:R-:W-:Y:S02]  /*2040*/  IMAD.IADD R82, R61, 0x1, R15 ;  /* 0x000000013d527824 */ /* 0x000fe400078e020f */
[----:B------:R-:W4:Y:S01]  /*2050*/  LDL R15, [R1+0x64] ;  /* 0x00006400010f7983 */ /* 0x000f220000100800 */
[C---:B------:R-:W-:Y:S01]  /*2060*/  IMAD R29, R57.reuse, UR5, R12 ;  /* 0x00000005391d7c24 */ /* 0x040fe2000f8e020c */
[----:B------:R-:W-:Y:S01]  /*2070*/  ISETP.GE.AND P3, PT, R30, R88, PT ;  /* 0x000000581e00720c */ /* 0x000fe20003f66270 */
[----:B------:R-:W-:Y:S01]  /*2080*/  IMAD.WIDE.U32 R56, R57, UR4, R10 ;  /* 0x0000000439387c25 */ /* 0x000fe2000f8e000a */
[----:B------:R-:W-:-:S03]  /*2090*/  IADD3.X R76, R82, R9, R21, P0, !PT ;  /* 0x00000009524c7210 */ /* 0x000fc600007fe415 */
[----:B0-----:R-:W-:Y:S01]  /*20a0*/  IMAD R10, R83, R4, RZ ;  /* 0x00000004530a7224 */ /* 0x001fe200078e02ff */
[----:B------:R-:W-:Y:S02]  /*20b0*/  ISETP.GE.AND P0, PT, R31, R88, PT ;  /* 0x000000581f00720c */ /* 0x000fe40003f06270 */
[----:B------:R-:W-:Y:S01]  /*20c0*/  SEL R3, R88, RZ, P3 ;  /* 0x000000ff58037207 */ /* 0x000fe20001800000 */
[C---:B------:R-:W-:Y:S02]  /*20d0*/  IMAD R11, R23.reuse, R5, R10 ;  /* 0x00000005170b7224 */ /* 0x040fe400078e020a */
[----:B------:R-:W0:Y:S01]  /*20e0*/  S2R R10, SR_TID.X ;  /* 0x00000000000a7919 */ /* 0x000e220000002100 */
[----:B------:R-:W-:-:S04]  /*20f0*/  IMAD.WIDE.U32 R54, R23, R68, R6 ;  /* 0x0000004417367225 */ /* 0x000fc800078e0006 */
[----:B------:R-:W-:Y:S01]  /*2100*/  IMAD.WIDE.U32 R50, R23, R4, R6 ;  /* 0x0000000417327225 */ /* 0x000fe200078e0006 */
[----:B------:R-:W-:-:S03]  /*2110*/  SEL R6, R88, RZ, P0 ;  /* 0x000000ff58067207 */ /* 0x000fc60000000000 */
[----:B------:R-:W-:Y:S02]  /*2120*/  IMAD.IADD R3, R30, 0x1, R3 ;  /* 0x000000011e037824 */ /* 0x000fe400078e0203 */
[----:B------:R-:W-:Y:S02]  /*2130*/  IMAD.IADD R7, R31, 0x1, R6 ;  /* 0x000000011f077824 */ /* 0x000fe400078e0206 */
[----:B------:R-:W-:Y:S01]  /*2140*/  IMAD R8, R83, R68, RZ ;  /* 0x0000004453087224 */ /* 0x000fe200078e02ff */
[----:B------:R-:W-:Y:S02]  /*2150*/  SHF.R.S32.HI R6, RZ, 0x1f, R3 ;  /* 0x0000001fff067819 */ /* 0x000fe40000011403 */
[----:B------:R-:W-:Y:S01]  /*2160*/  SHF.R.S32.HI R59, RZ, 0x1f, R58 ;  /* 0x0000001fff3b7819 */ /* 0x000fe2000001143a */
[----:B------:R-:W-:Y:S01]  /*2170*/  IMAD R9, R23, R69, R8 ;  /* 0x0000004517097224 */ /* 0x000fe200078e0208 */
[----:B------:R-:W-:Y:S02]  /*2180*/  LEA.HI R75, R6, R3, RZ, 0x4 ;  /* 0x00000003064b7211 */ /* 0x000fe400078f20ff */
[----:B------:R-:W-:-:S02]  /*2190*/  SHF.R.S32.HI R8, RZ, 0x1f, R7 ;  /* 0x0000001fff087819 */ /* 0x000fc40000011407 */
[----:B------:R-:W-:Y:S01]  /*21a0*/  LEA.HI R3, R6, R3, RZ, 0x5 ;  /* 0x0000000306037211 */ /* 0x000fe200078f28ff */
[----:B------:R-:W-:Y:S01]  /*21b0*/  IMAD.WIDE.U32 R52, R23, R68, R58 ;  /* 0x0000004417347225 */ /* 0x000fe200078e003a */
[CC--:B------:R-:W-:Y:S02]  /*21c0*/  LEA.HI R74, R8.reuse, R7.reuse, RZ, 0x4 ;  /* 0x00000007084a7211 */ /* 0x0c0fe400078f20ff */
[----:B------:R-:W-:Y:S01]  /*21d0*/  LEA.HI R7, R8, R7, RZ, 0x5 ;  /* 0x0000000708077211 */ /* 0x000fe200078f28ff */
[----:B------:R-:W-:Y:S01]  /*21e0*/  IMAD.SHL.U32 R6, R3, 0x80, RZ ;  /* 0x0000008003067824 */ /* 0x000fe200078e00ff */
[----:B---3--:R-:W-:Y:S01]  /*21f0*/  LOP3.LUT R3, R28, 0x10, R75, 0xf8, !PT ;  /* 0x000000101c037812 */ /* 0x008fe200078ef84b */
[----:B------:R-:W-:Y:S02]  /*2200*/  IMAD.IADD R55, R9, 0x1, R55 ;  /* 0x0000000109377824 */ /* 0x000fe400078e0237 */
[----:B------:R-:W-:Y:S01]  /*2210*/  IMAD.IADD R53, R53, 0x1, R9 ;  /* 0x0000000135357824 */ /* 0x000fe200078e0209 */
[----:B-----5:R-:W-:Y:S01]  /*2220*/  SHF.R.S32.HI R9, RZ, 0x1f, R24 ;  /* 0x0000001fff097819 */ /* 0x020fe20000011418 */
[----:B------:R-:W-:Y:S01]  /*2230*/  IMAD.SHL.U32 R8, R7, 0x80, RZ ;  /* 0x0000008007087824 */ /* 0x000fe200078e00ff */
[----:B------:R-:W-:Y:S01]  /*2240*/  LOP3.LUT R6, R6, 0xfffff000, RZ, 0xc0, !PT ;  /* 0xfffff00006067812 */ /* 0x000fe200078ec0ff */
[----:B------:R-:W-:Y:S01]  /*2250*/  IMAD.WIDE.U32 R48, R23, R4, R58 ;  /* 0x0000000417307225 */ /* 0x000fe200078e003a */
[----:B------:R-:W-:-:S02]  /*2260*/  LOP3.LUT R7, R28, 0x10, R74, 0xf8, !PT ;  /* 0x000000101c077812 */ /* 0x000fc400078ef84a */
[----:B------:R-:W-:Y:S01]  /*2270*/  LOP3.LUT R8, R8, 0xfffff000, RZ, 0xc0, !PT ;  /* 0xfffff00008087812 */ /* 0x000fe200078ec0ff */
[----:B------:R-:W-:Y:S02]  /*2280*/  IMAD.IADD R51, R11, 0x1, R51 ;  /* 0x000000010b337824 */ /* 0x000fe400078e0233 */
[----:B------:R-:W-:Y:S01]  /*2290*/  IMAD.IADD R49, R49, 0x1, R11 ;  /* 0x0000000131317824 */ /* 0x000fe200078e020b */
[----:B------:R-:W-:Y:S01]  /*22a0*/  IADD3 R20, P2, R23, R20, RZ ;  /* 0x0000001417147210 */ /* 0x000fe20007f5e0ff */
[----:B------:R-:W-:Y:S01]  /*22b0*/  IMAD.WIDE.U32 R54, R24, R68, R54 ;  /* 0x0000004418367225 */ /* 0x000fe200078e0036 */
[----:B0-----:R-:W-:-:S03]  /*22c0*/  SHF.R.U32.HI R64, RZ, 0x7, R10 ;  /* 0x00000007ff407819 */ /* 0x001fc6000001160a */
[----:B------:R-:W-:-:S04]  /*22d0*/  IMAD.WIDE.U32 R52, R24, R68, R52 ;  /* 0x0000004418347225 */ /* 0x000fc800078e0034 */
[----:B------:R-:W-:Y:S02]  /*22e0*/  VIADD R67, R30, 0x40 ;  /* 0x000000401e437836 */ /* 0x000fe40000000000 */
[----:B------:R-:W-:Y:S01]  /*22f0*/  IMAD.WIDE.U32 R50, R24, R4, R50 ;  /* 0x0000000418327225 */ /* 0x000fe200078e0032 */
[----:B------:R-:W-:-:S03]  /*2300*/  SHF.L.U64.HI R71, R70, 0x7, R71 ;  /* 0x0000000746477819 */ /* 0x000fc60000010247 */
[----:B------:R-:W-:Y:S01]  /*2310*/  IMAD.WIDE.U32 R48, R24, R4, R48 ;  /* 0x0000000418307225 */ /* 0x000fe200078e0030 */
[C---:B------:R-:W-:Y:S02]  /*2320*/  SHF.L.U64.HI R66, R4.reuse, 0x7, R5 ;  /* 0x0000000704427819 */ /* 0x040fe40000010205 */
[----:B------:R-:W-:Y:S01]  /*2330*/  ISETP.GE.AND P1, PT, R67, UR6, PT ;  /* 0x0000000643007c0c */ /* 0x000fe2000bf26270 */
[----:B------:R-:W-:Y:S01]  /*2340*/  IMAD.SHL.U32 R65, R4, 0x80, RZ ;  /* 0x0000008004417824 */ /* 0x000fe200078e00ff */
[----:B------:R-:W-:Y:S01]  /*2350*/  LOP3.LUT R62, R13, 0x1, RZ, 0xc0, !PT ;  /* 0x000000010d3e7812 */ /* 0x000fe200078ec0ff */
[----:B------:R-:W-:Y:S01]  /*2360*/  IMAD.X R21, R83, 0x1, R0, P2 ;  /* 0x0000000153157824 */ /* 0x000fe200010e0600 */
[----:B------:R-:W-:Y:S01]  /*2370*/  LOP3.LUT R11, R13, 0x2, RZ, 0xc0, !PT ;  /* 0x000000020d0b7812 */ /* 0x000fe200078ec0ff */
[----:B------:R-:W-:Y:S02]  /*2380*/  IMAD.SHL.U32 R70, R70, 0x80, RZ ;  /* 0x0000008046467824 */ /* 0x000fe400078e00ff */
[----:B------:R-:W-:-:S02]  /*2390*/  VIADD R64, R64, 0x8 ;  /* 0x0000000840407836 */ /* 0x000fc40000000000 */
[----:B------:R-:W-:Y:S02]  /*23a0*/  IMAD.SHL.U32 R63, R88, 0x2, RZ ;  /* 0x00000002583f7824 */ /* 0x000fe400078e00ff */
[----:B------:R-:W-:Y:S01]  /*23b0*/  IMAD.IADD R0, R57, 0x1, R29 ;  /* 0x0000000139007824 */ /* 0x000fe200078e021d */
[-C--:B----4-:R-:W-:Y:S02]  /*23c0*/  LOP3.LUT R3, R3, R15.reuse, RZ, 0x3c, !PT ;  /* 0x0000000f03037212 */ /* 0x090fe400078e3cff */
[----:B------:R-:W-:Y:S02]  /*23d0*/  LOP3.LUT R7, R7, R15, RZ, 0x3c, !PT ;  /* 0x0000000f07077212 */ /* 0x000fe400078e3cff */
[--C-:B--2---:R-:W-:Y:S01]  /*23e0*/  IADD3 R73, R3, R6, R14.reuse ;  /* 0x0000000603497210 */ /* 0x104fe20007ffe00e */
[C---:B------:R-:W-:Y:S02]  /*23f0*/  IMAD R3, R9.reuse, R68, RZ ;  /* 0x0000004409037224 */ /* 0x040fe400078e02ff */
[----:B------:R-:W-:Y:S01]  /*2400*/  IMAD R9, R9, R4, RZ ;  /* 0x0000000409097224 */ /* 0x000fe200078e02ff */
[----:B------:R-:W-:Y:S01]  /*2410*/  IADD3 R72, R7, R8, R14 ;  /* 0x0000000807487210 */ /* 0x000fe20007ffe00e */
[C---:B------:R-:W-:Y:S01]  /*2420*/  IMAD R3, R24.reuse, R69, R3 ;  /* 0x0000004518037224 */ /* 0x040fe200078e0203 */
[----:B------:R-:W-:Y:S01]  /*2430*/  LOP3.LUT R8, R75, 0xfffffff0, RZ, 0xc0, !PT ;  /* 0xfffffff04b087812 */ /* 0x000fe200078ec0ff */
[----:B------:R-:W-:Y:S01]  /*2440*/  IMAD R15, R24, R5, R9 ;  /* 0x00000005180f7224 */ /* 0x000fe200078e0209 */
[----:B------:R-:W-:Y:S01]  /*2450*/  LOP3.LUT R7, R74, 0xfffffff0, RZ, 0xc0, !PT ;  /* 0xfffffff04a077812 */ /* 0x000fe200078ec0ff */
[----:B------:R-:W-:Y:S01]  /*2460*/  IMAD.IADD R10, R3, 0x1, R55 ;  /* 0x00000001030a7824 */ /* 0x000fe200078e0237 */
[C---:B------:R-:W-:Y:S01]  /*2470*/  SHF.L.U64.HI R69, R68.reuse, 0x7, R69 ;  /* 0x0000000744457819 */ /* 0x040fe20000010245 */
[----:B------:R-:W-:Y:S01]  /*2480*/  IMAD.IADD R6, R53, 0x1, R3 ;  /* 0x0000000135067824 */ /* 0x000fe200078e0203 */
[----:B------:R-:W-:Y:S01]  /*2490*/  SHF.R.S32.HI R4, RZ, 0x1f, R8 ;  /* 0x0000001fff047819 */ /* 0x000fe20000011408 */
[----:B------:R-:W-:Y:S01]  /*24a0*/  IMAD.SHL.U32 R68, R68, 0x80, RZ ;  /* 0x0000008044447824 */ /* 0x000fe200078e00ff */
[----:B------:R-:W-:Y:S01]  /*24b0*/  SHF.R.S32.HI R3, RZ, 0x1f, R7 ;  /* 0x0000001fff037819 */ /* 0x000fe20000011407 */
[----:B------:R-:W-:-:S02]  /*24c0*/  IMAD.IADD R9, R15, 0x1, R51 ;  /* 0x000000010f097824 */ /* 0x000fc400078e0233 */
[----:B------:R-:W-:-:S07]  /*24d0*/  IMAD.IADD R5, R49, 0x1, R15 ;  /* 0x0000000131057824 */ /* 0x000fce00078e020f */
.L_x_1133:
[----:B--2---:R-:W2:Y:S01]  /*24e0*/  LDL R12, [R1+0x48] ;  /* 0x00004800010c7983 */ /* 0x004ea20000100800 */
        /* <DEDUP_REMOVED lines=9> */
[----:B------:R-:W-:-:S04]  /*2580*/  IMAD R13, R15, R70, R13 ;  /* 0x000000460f0d7224 */ /* 0x000fc800078e020d */
[----:B------:R-:W-:Y:S01]  /*2590*/  IMAD.IADD R81, R41, 0x1, R13 ;  /* 0x0000000129517824 */ /* 0x000fe200078e020d */
        /* <DEDUP_REMOVED lines=10> */
[----:B------:R-:W-:Y:S02]  /*2640*/  IMAD R13, R15, R68, R13 ;  /* 0x000000440f0d7224 */ /* 0x000fe400078e020d */
[----:B------:R-:W-:Y:S02]  /*2650*/  IMAD R91, R25, -0x80, R27 ;  /* 0xffffff80195b7824 */ /* 0x000fe400078e021b */
[----:B------:R-:W-:Y:S02]  /*2660*/  IMAD R15, R15, R65, R12 ;  /* 0x000000410f0f7224 */ /* 0x000fe400078e020c */
[----:B------:R-:W-:Y:S01]  /*2670*/  IMAD.WIDE.U32 R44, R68, R25, RZ ;  /* 0x00000019442c7225 */ /* 0x000fe200078e00ff */
[----:B------:R-:W-:-:S03]  /*2680*/  VIMNMX R91, R91, 0x80, PT ;  /* 0x000000805b5b7848 */ /* 0x000fc60003fe0100 */
        /* <DEDUP_REMOVED lines=36> */
.L_x_1098:
[----:B------:R-:W-:Y:S05]  /*28d0*/  BSYNC B1 ;  /* 0x0000000000017941 */ /* 0x000fea0003800000 */
.L_x_1097:
        /* <DEDUP_REMOVED lines=9> */
.L_x_1099:
[----:B------:R-:W2:Y:S01]  /*2970*/  LDL R12, [R1+0x8] ;  /* 0x00000800010c7983 */ /* 0x000ea20000100800 */
[----:B------:R-:W-:Y:S01]  /*2980*/  IMAD R89, R19, 0x8, R17 ;  /* 0x0000000813597824 */ /* 0x000fe200078e0211 */
[----:B------:R-:W-:Y:S01]  /*2990*/  BSSY B1, `(.L_x_1100) ;  /* 0x0000004000017945 */ /* 0x000fe20003800000 */
[----:B--2---:R-:W-:-:S04]  /*29a0*/  SHF.L.U32 R92, R12, 0x1f, RZ ;  /* 0x0000001f0c5c7819 */ /* 0x004fc800000006ff */
[----:B------:R-:W0:Y:S02]  /*29b0*/  SYNCS.PHASECHK.TRANS64.TRYWAIT P5, [R89+URZ+0x19c90], R92 ;  /* 0x019c905c590075a7 */ /* 0x000e2400080a017f */
[----:B0-----:R-:W-:Y:S05]  /*29c0*/  @!P5 BRA `(.L_x_1101) ;  /* 0x000001f400f8d947 */ /* 0x001fea0003800000 */
.L_x_1427:
[----:B------:R-:W-:Y:S05]  /*29d0*/  BSYNC B1 ;  /* 0x0000000000017941 */ /* 0x000fea0003800000 */
.L_x_1100:
        /* <DEDUP_REMOVED lines=9> */
[----:B------:R-:W-:Y:S02]  /*2a70*/  SHF.R.U32.HI R38, RZ, 0x8, R39 ;  /* 0x00000008ff267819 */ /* 0x000fe40000011627 */
[----:B------:R-:W-:Y:S01]  /*2a80*/  SHF.R.U32.HI R46, RZ, 0x10, R41 ;  /* 0x00000010ff2e7819 */ /* 0x000fe20000011629 */
[----:B------:R-:W-:Y:S01]  /*2a90*/  IMAD.SHL.U32 R40, R40, 0x100, RZ ;  /* 0x0000010028287824 */ /* 0x000fe200078e00ff */
[----:B------:R-:W-:Y:S01]  /*2aa0*/  LOP3.LUT R41, R41, 0xff0000ff, RZ, 0xc0, !PT ;  /* 0xff0000ff29297812 */ /* 0x000fe200078ec0ff */
[----:B------:R-:W-:Y:S01]  /*2ab0*/  IMAD.SHL.U32 R38, R38, 0x100, RZ ;  /* 0x0000010026267824 */ /* 0x000fe200078e00ff */
[----:B------:R-:W-:Y:S02]  /*2ac0*/  SHF.R.U32.HI R78, RZ, 0x10, R39 ;  /* 0x00000010ff4e7819 */ /* 0x000fe40000011627 */
[----:B------:R-:W-:Y:S01]  /*2ad0*/  LOP3.LUT R47, R39, 0xff0000ff, RZ, 0xc0, !PT ;  /* 0xff0000ff272f7812 */ /* 0x000fe200078ec0ff */
[----:B--2---:R-:W-:Y:S01]  /*2ae0*/  IMAD.MOV.U32 R39, RZ, RZ, R12 ;  /* 0x000000ffff277224 */ /* 0x004fe200078e000c */
[----:B------:R-:W-:Y:S01]  /*2af0*/  LOP3.LUT R40, R41, 0xff00, R40, 0xf8, !PT ;  /* 0x0000ff0029287812 */ /* 0x000fe200078ef828 */
[----:B------:R-:W-:Y:S01]  /*2b00*/  IMAD.U32 R41, R46, 0x10000, RZ ;  /* 0x000100002e297824 */ /* 0x000fe200078e00ff */
[----:B------:R-:W-:-:S02]  /*2b10*/  F2FP.F16.E4M3.UNPACK_B R12, R13 ;  /* 0x0000000dff0c723e */ /* 0x000fc400020006ff */
[----:B------:R-:W-:Y:S02]  /*2b20*/  F2FP.F16.E4M3.UNPACK_B R46, R86.H1 ;  /* 0x00000056ff2e723e */ /* 0x000fe400030006ff */
[----:B------:R-:W-:Y:S01]  /*2b30*/  LOP3.LUT R47, R47, 0xff00, R38, 0xf8, !PT ;  /* 0x0000ff002f2f7812 */ /* 0x000fe200078ef826 */
[----:B------:R-:W-:Y:S01]  /*2b40*/  IMAD.U32 R38, R78, 0x10000, RZ ;  /* 0x000100004e267824 */ /* 0x000fe200078e00ff */
[----:B------:R-:W-:Y:S01]  /*2b50*/  LOP3.LUT R41, R40, 0xff0000, R41, 0xf8, !PT ;  /* 0x00ff000028297812 */ /* 0x000fe200078ef829 */
[----:B------:R-:W-:Y:S01]  /*2b60*/  HADD2.F32 R40, -RZ, R12.H1_H1 ;  /* 0x3000000cff287230 */ /* 0x000fe20000004100 */
[----:B------:R-:W-:Y:S01]  /*2b70*/  F2FP.F16.E4M3.UNPACK_B R78, R87.H1 ;  /* 0x00000057ff4e723e */ /* 0x000fe200030006ff */
[----:B------:R-:W-:Y:S01]  /*2b80*/  HADD2.F32 R81, -RZ, R46.H0_H0 ;  /* 0x2000002eff517230 */ /* 0x000fe20000004100 */
[----:B------:R-:W-:Y:S01]  /*2b90*/  F2FP.F16.E4M3.UNPACK_B R13, R13.H1 ;  /* 0x0000000dff0d723e */ /* 0x000fe200030006ff */
[----:B------:R-:W-:Y:S01]  /*2ba0*/  HADD2.F32 R12, -RZ, R12.H0_H0 ;  /* 0x2000000cff0c7230 */ /* 0x000fe20000004100 */
[----:B------:R-:W-:Y:S01]  /*2bb0*/  LOP3.LUT R38, R47, 0xff0000, R38, 0xf8, !PT ;  /* 0x00ff00002f267812 */ /* 0x000fe200078ef826 */
[----:B------:R-:W-:-:S02]  /*2bc0*/  HADD2.F32 R80, -RZ, R46.H1_H1 ;  /* 0x3000002eff507230 */ /* 0x000fc40000004100 */
[-C--:B------:R-:W-:Y:S01]  /*2bd0*/  FMUL.FTZ R85, R40, R81.reuse ;  /* 0x0000005128557220 */ /* 0x080fe20000410000 */
[--C-:B------:R-:W-:Y:S02]  /*2be0*/  HADD2.F32 R79, -RZ, R78.reuse.H0_H0 ;  /* 0x2000004eff4f7230 */ /* 0x100fe40000004100 */
[--C-:B------:R-:W-:Y:S02]  /*2bf0*/  HADD2.F32 R47, -RZ, R13.reuse.H1_H1 ;  /* 0x3000000dff2f7230 */ /* 0x100fe40000004100 */
[----:B------:R-:W-:Y:S02]  /*2c00*/  HADD2.F32 R46, -RZ, R13.H0_H0 ;  /* 0x2000000dff2e7230 */ /* 0x000fe40000004100 */
[C---:B------:R-:W-:Y:S01]  /*2c10*/  FMUL.FTZ R13, R12.reuse, R81 ;  /* 0x000000510c0d7220 */ /* 0x040fe20000410000 */
[----:B------:R-:W-:Y:S02]  /*2c20*/  HADD2.F32 R78, -RZ, R78.H1_H1 ;  /* 0x3000004eff4e7230 */ /* 0x000fe40000004100 */
[CC--:B------:R-:W-:Y:S01]  /*2c30*/  FMUL.FTZ R81, R47.reuse, R80.reuse ;  /* 0x000000502f517220 */ /* 0x0c0fe20000410000 */
[-C--:B------:R-:W-:Y:S01]  /*2c40*/  FFMA.FTZ R12, R12, R79.reuse, -R85 ;  /* 0x0000004f0c0c7223 */ /* 0x080fe20000010855 */
[----:B------:R-:W-:Y:S01]  /*2c50*/  FMUL.FTZ R84, R46, R80 ;  /* 0x000000502e547220 */ /* 0x000fe20000410000 */
[----:B------:R-:W-:Y:S01]  /*2c60*/  FFMA.FTZ R13, R40, R79, R13 ;  /* 0x0000004f280d7223 */ /* 0x000fe2000001000d */
[----:B------:R-:W-:Y:S01]  /*2c70*/  F2FP.F16.E4M3.UNPACK_B R80, R86 ;  /* 0x00000056ff50723e */ /* 0x000fe200020006ff */
[-C--:B------:R-:W-:Y:S01]  /*2c80*/  FFMA.FTZ R86, R46, R78.reuse, -R81 ;  /* 0x0000004e2e567223 */ /* 0x080fe20000010851 */
[-C--:B------:R-:W-:Y:S01]  /*2c90*/  F2FP.F16.E4M3.UNPACK_B R40, R39.reuse.H1 ;  /* 0x00000027ff28723e */ /* 0x080fe200030006ff */
[----:B------:R-:W-:Y:S01]  /*2ca0*/  FFMA.FTZ R95, R47, R78, R84 ;  /* 0x0000004e2f5f7223 */ /* 0x000fe20000010054 */
[----:B------:R-:W-:Y:S01]  /*2cb0*/  F2FP.F16.E4M3.UNPACK_B R39, R39 ;  /* 0x00000027ff27723e */ /* 0x000fe200020006ff */
[----:B------:R-:W-:Y:S01]  /*2cc0*/  HADD2.F32 R84, -RZ, R80.H1_H1 ;  /* 0x30000050ff547230 */ /* 0x000fe20000004100 */
[----:B------:R-:W-:Y:S01]  /*2cd0*/  F2FP.F16.E4M3.UNPACK_B R79, R87 ;  /* 0x00000057ff4f723e */ /* 0x000fe200020006ff */
[--C-:B------:R-:W-:Y:S01]  /*2ce0*/  HADD2.F32 R47, -RZ, R40.reuse.H0_H0 ;  /* 0x20000028ff2f7230 */ /* 0x100fe20000004100 */
[----:B------:R-:W-:Y:S01]  /*2cf0*/  F2FP.SATFINITE.E4M3.F32.PACK_AB_MERGE_C R97, R95, R86, RZ ;  /* 0x000000565f61723e */ /* 0x000fe200048070ff */
[----:B------:R-:W-:-:S02]  /*2d00*/  HADD2.F32 R78, -RZ, R40.H1_H1 ;  /* 0x30000028ff4e7230 */ /* 0x000fc40000004100 */
[----:B------:R-:W-:Y:S02]  /*2d10*/  HADD2.F32 R81, -RZ, R80.H0_H0 ;  /* 0x20000050ff517230 */ /* 0x000fe40000004100 */
[-C--:B------:R-:W-:Y:S01]  /*2d20*/  FMUL.FTZ R87, R47, R84.reuse ;  /* 0x000000542f577220 */ /* 0x080fe20000410000 */
[--C-:B------:R-:W-:Y:S02]  /*2d30*/  HADD2.F32 R46, -RZ, R39.reuse.H1_H1 ;  /* 0x30000027ff2e7230 */ /* 0x100fe40000004100 */
[----:B------:R-:W-:Y:S01]  /*2d40*/  FMUL.FTZ R80, R78, R84 ;  /* 0x000000544e507220 */ /* 0x000fe20000410000 */
[----:B------:R-:W-:Y:S01]  /*2d50*/  HADD2.F32 R40, -RZ, R39.H0_H0 ;  /* 0x20000027ff287230 */ /* 0x000fe20000004100 */
[----:B------:R-:W-:Y:S01]  /*2d60*/  F2FP.F16.E4M3.UNPACK_B R84, R41 ;  /* 0x00000029ff54723e */ /* 0x000fe200020006ff */
[--C-:B------:R-:W-:Y:S02]  /*2d70*/  HADD2.F32 R39, -RZ, R79.reuse.H1_H1 ;  /* 0x3000004fff277230 */ /* 0x100fe40000004100 */
[----:B------:R-:W-:Y:S01]  /*2d80*/  FMUL.FTZ R85, R46, R81 ;  /* 0x000000512e557220 */ /* 0x000fe20000410000 */
[----:B------:R-:W-:-:S02]  /*2d90*/  HADD2.F32 R79, -RZ, R79.H0_H0 ;  /* 0x2000004fff4f7230 */ /* 0x000fc40000004100 */
[----:B------:R-:W-:Y:S01]  /*2da0*/  FMUL.FTZ R81, R40, R81 ;  /* 0x0000005128517220 */ /* 0x000fe20000410000 */
[--C-:B------:R-:W-:Y:S02]  /*2db0*/  HADD2.F32 R86, -RZ, R84.reuse.H1_H1 ;  /* 0x30000054ff567230 */ /* 0x100fe40000004100 */
[-C--:B------:R-:W-:Y:S01]  /*2dc0*/  FFMA.FTZ R80, R47, R39.reuse, -R80 ;  /* 0x000000272f507223 */ /* 0x080fe20000010850 */
[----:B------:R-:W-:Y:S01]  /*2dd0*/  FFMA.FTZ R87, R78, R39, R87 ;  /* 0x000000274e577223 */ /* 0x000fe20000010057 */
[----:B------:R-:W-:Y:S01]  /*2de0*/  FFMA.FTZ R39, R40, R79, -R85 ;  /* 0x0000004f28277223 */ /* 0x000fe20000010855 */
[----:B------:R-:W-:Y:S01]  /*2df0*/  F2FP.F16.E4M3.UNPACK_B R47, R15.H1 ;  /* 0x0000000fff2f723e */ /* 0x000fe200030006ff */
[----:B------:R-:W-:Y:S01]  /*2e00*/  FFMA.FTZ R40, R46, R79, R81 ;  /* 0x0000004f2e287223 */ /* 0x000fe20000010051 */
[----:B------:R-:W-:Y:S01]  /*2e10*/  F2FP.F16.E4M3.UNPACK_B R85, R41.H1 ;  /* 0x00000029ff55723e */ /* 0x000fe200030006ff */
[----:B------:R-:W-:Y:S01]  /*2e20*/  HADD2.F32 R84, -RZ, R84.H0_H0 ;  /* 0x20000054ff547230 */ /* 0x000fe20000004100 */
[----:B------:R-:W-:Y:S01]  /*2e30*/  F2FP.F16.E4M3.UNPACK_B R46, R14.H1 ;  /* 0x0000000eff2e723e */ /* 0x000fe200030006ff */
[--C-:B------:R-:W-:Y:S01]  /*2e40*/  HADD2.F32 R78, -RZ, R47.reuse.H0_H0 ;  /* 0x2000002fff4e7230 */ /* 0x100fe20000004100 */
[----:B------:R-:W-:Y:S01]  /*2e50*/  F2FP.SATFINITE.E4M3.F32.PACK_AB_MERGE_C R96, R87, R80, RZ ;  /* 0x000000505760723e */ /* 0x000fe200048070ff */
[----:B------:R-:W-:Y:S01]  /*2e60*/  HADD2.F32 R47, -RZ, R47.H1_H1 ;  /* 0x3000002fff2f7230 */ /* 0x000fe20000004100 */
        /* <DEDUP_REMOVED lines=38> */
.L_x_1106:
[----:B------:R-:W-:Y:S05]  /*30d0*/  BSYNC B2 ;  /* 0x0000000000027941 */ /* 0x000fea0003800000 */
.L_x_1105:
[----:B--2---:R1:W-:Y:S02]  /*30e0*/  STG.E.128 desc[UR40][R36.64], R12 ;  /* 0x0000000c24007986 */ /* 0x0043e4000c101d28 */
.L_x_1104:
[----:B------:R-:W-:Y:S05]  /*30f0*/  BSYNC B1 ;  /* 0x0000000000017941 */ /* 0x000fea0003800000 */
.L_x_1103:
        /* <DEDUP_REMOVED lines=17> */
[----:B--2---:R-:W-:Y:S01]  /*3210*/  IMAD.MOV.U32 R32, RZ, RZ, R12 ;  /* 0x000000ffff207224 */ /* 0x004fe200078e000c */
[----:B------:R-:W-:Y:S01]  /*3220*/  F2FP.F16.E4M3.UNPACK_B R12, R13 ;  /* 0x0000000dff0c723e */ /* 0x000fe200020006ff */
[----:B------:R-:W-:Y:S01]  /*3230*/  IMAD.U32 R34, R40, 0x10000, RZ ;  /* 0x0001000028227824 */ /* 0x000fe200078e00ff */
[----:B------:R-:W-:Y:S01]  /*3240*/  LOP3.LUT R38, R38, 0xff00, R35, 0xf8, !PT ;  /* 0x0000ff0026267812 */ /* 0x000fe200078ef823 */
[----:B------:R-:W-:Y:S01]  /*3250*/  IMAD.U32 R39, R39, 0x10000, RZ ;  /* 0x0001000027277824 */ /* 0x000fe200078e00ff */
[----:B------:R-:W-:-:S02]  /*3260*/  F2FP.F16.E4M3.UNPACK_B R35, R45.H1 ;  /* 0x0000002dff23723e */ /* 0x000fc400030006ff */
[----:B------:R-:W-:Y:S01]  /*3270*/  LOP3.LUT R40, R33, 0xff0000, R34, 0xf8, !PT ;  /* 0x00ff000021287812 */ /* 0x000fe200078ef822 */
[--C-:B------:R-:W-:Y:S01]  /*3280*/  HADD2.F32 R33, -RZ, R12.reuse.H1_H1 ;  /* 0x3000000cff217230 */ /* 0x100fe20000004100 */
[----:B------:R-:W-:Y:S01]  /*3290*/  LOP3.LUT R47, R38, 0xff0000, R39, 0xf8, !PT ;  /* 0x00ff0000262f7812 */ /* 0x000fe200078ef827 */
[--C-:B------:R-:W-:Y:S01]  /*32a0*/  HADD2.F32 R41, -RZ, R35.reuse.H0_H0 ;  /* 0x20000023ff297230 */ /* 0x100fe20000004100 */
[----:B------:R-:W-:Y:S01]  /*32b0*/  F2FP.F16.E4M3.UNPACK_B R38, R44.H1 ;  /* 0x0000002cff26723e */ /* 0x000fe200030006ff */
[----:B------:R-:W-:Y:S01]  /*32c0*/  HADD2.F32 R12, -RZ, R12.H0_H0 ;  /* 0x2000000cff0c7230 */ /* 0x000fe20000004100 */
[----:B------:R-:W-:Y:S01]  /*32d0*/  F2FP.F16.E4M3.UNPACK_B R13, R13.H1 ;  /* 0x0000000dff0d723e */ /* 0x000fe200030006ff */
[----:B------:R-:W-:Y:S02]  /*32e0*/  HADD2.F32 R46, -RZ, R35.H1_H1 ;  /* 0x30000023ff2e7230 */ /* 0x000fe40000004100 */
[----:B------:R-:W-:Y:S01]  /*32f0*/  FMUL.FTZ R79, R33, R41 ;  /* 0x00000029214f7220 */ /* 0x000fe20000410000 */
[----:B------:R-:W-:-:S02]  /*3300*/  HADD2.F32 R39, -RZ, R38.H0_H0 ;  /* 0x20000026ff277230 */ /* 0x000fc40000004100 */
[----:B------:R-:W-:Y:S01]  /*3310*/  FMUL.FTZ R78, R12, R41 ;  /* 0x000000290c4e7220 */ /* 0x000fe20000410000 */
[--C-:B------:R-:W-:Y:S01]  /*3320*/  HADD2.F32 R35, -RZ, R13.reuse.H1_H1 ;  /* 0x3000000dff237230 */ /* 0x100fe20000004100 */
[----:B------:R-:W-:Y:S01]  /*3330*/  F2FP.F16.E4M3.UNPACK_B R45, R45 ;  /* 0x0000002dff2d723e */ /* 0x000fe200020006ff */
[----:B------:R-:W-:Y:S02]  /*3340*/  HADD2.F32 R34, -RZ, R13.H0_H0 ;  /* 0x2000000dff227230 */ /* 0x000fe40000004100 */
[-C--:B------:R-:W-:Y:S01]  /*3350*/  FFMA.FTZ R13, R33, R39.reuse, R78 ;  /* 0x00000027210d7223 */ /* 0x080fe2000001004e */
[----:B------:R-:W-:Y:S02]  /*3360*/  HADD2.F32 R38, -RZ, R38.H1_H1 ;  /* 0x30000026ff267230 */ /* 0x000fe40000004100 */
[C---:B------:R-:W-:Y:S01]  /*3370*/  FMUL.FTZ R41, R35.reuse, R46 ;  /* 0x0000002e23297220 */ /* 0x040fe20000410000 */
[----:B------:R-:W-:Y:S01]  /*3380*/  F2FP.F16.E4M3.UNPACK_B R33, R32.H1 ;  /* 0x00000020ff21723e */ /* 0x000fe200030006ff */
[----:B------:R-:W-:Y:S01]  /*3390*/  FMUL.FTZ R46, R34, R46 ;  /* 0x0000002e222e7220 */ /* 0x000fe20000410000 */
[----:B------:R-:W-:Y:S01]  /*33a0*/  FFMA.FTZ R12, R12, R39, -R79 ;  /* 0x000000270c0c7223 */ /* 0x000fe2000001084f */
[----:B------:R-:W-:Y:S01]  /*33b0*/  FFMA.FTZ R80, R34, R38, -R41 ;  /* 0x0000002622507223 */ /* 0x000fe20000010829 */
[----:B------:R-:W-:Y:S01]  /*33c0*/  F2FP.F16.E4M3.UNPACK_B R32, R32 ;  /* 0x00000020ff20723e */ /* 0x000fe200020006ff */
[----:B------:R-:W-:Y:S01]  /*33d0*/  FFMA.FTZ R81, R35, R38, R46 ;  /* 0x0000002623517223 */ /* 0x000fe2000001002e */
[----:B------:R-:W-:Y:S01]  /*33e0*/  F2FP.F16.E4M3.UNPACK_B R44, R44 ;  /* 0x0000002cff2c723e */ /* 0x000fe200020006ff */
[----:B------:R-:W-:-:S02]  /*33f0*/  HADD2.F32 R39, -RZ, R45.H1_H1 ;  /* 0x3000002dff277230 */ /* 0x000fc40000004100 */
[--C-:B------:R-:W-:Y:S01]  /*3400*/  HADD2.F32 R34, -RZ, R33.reuse.H0_H0 ;  /* 0x20000021ff227230 */ /* 0x100fe20000004100 */
[----:B------:R-:W-:Y:S01]  /*3410*/  F2FP.SATFINITE.E4M3.F32.PACK_AB_MERGE_C R85, R81, R80, RZ ;  /* 0x000000505155723e */ /* 0x000fe200048070ff */
[----:B------:R-:W-:Y:S02]  /*3420*/  HADD2.F32 R35, -RZ, R33.H1_H1 ;  /* 0x30000021ff237230 */ /* 0x000fe40000004100 */
        /* <DEDUP_REMOVED lines=10> */
[-C--:B------:R-:W-:Y:S01]  /*34d0*/  F2FP.F16.E4M3.UNPACK_B R38, R40.reuse.H1 ;  /* 0x00000028ff26723e */ /* 0x080fe200030006ff */
[-C--:B------:R-:W-:Y:S01]  /*34e0*/  FMUL.FTZ R46, R32, R45.reuse ;  /* 0x0000002d202e7220 */ /* 0x080fe20000410000 */
[C---:B------:R-:W-:Y:S01]  /*34f0*/  FMUL.FTZ R45, R33.reuse, R45 ;  /* 0x0000002d212d7220 */ /* 0x040fe20000410000 */
[----:B------:R-:W-:Y:S02]  /*3500*/  F2FP.F16.E4M3.UNPACK_B R40, R40 ;  /* 0x00000028ff28723e */ /* 0x000fe400020006ff */
[-C--:B------:R-:W-:Y:S01]  /*3510*/  FFMA.FTZ R46, R33, R44.reuse, -R46 ;  /* 0x0000002c212e7223 */ /* 0x080fe2000001082e */
[----:B------:R-:W-:Y:S01]  /*3520*/  F2FP.SATFINITE.E4M3.F32.PACK_AB_MERGE_C R84, R78, R41, RZ ;  /* 0x000000294e54723e */ /* 0x000fe200048070ff */
[----:B------:R-:W-:Y:S01]  /*3530*/  FFMA.FTZ R79, R32, R44, R45 ;  /* 0x0000002c204f7223 */ /* 0x000fe2000001002d */
[----:B------:R-:W-:Y:S01]  /*3540*/  F2FP.F16.E4M3.UNPACK_B R33, R15.H1 ;  /* 0x0000000fff21723e */ /* 0x000fe200030006ff */
[--C-:B------:R-:W-:Y:S01]  /*3550*/  HADD2.F32 R39, -RZ, R38.reuse.H1_H1 ;  /* 0x30000026ff277230 */ /* 0x100fe20000004100 */
[-C--:B------:R-:W-:Y:S01]  /*3560*/  F2FP.F16.E4M3.UNPACK_B R41, R47.reuse.H1 ;  /* 0x0000002fff29723e */ /* 0x080fe200030006ff */
[----:B------:R-:W-:Y:S01]  /*3570*/  HADD2.F32 R38, -RZ, R38.H0_H0 ;  /* 0x20000026ff267230 */ /* 0x000fe20000004100 */
[-C--:B------:R-:W-:Y:S01]  /*3580*/  F2FP.F16.E4M3.UNPACK_B R32, R14.reuse.H1 ;  /* 0x0000000eff20723e */ /* 0x080fe200030006ff */
[----:B------:R-:W-:Y:S01]  /*3590*/  HADD2.F32 R35, -RZ, R33.H1_H1 ;  /* 0x30000021ff237230 */ /* 0x000fe20000004100 */
[----:B------:R-:W-:Y:S01]  /*35a0*/  F2FP.F16.E4M3.UNPACK_B R47, R47 ;  /* 0x0000002fff2f723e */ /* 0x000fe200020006ff */
[----:B------:R-:W-:Y:S01]  /*35b0*/  HADD2.F32 R45, -RZ, R41.H1_H1 ;  /* 0x30000029ff2d7230 */ /* 0x000fe20000004100 */
[----:B------:R-:W-:Y:S01]  /*35c0*/  F2FP.F16.E4M3.UNPACK_B R15, R15 ;  /* 0x0000000fff0f723e */ /* 0x000fe200020006ff */
[----:B------:R-:W-:Y:S01]  /*35d0*/  HADD2.F32 R34, -RZ, R33.H0_H0 ;  /* 0x20000021ff227230 */ /* 0x000fe20000004100 */
[----:B------:R-:W-:Y:S01]  /*35e0*/  F2FP.F16.E4M3.UNPACK_B R14, R14 ;  /* 0x0000000eff0e723e */ /* 0x000fe200020006ff */
[----:B------:R-:W-:-:S02]  /*35f0*/  HADD2.F32 R33, -RZ, R32.H1_H1 ;  /* 0x30000020ff217230 */ /* 0x000fc40000004100 */
[-C--:B------:R-:W-:Y:S01]  /*3600*/  FMUL.FTZ R81, R35, R45.reuse ;  /* 0x0000002d23517220 */ /* 0x080fe20000410000 */
[--C-:B------:R-:W-:Y:S02]  /*3610*/  HADD2.F32 R44, -RZ, R47.reuse.H1_H1 ;  /* 0x3000002fff2c7230 */ /* 0x100fe40000004100 */
[C---:B------:R-:W-:Y:S01]  /*3620*/  FMUL.FTZ R78, R34.reuse, R45 ;  /* 0x0000002d224e7220 */ /* 0x040fe20000410000 */
[----:B------:R-:W-:Y:S02]  /*3630*/  HADD2.F32 R32, -RZ, R32.H0_H0 ;  /* 0x20000020ff207230 */ /* 0x000fe40000004100 */
[----:B------:R-:W-:Y:S01]  /*3640*/  FFMA.FTZ R81, R34, R39, -R81 ;  /* 0x0000002722517223 */ /* 0x000fe20000010851 */
[----:B------:R-:W-:Y:S02]  /*3650*/  HADD2.F32 R34, -RZ, R40.H1_H1 ;  /* 0x30000028ff227230 */ /* 0x000fe40000004100 */
[----:B------:R-:W-:Y:S01]  /*3660*/  FMUL.FTZ R45, R33, R44 ;  /* 0x0000002c212d7220 */ /* 0x000fe20000410000 */
[----:B------:R-:W-:-:S02]  /*3670*/  HADD2.F32 R47, -RZ, R47.H0_H0 ;  /* 0x2000002fff2f7230 */ /* 0x000fc40000004100 */
[C---:B------:R-:W-:Y:S01]  /*3680*/  FMUL.FTZ R44, R32.reuse, R44 ;  /* 0x0000002c202c7220 */ /* 0x040fe20000410000 */
[----:B------:R-:W-:Y:S02]  /*3690*/  HADD2.F32 R41, -RZ, R41.H0_H0 ;  /* 0x20000029ff297230 */ /* 0x000fe40000004100 */
[-C--:B------:R-:W-:Y:S01]  /*36a0*/  FFMA.FTZ R45, R32, R34.reuse, -R45 ;  /* 0x00000022202d7223 */ /* 0x080fe2000001082d */
[--C-:B------:R-:W-:Y:S02]  /*36b0*/  HADD2.F32 R32, -RZ, R15.reuse.H0_H0 ;  /* 0x2000000fff207230 */ /* 0x100fe40000004100 */
[----:B------:R-:W-:Y:S01]  /*36c0*/  FFMA.FTZ R44, R33, R34, R44 ;  /* 0x00000022212c7223 */ /* 0x000fe2000001002c */
[----:B------:R-:W-:Y:S02]  /*36d0*/  HADD2.F32 R33, -RZ, R15.H1_H1 ;  /* 0x3000000fff217230 */ /* 0x000fe40000004100 */
[----:B------:R-:W-:Y:S01]  /*36e0*/  FFMA.FTZ R80, R35, R39, R78 ;  /* 0x0000002723507223 */ /* 0x000fe2000001004e */
[----:B------:R-:W-:-:S02]  /*36f0*/  HADD2.F32 R15, -RZ, R14.H0_H0 ;  /* 0x2000000eff0f7230 */ /* 0x000fc40000004100 */
[-C--:B------:R-:W-:Y:S01]  /*3700*/  FMUL.FTZ R78, R32, R41.reuse ;  /* 0x00000029204e7220 */ /* 0x080fe20000410000 */
[----:B------:R-:W-:Y:S02]  /*3710*/  HADD2.F32 R14, -RZ, R14.H1_H1 ;  /* 0x3000000eff0e7230 */ /* 0x000fe40000004100 */
[C---:B------:R-:W-:Y:S01]  /*3720*/  FMUL.FTZ R35, R33.reuse, R41 ;  /* 0x0000002921237220 */ /* 0x040fe20000410000 */
[----:B------:R-:W-:Y:S02]  /*3730*/  HADD2.F32 R40, -RZ, R40.H0_H0 ;  /* 0x20000028ff287230 */ /* 0x000fe40000004100 */
[-C--:B------:R-:W-:Y:S01]  /*3740*/  FFMA.FTZ R78, R33, R38.reuse, R78 ;  /* 0x00000026214e7223 */ /* 0x080fe2000001004e */
[----:B------:R-:W-:Y:S01]  /*3750*/  F2FP.SATFINITE.E4M3.F32.PACK_AB_MERGE_C R44, R44, R45, RZ ;  /* 0x0000002d2c2c723e */ /* 0x000fe200048070ff */
[-C--:B------:R-:W-:Y:S01]  /*3760*/  FMUL.FTZ R34, R14, R47.reuse ;  /* 0x0000002f0e227220 */ /* 0x080fe20000410000 */
[C---:B------:R-:W-:Y:S01]  /*3770*/  FMUL.FTZ R47, R15.reuse, R47 ;  /* 0x0000002f0f2f7220 */ /* 0x040fe20000410000 */
[----:B------:R-:W-:Y:S01]  /*3780*/  FFMA.FTZ R35, R32, R38, -R35 ;  /* 0x0000002620237223 */ /* 0x000fe20000010823 */
[----:B------:R-:W-:Y:S01]  /*3790*/  F2FP.SATFINITE.E4M3.F32.PACK_AB_MERGE_C R80, R80, R81, RZ ;  /* 0x000000515050723e */ /* 0x000fe200048070ff */
[-C--:B------:R-:W-:Y:S01]  /*37a0*/  FFMA.FTZ R34, R15, R40.reuse, -R34 ;  /* 0x000000280f227223 */ /* 0x080fe20000010822 */
[----:B------:R-:W-:Y:S01]  /*37b0*/  FFMA.FTZ R47, R14, R40, R47 ;  /* 0x000000280e2f7223 */ /* 0x000fe2000001002f */
[----:B------:R-:W-:-:S02]  /*37c0*/  F2FP.SATFINITE.E4M3.F32.PACK_AB_MERGE_C R12, R79, R46, R84 ;  /* 0x0000002e4f0c723e */ /* 0x000fc40004807054 */
[----:B------:R-:W-:Y:S02]  /*37d0*/  F2FP.SATFINITE.E4M3.F32.PACK_AB_MERGE_C R15, R78, R35, R80 ;  /* 0x000000234e0f723e */ /* 0x000fe40004807050 */
[----:B------:R-:W-:-:S07]  /*37e0*/  F2FP.SATFINITE.E4M3.F32.PACK_AB_MERGE_C R14, R47, R34, R44 ;  /* 0x000000222f0e723e */ /* 0x000fce000480702c */
.L_x_1110:
[----:B------:R-:W-:Y:S05]  /*37f0*/  BSYNC B2 ;  /* 0x0000000000027941 */ /* 0x000fea0003800000 */
.L_x_1109:
[----:B--2---:R2:W-:Y:S02]  /*3800*/  STG.E.128 desc[UR40][R36.64+0x20], R12 ;  /* 0x0000200c24007986 */ /* 0x0045e4000c101d28 */
.L_x_1108:
[----:B------:R-:W-:Y:S05]  /*3810*/  BSYNC B1 ;  /* 0x0000000000017941 */ /* 0x000fea0003800000 */
.L_x_1107:
[----:B------:R-:W-:Y:S05]  /*3820*/  @P1 BRA `(.L_x_1102) ;  /* 0x0000002800d81947 */ /* 0x000fea0003800000 */
[----:B-12---:R1:W2:Y:S01]  /*3830*/  LDS.128 R12, [R90+0x15800] ;  /* 0x015800005a0c7984 */ /* 0x0062a20000000c00 */
[----:B------:R-:W-:Y:S01]  /*3840*/  VIADD R32, R58, 0x20 ;  /* 0x000000203a207836 */ /* 0x000fe20000000000 */
[----:B------:R-:W-:Y:S04]  /*3850*/  BSSY B1, `(.L_x_1111) ;  /* 0x000006a000017945 */ /* 0x000fe80003800000 */
[----:B------:R-:W-:-:S13]  /*3860*/  ISETP.GE.AND P4, PT, R32, R93, PT ;  /* 0x0000005d2000720c */ /* 0x000fda0003f86270 */
[----:B-1----:R-:W-:Y:S05]  /*3870*/  @P4 BRA `(.L_x_1112) ;  /* 0x00000004009c4947 */ /* 0x002fea0003800000 */
[----:B------:R-:W-:Y:S02]  /*3880*/  SHF.R.U32.HI R33, RZ, 0x8, R29 ;  /* 0x00000008ff217819 */ /* 0x000fe4000001161d */
[----:B------:R-:W-:Y:S02]  /*3890*/  SHF.R.U32.HI R28, RZ, 0x8, R31 ;  /* 0x00000008ff1c7819 */ /* 0x000fe4000001161f */
[----:B------:R-:W-:Y:S02]  /*38a0*/  SHF.R.U32.HI R35, RZ, 0x10, R29 ;  /* 0x00000010ff237819 */ /* 0x000fe4000001161d */
[----:B------:R-:W-:Y:S01]  /*38b0*/  LOP3.LUT R30, R29, 0xff0000ff, RZ, 0xc0, !PT ;  /* 0xff0000ff1d1e7812 */ /* 0x000fe200078ec0ff */
[----:B------:R-:W-:Y:S01]  /*38c0*/  IMAD.SHL.U32 R29, R33, 0x100, RZ ;  /* 0x00000100211d7824 */ /* 0x000fe200078e00ff */
[----:B------:R-:W-:Y:S02]  /*38d0*/  SHF.R.U32.HI R34, RZ, 0x10, R31 ;  /* 0x00000010ff227819 */ /* 0x000fe4000001161f */
[----:B------:R-:W-:Y:S01]  /*38e0*/  LOP3.LUT R32, R31, 0xff0000ff, RZ, 0xc0, !PT ;  /* 0xff0000ff1f207812 */ /* 0x000fe200078ec0ff */
        /* <DEDUP_REMOVED lines=88> */
[----:B------:R-:W-:Y:S01]  /*3e70*/  FMUL.FTZ R39, R15, R39 ;  /* 0x000000270f277220 */ /* 0x000fe20000410000 */
[----:B------:R-:W-:Y:S01]  /*3e80*/  FFMA.FTZ R31, R28, R32, -R31 ;  /* 0x000000201c1f7223 */ /* 0x000fe2000001081f */
[----:B------:R-:W-:Y:S01]  /*3e90*/  F2FP.SATFINITE.E4M3.F32.PACK_AB_MERGE_C R33, R33, R44, RZ ;  /* 0x0000002c2121723e */ /* 0x000fe200048070ff */
[-C--:B------:R-:W-:Y:S01]  /*3ea0*/  FFMA.FTZ R30, R15, R34.reuse, -R30 ;  /* 0x000000220f1e7223 */ /* 0x080fe2000001081e */
[----:B------:R-:W-:Y:S01]  /*3eb0*/  FFMA.FTZ R39, R14, R34, R39 ;  /* 0x000000220e277223 */ /* 0x000fe20000010027 */
[----:B------:R-:W-:-:S02]  /*3ec0*/  F2FP.SATFINITE.E4M3.F32.PACK_AB_MERGE_C R12, R42, R41, R45 ;  /* 0x000000292a0c723e */ /* 0x000fc4000480702d */
[----:B------:R-:W-:Y:S02]  /*3ed0*/  F2FP.SATFINITE.E4M3.F32.PACK_AB_MERGE_C R15, R40, R31, R33 ;  /* 0x0000001f280f723e */ /* 0x000fe40004807021 */
[----:B------:R-:W-:-:S07]  /*3ee0*/  F2FP.SATFINITE.E4M3.F32.PACK_AB_MERGE_C R14, R39, R30, R38 ;  /* 0x0000001e270e723e */ /* 0x000fce0004807026 */
.L_x_1112:
[----:B------:R-:W-:Y:S05]  /*3ef0*/  BSYNC B1 ;  /* 0x0000000000017941 */ /* 0x000fea0003800000 */
.L_x_1111:
[----:B--2---:R3:W-:Y:S01]  /*3f00*/  STG.E.128 desc[UR40][R36.64+0x40], R12 ;  /* 0x0000400c24007986 */ /* 0x0047e2000c101d28 */
[----:B------:R-:W-:Y:S05]  /*3f10*/  BRA `(.L_x_1102) ;  /* 0x00000024001c7947 */ /* 0x000fea0003800000 */
.L_x_1096:
        /* <DEDUP_REMOVED lines=11> */
[----:B------:R-:W2:Y:S01]  /*3fd0*/  LDL R80, [R1+0x20] ;  /* 0x0000200001507983 */ /* 0x000ea20000100800 */
[----:B------:R-:W-:Y:S01]  /*3fe0*/  ULDC.64 UR4, c[0x0][0x3c8] ;  /* 0x0000f20000047ab9 */ /* 0x000fe20000000a00 */
[----:B------:R-:W-:Y:S01]  /*3ff0*/  ULDC.64 UR6, c[0x0][0x3e0] ;  /* 0x0000f80000067ab9 */ /* 0x000fe20000000a00 */
[----:B------:R-:W0:Y:S01]  /*4000*/  S2R R84, SR_TID.X ;  /* 0x0000000000547919 */ /* 0x000e220000002100 */
[----:B------:R-:W-:-:S04]  /*4010*/  IADD3 R44, P3, P5, R54, UR4, R44 ;  /* 0x00000004362c7c10 */ /* 0x000fc8000fd7e02c */
[----:B------:R-:W-:Y:S02]  /*4020*/  IADD3.X R45, R10, UR5, R47, P3, P5 ;  /* 0x000000050a2d7c10 */ /* 0x000fe40009fea42f */
[----:B------:R-:W-:Y:S01]  /*4030*/  IADD3 R42, P3, P5, R50, UR6, R42 ;  /* 0x00000006322a7c10 */ /* 0x000fe2000fd7e02a */
[----:B0-----:R-:W-:-:S05]  /*4040*/  VIADD R85, R84, 0xffffff80 ;  /* 0xffffff8054557836 */ /* 0x001fca0000000000 */
[----:B------:R-:W-:-:S04]  /*4050*/  LEA.HI R84, R85, R85, RZ, 0x1 ;  /* 0x0000005555547211 */ /* 0x000fc800078f08ff */
[----:B------:R-:W-:-:S05]  /*4060*/  LOP3.LUT R84, R84, 0xfffffffe, RZ, 0xc0, !PT ;  /* 0xfffffffe54547812 */ /* 0x000fca00078ec0ff */
[----:B------:R-:W-:-:S04]  /*4070*/  IMAD.IADD R84, R85, 0x1, -R84 ;  /* 0x0000000155547824 */ /* 0x000fc800078e0a54 */
[----:B------:R-:W-:Y:S01]  /*4080*/  IMAD.SHL.U32 R84, R84, 0x10, RZ ;  /* 0x0000001054547824 */ /* 0x000fe200078e00ff */
[----:B------:R-:W-:-:S04]  /*4090*/  IADD3.X R43, R9, UR7, R46, P3, P5 ;  /* 0x00000007092b7c10 */ /* 0x000fc80009fea42e */
[----:B------:R-:W-:Y:S02]  /*40a0*/  ISETP.GE.AND P3, PT, R84, R93, PT ;  /* 0x0000005d5400720c */ /* 0x000fe40003f66270 */
[----:B------:R-:W-:Y:S02]  /*40b0*/  CS2R R14, SRZ ;  /* 0x00000000000e7805 */ /* 0x000fe4000001ff00 */
[----:B------:R-:W-:Y:S02]  /*40c0*/  CS2R R12, SRZ ;  /* 0x00000000000c7805 */ /* 0x000fe4000001ff00 */
[----:B------:R-:W-:Y:S02]  /*40d0*/  CS2R R34, SRZ ;  /* 0x0000000000227805 */ /* 0x000fe4000001ff00 */
[----:B------:R-:W-:-:S05]  /*40e0*/  CS2R R32, SRZ ;  /* 0x0000000000207805 */ /* 0x000fca000001ff00 */
[----:B------:R0:W5:Y:S04]  /*40f0*/  @!P3 LDG.E.128 R28, desc[UR40][R44.64] ;  /* 0x000000282c1cb981 */ /* 0x000168000c1e1d00 */
[----:B------:R0:W5:Y:S01]  /*4100*/  @!P3 LDG.E.128 R36, desc[UR40][R42.64] ;  /* 0x000000282a24b981 */ /* 0x000162000c1e1d00 */
[----:B--2---:R-:W-:-:S13]  /*4110*/  ISETP.GE.AND P5, PT, R80, R93, PT ;  /* 0x0000005d5000720c */ /* 0x004fda0003fa6270 */
[----:B------:R0:W5:Y:S04]  /*4120*/  @!P5 LDG.E.128 R12, desc[UR40][R44.64+0x20] ;  /* 0x000020282c0cd981 */ /* 0x000168000c1e1d00 */
[----:B------:R0:W5:Y:S02]  /*4130*/  @!P5 LDG.E.128 R32, desc[UR40][R42.64+0x20] ;  /* 0x000020282a20d981 */ /* 0x000164000c1e1d00 */
.L_x_1114:
[----:B------:R-:W-:Y:S05]  /*4140*/  BSYNC B1 ;  /* 0x0000000000017941 */ /* 0x000fea0003800000 */
.L_x_1113:
[----:B------:R-:W-:Y:S01]  /*4150*/  ISETP.NE.AND P3, PT, R157, 0x3, PT ;  /* 0x000000039d00780c */ /* 0x000fe20003f65270 */
[----:B-----5:R-:W-:Y:S02]  /*4160*/  IMAD.MOV.U32 R94, RZ, RZ, R14 ;  /* 0x000000ffff5e7224 */ /* 0x020fe400078e000e */
[----:B------:R-:W-:Y:S02]  /*4170*/  IMAD.MOV.U32 R95, RZ, RZ, R12 ;  /* 0x000000ffff5f7224 */ /* 0x000fe400078e000c */
[----:B------:R-:W-:Y:S02]  /*4180*/  IMAD.MOV.U32 R102, RZ, RZ, R30 ;  /* 0x000000ffff667224 */ /* 0x000fe400078e001e */
[----:B------:R-:W-:Y:S02]  /*4190*/  IMAD.MOV.U32 R103, RZ, RZ, R28 ;  /* 0x000000ffff677224 */ /* 0x000fe400078e001c */
[----:B------:R-:W-:Y:S02]  /*41a0*/  IMAD.MOV.U32 R96, RZ, RZ, R34 ;  /* 0x000000ffff607224 */ /* 0x000fe400078e0022 */
[----:B------:R-:W-:-:S02]  /*41b0*/  IMAD.MOV.U32 R97, RZ, RZ, R32 ;  /* 0x000000ffff617224 */ /* 0x000fc400078e0020 */
[----:B------:R-:W-:Y:S02]  /*41c0*/  IMAD.MOV.U32 R101, RZ, RZ, R38 ;  /* 0x000000ffff657224 */ /* 0x000fe400078e0026 */
[----:B------:R-:W-:Y:S01]  /*41d0*/  IMAD.MOV.U32 R104, RZ, RZ, R36 ;  /* 0x000000ffff687224 */ /* 0x000fe200078e0024 */
[----:B------:R-:W-:Y:S06]  /*41e0*/  @!P3 BRA `(.L_x_1115) ;  /* 0x000000000004b947 */ /* 0x000fec0003800000 */
[----:B------:R-:W-:Y:S01]  /*41f0*/  BPT.TRAP 0x1 ;  /* 0x000000040000795c */ /* 0x000fe20000300000 */
.L_x_1115:
[----:B0-----:R-:W2:Y:S01]  /*4200*/  LDL R42, [R1+0x8] ;  /* 0x00000800012a7983 */ /* 0x001ea20000100800 */
[----:B------:R-:W-:Y:S01]  /*4210*/  IMAD R89, R19, 0x8, R17 ;  /* 0x0000000813597824 */ /* 0x000fe200078e0211 */
[----:B------:R-:W-:Y:S01]  /*4220*/  BSSY B1, `(.L_x_1116) ;  /* 0x0000004000017945 */ /* 0x000fe20003800000 */
[----:B--2---:R-:W-:-:S04]  /*4230*/  SHF.L.U32 R92, R42, 0x1f, RZ ;  /* 0x0000001f2a5c7819 */ /* 0x004fc800000006ff */
[----:B------:R-:W0:Y:S02]  /*4240*/  SYNCS.PHASECHK.TRANS64.TRYWAIT P5, [R89+URZ+0x19c90], R92 ;  /* 0x019c905c590075a7 */ /* 0x000e2400080a017f */
[----:B0-----:R-:W-:Y:S05]  /*4250*/  @!P5 BRA `(.L_x_1117) ;  /* 0x000001dc00e8d947 */ /* 0x001fea0003800000 */
.L_x_1428:
[----:B------:R-:W-:Y:S05]  /*4260*/  BSYNC B1 ;  /* 0x0000000000017941 */ /* 0x000fea0003800000 */
.L_x_1116:
[----:B------:R-:W-:Y:S05]  /*4270*/  @P4 BRA `(.L_x_1102) ;  /* 0x0000002000444947 */ /* 0x000fea0003800000 */
[----:B------:R-:W1:Y:S01]  /*4280*/  LDC R98, c[0x0][0x2e4] ;  /* 0x0000b900ff627b82 */ /* 0x000e620000000800 */
[----:B------:R-:W-:Y:S01]  /*4290*/  ISETP.NE.AND P4, PT, R62, RZ, PT ;  /* 0x000000ff3e00720c */ /* 0x000fe20003f85270 */
[----:B------:R-:W-:Y:S01]  /*42a0*/  ULDC.64 UR4, c[0x0][0x2f0] ;  /* 0x0000bc0000047ab9 */ /* 0x000fe20000000a00 */
[----:B------:R-:W-:Y:S01]  /*42b0*/  IMAD.MOV.U32 R80, RZ, RZ, R40 ;  /* 0x000000ffff507224 */ /* 0x000fe200078e0028 */
[----:B------:R-:W-:Y:S01]  /*42c0*/  BSSY B1, `(.L_x_1118) ;  /* 0x00000ff000017945 */ /* 0x000fe20003800000 */
[----:B------:R-:W-:Y:S02]  /*42d0*/  IMAD R42, R83, UR4, RZ ;  /* 0x00000004532a7c24 */ /* 0x000fe4000f8e02ff */
[----:B------:R-:W-:-:S04]  /*42e0*/  IMAD.WIDE.U32 R80, R23, UR4, R80 ;  /* 0x0000000417507c25 */ /* 0x000fc8000f8e0050 */
[----:B------:R-:W-:-:S04]  /*42f0*/  IMAD R99, R23, UR5, R42 ;  /* 0x0000000517637c24 */ /* 0x000fc8000f8e022a */
[----:B------:R-:W-:Y:S02]  /*4300*/  IMAD.IADD R99, R99, 0x1, R81 ;  /* 0x0000000163637824 */ /* 0x000fe400078e0251 */
[----:B-1----:R-:W-:Y:S01]  /*4310*/  IMAD.IADD R100, R98, 0x1, -R63 ;  /* 0x0000000162647824 */ /* 0x002fe200078e0a3f */
[----:B------:R-:W-:Y:S06]  /*4320*/  @!P4 BRA `(.L_x_1119) ;  /* 0x0000000c00e0c947 */ /* 0x000fec0003800000 */
[----:B------:R-:W2:Y:S04]  /*4330*/  LDL R84, [R1+0x1c] ;  /* 0x00001c0001547983 */ /* 0x000ea80000100800 */
[----:B------:R-:W3:Y:S04]  /*4340*/  LDL R47, [R1+0x64] ;  /* 0x00006400012f7983 */ /* 0x000ee80000100800 */
[----:B------:R-:W4:Y:S01]  /*4350*/  LDL R45, [R1+0x30] ;  /* 0x00003000012d7983 */ /* 0x000f220000100800 */
[----:B------:R-:W1:Y:S02]  /*4360*/  S2R R43, SR_TID.X ;  /* 0x00000000002b7919 */ /* 0x000e640000002100 */
[----:B-1----:R-:W-:-:S05]  /*4370*/  VIADD R44, R43, 0xffffff80 ;  /* 0xffffff802b2c7836 */ /* 0x002fca0000000000 */
[----:B------:R-:W-:-:S04]  /*4380*/  LEA.HI R43, R44, R44, RZ, 0x1 ;  /* 0x0000002c2c2b7211 */ /* 0x000fc800078f08ff */
[----:B------:R-:W-:-:S05]  /*4390*/  LOP3.LUT R43, R43, 0xfffffffe, RZ, 0xc0, !PT ;  /* 0xfffffffe2b2b7812 */ /* 0x000fca00078ec0ff */
[----:B------:R-:W-:-:S04]  /*43a0*/  IMAD.IADD R43, R44, 0x1, -R43 ;  /* 0x000000012c2b7824 */ /* 0x000fc800078e0a2b */
[----:B------:R-:W-:-:S05]  /*43b0*/  IMAD.SHL.U32 R43, R43, 0x10, RZ ;  /* 0x000000102b2b7824 */ /* 0x000fca00078e00ff */
[----:B------:R-:W-:-:S04]  /*43c0*/  ISETP.GE.AND P5, PT, R43, R88, PT ;  /* 0x000000582b00720c */ /* 0x000fc80003fa6270 */
[----:B------:R-:W-:-:S04]  /*43d0*/  SEL R40, R63, R100, !P5 ;  /* 0x000000643f287207 */ /* 0x000fc80006800000 */
[----:B------:R-:W-:-:S04]  /*43e0*/  SHF.R.S32.HI R41, RZ, 0x1f, R40 ;  /* 0x0000001fff297819 */ /* 0x000fc80000011428 */
[----:B------:R-:W-:-:S04]  /*43f0*/  LEA.HI R41, R41, R40, RZ, 0x5 ;  /* 0x0000002829297211 */ /* 0x000fc800078f28ff */
[----:B------:R-:W-:-:S04]  /*4400*/  SHF.R.S32.HI R40, RZ, 0x5, R41 ;  /* 0x00000005ff287819 */ /* 0x000fc80000011429 */
[----:B------:R-:W-:Y:S02]  /*4410*/  LEA.HI.SX32 R40, R75, R40, 0x1c ;  /* 0x000000284b287211 */ /* 0x000fe400078fe2ff */
[----:B------:R-:W-:-:S03]  /*4420*/  IADD3 R85, P4, P5, R60, R80, R8 ;  /* 0x000000503c557210 */ /* 0x000fc60007d9e008 */
[----:B------:R-:W-:Y:S01]  /*4430*/  IMAD.SHL.U32 R41, R40, 0x10, RZ ;  /* 0x0000001028297824 */ /* 0x000fe200078e00ff */
[----:B------:R-:W-:-:S04]  /*4440*/  IADD3.X R44, R82, R99, R4, P4, P5 ;  /* 0x00000063522c7210 */ /* 0x000fc800027ea404 */
[----:B------:R-:W-:Y:S02]  /*4450*/  ISETP.GE.AND P4, PT, R41, R98, PT ;  /* 0x000000622900720c */ /* 0x000fe40003f86270 */
[----:B------:R-:W-:-:S05]  /*4460*/  LEA.HI R40, R40, R40, RZ, 0x1 ;  /* 0x0000002828287211 */ /* 0x000fca00078f08ff */
[----:B------:R-:W-:-:S06]  /*4470*/  IMAD.SHL.U32 R40, R40, 0x800, RZ ;  /* 0x0000080028287824 */ /* 0x000fcc00078e00ff */
[--C-:B------:R-:W-:Y:S02]  /*4480*/  @!P4 SHF.R.S32.HI R42, RZ, 0x1f, R41.reuse ;  /* 0x0000001fff2ac819 */ /* 0x100fe40000011429 */
[--C-:B------:R-:W-:Y:S02]  /*4490*/  @!P4 IADD3 R87, P5, P6, R60, R80, R41.reuse ;  /* 0x000000503c57c210 */ /* 0x100fe40007ebe029 */
[----:B------:R-:W-:Y:S02]  /*44a0*/  LOP3.LUT R40, R40, 0xfffff000, RZ, 0xc0, !PT ;  /* 0xfffff00028287812 */ /* 0x000fe400078ec0ff */
[----:B------:R-:W-:Y:S01]  /*44b0*/  @!P4 IADD3.X R46, R82, R99, R42, P5, P6 ;  /* 0x00000063522ec210 */ /* 0x000fe20002fec42a */
[----:B------:R-:W-:Y:S01]  /*44c0*/  BSSY B2, `(.L_x_1120) ;  /* 0x00000dc000027945 */ /* 0x000fe20003800000 */
[----:B--2---:R-:W-:-:S04]  /*44d0*/  LOP3.LUT R41, R84, 0x10, R41, 0xf8, !PT ;  /* 0x0000001054297812 */ /* 0x004fc800078ef829 */
[----:B---3--:R-:W-:Y:S02]  /*44e0*/  LOP3.LUT R41, R41, R47, RZ, 0x3c, !PT ;  /* 0x0000002f29297212 */ /* 0x008fe400078e3cff */
[----:B------:R-:W-:Y:S02]  /*44f0*/  IADD3 R84, P5, R85, R78, RZ ;  /* 0x0000004e55547210 */ /* 0x000fe40007fbe0ff */
[----:B----4-:R-:W-:Y:S01]  /*4500*/  IADD3 R42, R41, R40, R45 ;  /* 0x00000028292a7210 */ /* 0x010fe20007ffe02d */
[C---:B------:R-:W-:Y:S02]  /*4510*/  IMAD R40, R19.reuse, 0x3000, R73 ;  /* 0x0000300013287824 */ /* 0x040fe400078e0249 */
[----:B------:R-:W-:Y:S02]  /*4520*/  IMAD.X R85, R44, 0x1, R79, P5 ;  /* 0x000000012c557824 */ /* 0x000fe400028e064f */
[----:B------:R-:W-:Y:S01]  /*4530*/  IMAD R42, R19, 0x3000, R42 ;  /* 0x00003000132a7824 */ /* 0x000fe200078e022a */
[----:B------:R-:W-:Y:S01]  /*4540*/  @!P4 IADD3 R86, P5, R87, R78, RZ ;  /* 0x0000004e5756c210 */ /* 0x000fe20007fbe0ff */
[----:B------:R-:W-:-:S02]  /*4550*/  IMAD.IADD R40, R17, 0x1, R40 ;  /* 0x0000000111287824 */ /* 0x000fc400078e0228 */
[----:B------:R-:W-:Y:S02]  /*4560*/  IMAD.IADD R44, R17, 0x1, R42 ;  /* 0x00000001112c7824 */ /* 0x000fe400078e022a */
[----:B------:R-:W-:Y:S01]  /*4570*/  @!P4 IMAD.X R87, R46, 0x1, R79, P5 ;  /* 0x000000012e57c824 */ /* 0x000fe200028e064f */
[----:B------:R-:W-:Y:S02]  /*4580*/  ISETP.GE.AND P5, PT, R43, R93, PT ;  /* 0x0000005d2b00720c */ /* 0x000fe40003fa6270 */
[----:B------:R-:W1:Y:S04]  /*4590*/  LDS.128 R40, [R40+0x13800] ;  /* 0x0138000028287984 */ /* 0x000e680000000c00 */
[----:B------:R-:W2:Y:S07]  /*45a0*/  LDS.128 R44, [R44+0x13800] ;  /* 0x013800002c2c7984 */ /* 0x000eae0000000c00 */
[----:B------:R-:W-:Y:S05]  /*45b0*/  @P5 BRA `(.L_x_1121) ;  /* 0x0000000c00305947 */ /* 0x000fea0003800000 */
[----:B------:R-:W-:Y:S02]  /*45c0*/  SHF.R.U32.HI R30, RZ, 0x8, R29 ;  /* 0x00000008ff1e7819 */ /* 0x000fe4000001161d */
[----:B------:R-:W-:Y:S02]  /*45d0*/  SHF.R.U32.HI R109, RZ, 0x8, R37 ;  /* 0x00000008ff6d7819 */ /* 0x000fe40000011625 */
[----:B------:R-:W-:Y:S01]  /*45e0*/  SHF.R.U32.HI R108, RZ, 0x8, R39 ;  /* 0x00000008ff6c7819 */ /* 0x000fe20000011627 */
[----:B------:R-:W-:Y:S01]  /*45f0*/  IMAD.SHL.U32 R30, R30, 0x100, RZ ;  /* 0x000001001e1e7824 */ /* 0x000fe200078e00ff */
[----:B------:R-:W-:Y:S02]  /*4600*/  SHF.R.U32.HI R36, RZ, 0x8, R31 ;  /* 0x00000008ff247819 */ /* 0x000fe4000001161f */
[----:B------:R-:W-:Y:S02]  /*4610*/  SHF.R.U32.HI R110, RZ, 0x10, R29 ;  /* 0x00000010ff6e7819 */ /* 0x000fe4000001161d */
[----:B------:R-:W-:Y:S01]  /*4620*/  LOP3.LUT R105, R29, 0xff0000ff, RZ, 0xc0, !PT ;  /* 0xff0000ff1d697812 */ /* 0x000fe200078ec0ff */
[----:B------:R-:W-:Y:S01]  /*4630*/  IMAD.SHL.U32 R36, R36, 0x100, RZ ;  /* 0x0000010024247824 */ /* 0x000fe200078e00ff */
[----:B------:R-:W-:-:S02]  /*4640*/  SHF.R.U32.HI R28, RZ, 0x10, R31 ;  /* 0x00000010ff1c7819 */ /* 0x000fc4000001161f */
[----:B------:R-:W-:Y:S02]  /*4650*/  LOP3.LUT R107, R31, 0xff0000ff, RZ, 0xc0, !PT ;  /* 0xff0000ff1f6b7812 */ /* 0x000fe400078ec0ff */
[----:B------:R-:W-:Y:S01]  /*4660*/  SHF.R.U32.HI R29, RZ, 0x10, R37 ;  /* 0x00000010ff1d7819 */ /* 0x000fe20000011625 */
[----:B------:R-:W-:Y:S01]  /*4670*/  IMAD.U32 R28, R28, 0x10000, RZ ;  /* 0x000100001c1c7824 */ /* 0x000fe200078e00ff */
[----:B------:R-:W-:Y:S01]  /*4680*/  LOP3.LUT R38, R37, 0xff0000ff, RZ, 0xc0, !PT ;  /* 0xff0000ff25267812 */ /* 0x000fe200078ec0ff */
[----:B------:R-:W-:Y:S01]  /*4690*/  IMAD.SHL.U32 R37, R109, 0x100, RZ ;  /* 0x000001006d257824 */ /* 0x000fe200078e00ff */
[----:B------:R-:W-:Y:S01]  /*46a0*/  SHF.R.U32.HI R31, RZ, 0x10, R39 ;  /* 0x00000010ff1f7819 */ /* 0x000fe20000011627 */
[----:B------:R-:W-:Y:S01]  /*46b0*/  IMAD.U32 R29, R29, 0x10000, RZ ;  /* 0x000100001d1d7824 */ /* 0x000fe200078e00ff */
[----:B------:R-:W-:Y:S01]  /*46c0*/  LOP3.LUT R106, R39, 0xff0000ff, RZ, 0xc0, !PT ;  /* 0xff0000ff276a7812 */ /* 0x000fe200078ec0ff */
[----:B------:R-:W-:Y:S01]  /*46d0*/  IMAD.SHL.U32 R39, R108, 0x100, RZ ;  /* 0x000001006c277824 */ /* 0x000fe200078e00ff */
[----:B------:R-:W-:Y:S01]  /*46e0*/  LOP3.LUT R105, R105, 0xff00, R30, 0xf8, !PT ;  /* 0x0000ff0069697812 */ /* 0x000fe200078ef81e */
[----:B------:R-:W-:Y:S01]  /*46f0*/  IMAD.U32 R30, R110, 0x10000, RZ ;  /* 0x000100006e1e7824 */ /* 0x000fe200078e00ff */
[----:B------:R-:W-:Y:S01]  /*4700*/  LOP3.LUT R110, R38, 0xff00, R37, 0xf8, !PT ;  /* 0x0000ff00266e7812 */ /* 0x000fe200078ef825 */
[----:B------:R-:W-:Y:S01]  /*4710*/  IMAD.U32 R109, R31, 0x10000, RZ ;  /* 0x000100001f6d7824 */ /* 0x000fe200078e00ff */
[----:B------:R-:W-:-:S02]  /*4720*/  LOP3.LUT R112, R106, 0xff00, R39, 0xf8, !PT ;  /* 0x0000ff006a707812 */ /* 0x000fc400078ef827 */
[----:B------:R-:W-:Y:S02]  /*4730*/  LOP3.LUT R107, R107, 0xff00, R36, 0xf8, !PT ;  /* 0x0000ff006b6b7812 */ /* 0x000fe400078ef824 */
[----:B------:R-:W-:Y:S02]  /*4740*/  F2FP.F16.E4M3.UNPACK_B R108, R104.H1 ;  /* 0x00000068ff6c723e */ /* 0x000fe400030006ff */
[----:B--2---:R-:W-:Y:S02]  /*4750*/  F2FP.F16.E4M3.UNPACK_B R39, R44.H1 ;  /* 0x0000002cff27723e */ /* 0x004fe400030006ff */
[----:B-1----:R-:W-:Y:S02]  /*4760*/  F2FP.F16.E4M3.UNPACK_B R38, R40.H1 ;  /* 0x00000028ff26723e */ /* 0x002fe400030006ff */
[----:B------:R-:W-:Y:S01]  /*4770*/  LOP3.LUT R30, R105, 0xff0000, R30, 0xf8, !PT ;  /* 0x00ff0000691e7812 */ /* 0x000fe200078ef81e */
[----:B------:R-:W-:Y:S01]  /*4780*/  HADD2.F32 R37, -RZ, R39.H0_H0 ;  /* 0x20000027ff257230 */ /* 0x000fe20000004100 */
[----:B------:R-:W-:Y:S01]  /*4790*/  LOP3.LUT R28, R107, 0xff0000, R28, 0xf8, !PT ;  /* 0x00ff00006b1c7812 */ /* 0x000fe200078ef81c */
[----:B------:R-:W-:Y:S01]  /*47a0*/  HADD2.F32 R107, -RZ, R108.H0_H0 ;  /* 0x2000006cff6b7230 */ /* 0x000fe20000004100 */
[----:B------:R-:W-:Y:S01]  /*47b0*/  F2FP.F16.E4M3.UNPACK_B R105, R103.H1 ;  /* 0x00000067ff69723e */ /* 0x000fe200030006ff */
[----:B------:R-:W-:Y:S01]  /*47c0*/  HADD2.F32 R36, -RZ, R38.H0_H0 ;  /* 0x20000026ff247230 */ /* 0x000fe20000004100 */
[----:B------:R-:W-:Y:S01]  /*47d0*/  LOP3.LUT R31, R110, 0xff0000, R29, 0xf8, !PT ;  /* 0x00ff00006e1f7812 */ /* 0x000fe200078ef81d */
[----:B------:R-:W-:-:S02]  /*47e0*/  HADD2.F32 R110, -RZ, R108.H1_H1 ;  /* 0x3000006cff6e7230 */ /* 0x000fc40000004100 */
[CC--:B------:R-:W-:Y:S01]  /*47f0*/  FMUL.FTZ R111, R37.reuse, R107.reuse ;  /* 0x0000006b256f7220 */ /* 0x0c0fe20000410000 */
[--C-:B------:R-:W-:Y:S02]  /*4800*/  HADD2.F32 R106, -RZ, R105.reuse.H0_H0 ;  /* 0x20000069ff6a7230 */ /* 0x100fe40000004100 */
[C---:B------:R-:W-:Y:S01]  /*4810*/  FMUL.FTZ R114, R36.reuse, R107 ;  /* 0x0000006b24727220 */ /* 0x040fe20000410000 */
[----:B------:R-:W-:Y:S01]  /*4820*/  HADD2.F32 R38, -RZ, R38.H1_H1 ;  /* 0x30000026ff267230 */ /* 0x000fe20000004100 */
[----:B------:R-:W-:Y:S01]  /*4830*/  F2FP.F16.E4M3.UNPACK_B R108, R104 ;  /* 0x00000068ff6c723e */ /* 0x000fe200020006ff */
[-C--:B------:R-:W-:Y:S01]  /*4840*/  FFMA.FTZ R36, R36, R106.reuse, -R111 ;  /* 0x0000006a24247223 */ /* 0x080fe2000001086f */
[----:B------:R-:W-:Y:S01]  /*4850*/  FFMA.FTZ R37, R37, R106, R114 ;  /* 0x0000006a25257223 */ /* 0x000fe20000010072 */
[----:B------:R-:W-:Y:S01]  /*4860*/  HADD2.F32 R106, -RZ, R105.H1_H1 ;  /* 0x30000069ff6a7230 */ /* 0x000fe20000004100 */
[----:B------:R-:W-:Y:S01]  /*4870*/  F2FP.F16.E4M3.UNPACK_B R107, R103 ;  /* 0x00000067ff6b723e */ /* 0x000fe200020006ff */
[----:B------:R-:W-:Y:S01]  /*4880*/  HADD2.F32 R105, -RZ, R39.H1_H1 ;  /* 0x30000027ff697230 */ /* 0x000fe20000004100 */
[----:B------:R-:W-:-:S02]  /*4890*/  F2FP.F16.E4M3.UNPACK_B R44, R44 ;  /* 0x0000002cff2c723e */ /* 0x000fc400020006ff */
[----:B------:R-:W-:Y:S02]  /*48a0*/  F2FP.F16.E4M3.UNPACK_B R103, R40 ;  /* 0x00000028ff67723e */ /* 0x000fe400020006ff */
[----:B------:R-:W-:Y:S01]  /*48b0*/  LOP3.LUT R29, R112, 0xff0000, R109, 0xf8, !PT ;  /* 0x00ff0000701d7812 */ /* 0x000fe200078ef86d */
[-C--:B------:R-:W-:Y:S01]  /*48c0*/  FMUL.FTZ R39, R105, R110.reuse ;  /* 0x0000006e69277220 */ /* 0x080fe20000410000 */
[----:B------:R-:W-:Y:S02]  /*48d0*/  HADD2.F32 R109, -RZ, R108.H0_H0 ;  /* 0x2000006cff6d7230 */ /* 0x000fe40000004100 */
[C---:B------:R-:W-:Y:S01]  /*48e0*/  FMUL.FTZ R110, R38.reuse, R110 ;  /* 0x0000006e266e7220 */ /* 0x040fe20000410000 */
        /* <DEDUP_REMOVED lines=23> */
[----:B------:R-:W-:Y:S01]  /*4a60*/  HADD2.F32 R106, -RZ, R104.H0_H0 ;  /* 0x20000068ff6a7230 */ /* 0x000fe20000004100 */
[----:B------:R-:W-:Y:S01]  /*4a70*/  F2FP.F16.E4M3.UNPACK_B R42, R42 ;  /* 0x0000002aff2a723e */ /* 0x000fe200020006ff */
[----:B------:R-:W-:Y:S02]  /*4a80*/  HADD2.F32 R112, -RZ, R111.H1_H1 ;  /* 0x3000006fff707230 */ /* 0x000fe40000004100 */
[-C--:B------:R-:W-:Y:S01]  /*4a90*/  FMUL.FTZ R115, R108, R113.reuse ;  /* 0x000000716c737220 */ /* 0x080fe20000410000 */
[----:B------:R-:W-:Y:S02]  /*4aa0*/  HADD2.F32 R109, -RZ, R107.H1_H1 ;  /* 0x3000006bff6d7230 */ /* 0x000fe40000004100 */
[----:B------:R-:W-:Y:S01]  /*4ab0*/  FMUL.FTZ R113, R106, R113 ;  /* 0x000000716a717220 */ /* 0x000fe20000410000 */
[----:B------:R-:W-:Y:S01]  /*4ac0*/  HADD2.F32 R111, -RZ, R110.H0_H0 ;  /* 0x2000006eff6f7230 */ /* 0x000fe20000004100 */
[----:B------:R-:W-:Y:S01]  /*4ad0*/  F2FP.SATFINITE.E4M3.F32.PACK_AB_MERGE_C R37, R38, R37, RZ ;  /* 0x000000252625723e */ /* 0x000fe200048070ff */
[----:B------:R-:W-:-:S02]  /*4ae0*/  HADD2.F32 R107, -RZ, R104.H1_H1 ;  /* 0x30000068ff6b7230 */ /* 0x000fc40000004100 */
[-C--:B------:R-:W-:Y:S01]  /*4af0*/  FMUL.FTZ R114, R109, R112.reuse ;  /* 0x000000706d727220 */ /* 0x080fe20000410000 */
[----:B------:R-:W-:Y:S02]  /*4b00*/  HADD2.F32 R110, -RZ, R110.H1_H1 ;  /* 0x3000006eff6e7230 */ /* 0x000fe40000004100 */
[-C--:B------:R-:W-:Y:S01]  /*4b10*/  FFMA.FTZ R104, R106, R111.reuse, -R115 ;  /* 0x0000006f6a687223 */ /* 0x080fe20000010873 */
[----:B------:R-:W-:Y:S01]  /*4b20*/  FFMA.FTZ R106, R108, R111, R113 ;  /* 0x0000006f6c6a7223 */ /* 0x000fe20000010071 */
[C---:B------:R-:W-:Y:S01]  /*4b30*/  FMUL.FTZ R112, R107.reuse, R112 ;  /* 0x000000706b707220 */ /* 0x040fe20000410000 */
[----:B------:R-:W-:Y:S01]  /*4b40*/  F2FP.F16.E4M3.UNPACK_B R108, R101 ;  /* 0x00000065ff6c723e */ /* 0x000fe200020006ff */
[----:B------:R-:W-:Y:S01]  /*4b50*/  FFMA.FTZ R101, R107, R110, -R114 ;  /* 0x0000006e6b657223 */ /* 0x000fe20000010872 */
[----:B------:R-:W-:Y:S01]  /*4b60*/  F2FP.F16.E4M3.UNPACK_B R107, R46 ;  /* 0x0000002eff6b723e */ /* 0x000fe200020006ff */
[----:B------:R-:W-:Y:S01]  /*4b70*/  FFMA.FTZ R117, R109, R110, R112 ;  /* 0x0000006e6d757223 */ /* 0x000fe20000010070 */
[----:B------:R-:W-:Y:S01]  /*4b80*/  HADD2.F32 R46, -RZ, R42.H0_H0 ;  /* 0x2000002aff2e7230 */ /* 0x000fe20000004100 */
[----:B------:R-:W-:Y:S01]  /*4b90*/  F2FP.SATFINITE.E4M3.F32.PACK_AB_MERGE_C R36, R39, R36, RZ ;  /* 0x000000242724723e */ /* 0x000fe200048070ff */
[--C-:B------:R-:W-:Y:S01]  /*4ba0*/  HADD2.F32 R111, -RZ, R108.reuse.H0_H0 ;  /* 0x2000006cff6f7230 */ /* 0x100fe20000004100 */
[----:B------:R-:W-:Y:S01]  /*4bb0*/  F2FP.SATFINITE.E4M3.F32.PACK_AB_MERGE_C R44, R103, R44, R37 ;  /* 0x0000002c672c723e */ /* 0x000fe20004807025 */
[----:B------:R-:W-:Y:S01]  /*4bc0*/  HADD2.F32 R110, -RZ, R108.H1_H1 ;  /* 0x3000006cff6e7230 */ /* 0x000fe20000004100 */
[----:B------:R-:W-:Y:S01]  /*4bd0*/  F2FP.F16.E4M3.UNPACK_B R108, R102 ;  /* 0x00000066ff6c723e */ /* 0x000fe200020006ff */
[--C-:B------:R-:W-:Y:S01]  /*4be0*/  HADD2.F32 R102, -RZ, R107.reuse.H0_H0 ;  /* 0x2000006bff667230 */ /* 0x100fe20000004100 */
[----:B------:R-:W-:Y:S01]  /*4bf0*/  F2FP.F16.E4M3.UNPACK_B R38, R45 ;  /* 0x0000002dff26723e */ /* 0x000fe200020006ff */
[----:B------:R-:W-:Y:S01]  /*4c00*/  HADD2.F32 R107, -RZ, R107.H1_H1 ;  /* 0x3000006bff6b7230 */ /* 0x000fe20000004100 */
[----:B------:R-:W-:Y:S01]  /*4c10*/  F2FP.F16.E4M3.UNPACK_B R39, R31 ;  /* 0x0000001fff27723e */ /* 0x000fe200020006ff */
[----:B------:R-:W-:-:S02]  /*4c20*/  HADD2.F32 R42, -RZ, R42.H1_H1 ;  /* 0x3000002aff2a7230 */ /* 0x000fc40000004100 */
[-C--:B------:R-:W-:Y:S01]  /*4c30*/  FMUL.FTZ R113, R102, R111.reuse ;  /* 0x0000006f66717220 */ /* 0x080fe20000410000 */
[--C-:B------:R-:W-:Y:S02]  /*4c40*/  HADD2.F32 R109, -RZ, R108.reuse.H0_H0 ;  /* 0x2000006cff6d7230 */ /* 0x100fe40000004100 */
[CC--:B------:R-:W-:Y:S01]  /*4c50*/  FMUL.FTZ R115, R107.reuse, R110.reuse ;  /* 0x0000006e6b737220 */ /* 0x0c0fe20000410000 */
[----:B------:R-:W-:Y:S02]  /*4c60*/  HADD2.F32 R108, -RZ, R108.H1_H1 ;  /* 0x3000006cff6c7230 */ /* 0x000fe40000004100 */
[----:B------:R-:W-:Y:S01]  /*4c70*/  FMUL.FTZ R110, R42, R110 ;  /* 0x0000006e2a6e7220 */ /* 0x000fe20000410000 */
[C---:B------:R-:W-:Y:S01]  /*4c80*/  FMUL.FTZ R111, R46.reuse, R111 ;  /* 0x0000006f2e6f7220 */ /* 0x040fe20000410000 */
[----:B------:R-:W-:Y:S01]  /*4c90*/  F2FP.F16.E4M3.UNPACK_B R37, R41 ;  /* 0x00000029ff25723e */ /* 0x000fe200020006ff */
[-C--:B------:R-:W-:Y:S01]  /*4ca0*/  FFMA.FTZ R113, R46, R109.reuse, -R113 ;  /* 0x0000006d2e717223 */ /* 0x080fe20000010871 */
[-C--:B------:R-:W-:Y:S01]  /*4cb0*/  FFMA.FTZ R42, R42, R108.reuse, -R115 ;  /* 0x0000006c2a2a7223 */ /* 0x080fe20000010873 */
[----:B------:R-:W-:Y:S01]  /*4cc0*/  FFMA.FTZ R107, R107, R108, R110 ;  /* 0x0000006c6b6b7223 */ /* 0x000fe2000001006e */
[----:B------:R-:W-:Y:S01]  /*4cd0*/  FFMA.FTZ R46, R102, R109, R111 ;  /* 0x0000006d662e7223 */ /* 0x000fe2000001006f */
[----:B------:R-:W-:Y:S01]  /*4ce0*/  F2FP.SATFINITE.E4M3.F32.PACK_AB_MERGE_C R108, R101, R104, RZ ;  /* 0x00000068656c723e */ /* 0x000fe200048070ff */
[--C-:B------:R-:W-:Y:S01]  /*4cf0*/  HADD2.F32 R101, -RZ, R38.reuse.H0_H0 ;  /* 0x20000026ff657230 */ /* 0x100fe20000004100 */
[----:B------:R-:W-:Y:S01]  /*4d00*/  F2FP.SATFINITE.E4M3.F32.PACK_AB_MERGE_C R40, R105, R40, R36 ;  /* 0x000000286928723e */ /* 0x000fe20004807024 */
[----:B------:R-:W-:Y:S01]  /*4d10*/  HADD2.F32 R104, -RZ, R39.H0_H0 ;  /* 0x20000027ff687230 */ /* 0x000fe20000004100 */
[----:B------:R-:W-:Y:S01]  /*4d20*/  F2FP.SATFINITE.E4M3.F32.PACK_AB_MERGE_C R106, R117, R106, RZ ;  /* 0x0000006a756a723e */ /* 0x000fe200048070ff */
[----:B------:R-:W-:Y:S01]  /*4d30*/  HADD2.F32 R36, -RZ, R37.H0_H0 ;  /* 0x20000025ff247230 */ /* 0x000fe20000004100 */
[----:B------:R-:W-:Y:S01]  /*4d40*/  F2FP.F16.E4M3.UNPACK_B R102, R30 ;  /* 0x0000001eff66723e */ /* 0x000fe200020006ff */
[----:B------:R-:W-:Y:S01]  /*4d50*/  HADD2.F32 R38, -RZ, R38.H1_H1 ;  /* 0x30000026ff267230 */ /* 0x000fe20000004100 */
[----:B------:R-:W-:Y:S01]  /*4d60*/  F2FP.SATFINITE.E4M3.F32.PACK_AB_MERGE_C R46, R107, R46, R106 ;  /* 0x0000002e6b2e723e */ /* 0x000fe2000480706a */
[-C--:B------:R-:W-:Y:S01]  /*4d70*/  FMUL.FTZ R105, R101, R104.reuse ;  /* 0x0000006865697220 */ /* 0x080fe20000410000 */
[----:B------:R-:W-:Y:S01]  /*4d80*/  FMUL.FTZ R106, R36, R104 ;  /* 0x00000068246a7220 */ /* 0x000fe20000410000 */
[----:B------:R-:W-:Y:S01]  /*4d90*/  HADD2.F32 R103, -RZ, R102.H0_H0 ;  /* 0x20000066ff677230 */ /* 0x000fe20000004100 */
[----:B------:R-:W-:Y:S01]  /*4da0*/  F2FP.F16.E4M3.UNPACK_B R45, R45.H1 ;  /* 0x0000002dff2d723e */ /* 0x000fe200030006ff */
[----:B------:R-:W-:Y:S01]  /*4db0*/  HADD2.F32 R104, -RZ, R39.H1_H1 ;  /* 0x30000027ff687230 */ /* 0x000fe20000004100 */
[----:B------:R-:W-:Y:S01]  /*4dc0*/  F2FP.F16.E4M3.UNPACK_B R41, R41.H1 ;  /* 0x00000029ff29723e */ /* 0x000fe200030006ff */
[----:B------:R-:W-:-:S02]  /*4dd0*/  HADD2.F32 R39, -RZ, R37.H1_H1 ;  /* 0x30000025ff277230 */ /* 0x000fc40000004100 */
[-C--:B------:R-:W-:Y:S01]  /*4de0*/  FFMA.FTZ R36, R36, R103.reuse, -R105 ;  /* 0x0000006724247223 */ /* 0x080fe20000010869 */
[----:B------:R-:W-:Y:S01]  /*4df0*/  FFMA.FTZ R37, R101, R103, R106 ;  /* 0x0000006765257223 */ /* 0x000fe2000001006a */
[----:B------:R-:W-:Y:S02]  /*4e00*/  HADD2.F32 R102, -RZ, R102.H1_H1 ;  /* 0x30000066ff667230 */ /* 0x000fe40000004100 */
[CC--:B------:R-:W-:Y:S01]  /*4e10*/  FMUL.FTZ R106, R38.reuse, R104.reuse ;  /* 0x00000068266a7220 */ /* 0x0c0fe20000410000 */
[C---:B------:R-:W-:Y:S01]  /*4e20*/  FMUL.FTZ R101, R39.reuse, R104 ;  /* 0x0000006827657220 */ /* 0x040fe20000410000 */
[----:B------:R-:W-:Y:S01]  /*4e30*/  F2FP.F16.E4M3.UNPACK_B R103, R31.H1 ;  /* 0x0000001fff67723e */ /* 0x000fe200030006ff */
[----:B------:R-:W-:Y:S02]  /*4e40*/  HADD2.F32 R31, -RZ, R41.H0_H0 ;  /* 0x20000029ff1f7230 */ /* 0x000fe40000004100 */
[-C--:B------:R-:W-:Y:S01]  /*4e50*/  FFMA.FTZ R39, R39, R102.reuse, -R106 ;  /* 0x0000006627277223 */ /* 0x080fe2000001086a */
[----:B------:R-:W-:Y:S01]  /*4e60*/  FFMA.FTZ R38, R38, R102, R101 ;  /* 0x0000006626267223 */ /* 0x000fe20000010065 */
[----:B------:R-:W-:Y:S01]  /*4e70*/  F2FP.F16.E4M3.UNPACK_B R30, R30.H1 ;  /* 0x0000001eff1e723e */ /* 0x000fe200030006ff */
[----:B------:R-:W-:Y:S01]  /*4e80*/  HADD2.F32 R101, -RZ, R45.H0_H0 ;  /* 0x2000002dff657230 */ /* 0x000fe20000004100 */
[----:B------:R-:W-:Y:S01]  /*4e90*/  F2FP.SATFINITE.E4M3.F32.PACK_AB_MERGE_C R42, R42, R113, R108 ;  /* 0x000000712a2a723e */ /* 0x000fe2000480706c */
[----:B------:R-:W-:Y:S01]  /*4ea0*/  HADD2.F32 R106, -RZ, R103.H0_H0 ;  /* 0x20000067ff6a7230 */ /* 0x000fe20000004100 */
[-C--:B------:R-:W-:Y:S01]  /*4eb0*/  F2FP.F16.E4M3.UNPACK_B R111, R29.reuse ;  /* 0x0000001dff6f723e */ /* 0x080fe200020006ff */
[----:B------:R-:W-:Y:S01]  /*4ec0*/  HADD2.F32 R104, -RZ, R30.H0_H0 ;  /* 0x2000001eff687230 */ /* 0x000fe20000004100 */
[----:B------:R-:W-:Y:S01]  /*4ed0*/  F2FP.F16.E4M3.UNPACK_B R112, R29.H1 ;  /* 0x0000001dff70723e */ /* 0x000fe200030006ff */
[----:B------:R-:W-:-:S02]  /*4ee0*/  HADD2.F32 R41, -RZ, R41.H1_H1 ;  /* 0x30000029ff297230 */ /* 0x000fc40000004100 */
[-C--:B------:R-:W-:Y:S01]  /*4ef0*/  FMUL.FTZ R108, R101, R106.reuse ;  /* 0x0000006a656c7220 */ /* 0x080fe20000410000 */
[----:B------:R-:W-:Y:S02]  /*4f00*/  HADD2.F32 R102, -RZ, R45.H1_H1 ;  /* 0x3000002dff667230 */ /* 0x000fe40000004100 */
[C---:B------:R-:W-:Y:S01]  /*4f10*/  FMUL.FTZ R106, R31.reuse, R106 ;  /* 0x0000006a1f6a7220 */ /* 0x040fe20000410000 */
[----:B------:R-:W-:Y:S01]  /*4f20*/  HADD2.F32 R103, -RZ, R103.H1_H1 ;  /* 0x30000067ff677230 */ /* 0x000fe20000004100 */
[----:B------:R-:W-:Y:S01]  /*4f30*/  F2FP.F16.E4M3.UNPACK_B R45, R43 ;  /* 0x0000002bff2d723e */ /* 0x000fe200020006ff */
[----:B------:R-:W-:Y:S02]  /*4f40*/  HADD2.F32 R105, -RZ, R30.H1_H1 ;  /* 0x3000001eff697230 */ /* 0x000fe40000004100 */
[-C--:B------:R-:W-:Y:S01]  /*4f50*/  FFMA.FTZ R30, R31, R104.reuse, -R108 ;  /* 0x000000681f1e7223 */ /* 0x080fe2000001086c */
[----:B------:R-:W-:Y:S01]  /*4f60*/  FFMA.FTZ R31, R101, R104, R106 ;  /* 0x00000068651f7223 */ /* 0x000fe2000001006a */
[CC--:B------:R-:W-:Y:S01]  /*4f70*/  FMUL.FTZ R110, R102.reuse, R103.reuse ;  /* 0x00000067666e7220 */ /* 0x0c0fe20000410000 */
[C---:B------:R-:W-:Y:S01]  /*4f80*/  FMUL.FTZ R101, R41.reuse, R103 ;  /* 0x0000006729657220 */ /* 0x040fe20000410000 */
[----:B------:R-:W-:Y:S01]  /*4f90*/  F2FP.F16.E4M3.UNPACK_B R103, R47 ;  /* 0x0000002fff67723e */ /* 0x000fe200020006ff */
[----:B------:R-:W-:Y:S01]  /*4fa0*/  HADD2.F32 R29, -RZ, R112.H0_H0 ;  /* 0x20000070ff1d7230 */ /* 0x000fe20000004100 */
[----:B------:R-:W-:Y:S01]  /*4fb0*/  F2FP.F16.E4M3.UNPACK_B R43, R43.H1 ;  /* 0x0000002bff2b723e */ /* 0x000fe200030006ff */
[----:B------:R-:W-:Y:S01]  /*4fc0*/  FFMA.FTZ R41, R41, R105, -R110 ;  /* 0x0000006929297223 */ /* 0x000fe2000001086e */
[----:B------:R-:W-:Y:S01]  /*4fd0*/  F2FP.F16.E4M3.UNPACK_B R104, R47.H1 ;  /* 0x0000002fff68723e */ /* 0x000fe200030006ff */
[----:B------:R-:W-:Y:S01]  /*4fe0*/  FFMA.FTZ R102, R102, R105, R101 ;  /* 0x0000006966667223 */ /* 0x000fe20000010065 */
[-C--:B------:R-:W-:Y:S01]  /*4ff0*/  F2FP.F16.E4M3.UNPACK_B R107, R28.reuse ;  /* 0x0000001cff6b723e */ /* 0x080fe200020006ff */
[----:B------:R-:W-:Y:S01]  /*5000*/  HADD2.F32 R47, -RZ, R45.H0_H0 ;  /* 0x2000002dff2f7230 */ /* 0x000fe20000004100 */
[----:B------:R-:W-:Y:S01]  /*5010*/  F2FP.F16.E4M3.UNPACK_B R108, R28.H1 ;  /* 0x0000001cff6c723e */ /* 0x000fe200030006ff */
[----:B------:R-:W-:Y:S01]  /*5020*/  HADD2.F32 R105, -RZ, R103.H0_H0 ;  /* 0x20000067ff697230 */ /* 0x000fe20000004100 */
[----:B------:R-:W-:Y:S01]  /*5030*/  F2FP.SATFINITE.E4M3.F32.PACK_AB_MERGE_C R30, R41, R30, RZ ;  /* 0x0000001e291e723e */ /* 0x000fe200048070ff */
[----:B------:R-:W-:Y:S01]  /*5040*/  HADD2.F32 R28, -RZ, R111.H0_H0 ;  /* 0x2000006fff1c7230 */ /* 0x000fe20000004100 */
[----:B------:R-:W-:Y:S01]  /*5050*/  F2FP.SATFINITE.E4M3.F32.PACK_AB_MERGE_C R31, R102, R31, RZ ;  /* 0x0000001f661f723e */ /* 0x000fe200048070ff */
[----:B------:R-:W-:Y:S01]  /*5060*/  HADD2.F32 R101, -RZ, R43.H0_H0 ;  /* 0x2000002bff657230 */ /* 0x000fe20000004100 */
[----:B------:R-:W-:Y:S01]  /*5070*/  F2FP.SATFINITE.E4M3.F32.PACK_AB_MERGE_C R41, R39, R36, R30 ;  /* 0x000000242729723e */ /* 0x000fe2000480701e */
[----:B------:R-:W-:-:S02]  /*5080*/  HADD2.F32 R106, -RZ, R104.H0_H0 ;  /* 0x20000068ff6a7230 */ /* 0x000fc40000004100 */
[-C--:B------:R-:W-:Y:S01]  /*5090*/  FMUL.FTZ R114, R105, R28.reuse ;  /* 0x0000001c69727220 */ /* 0x080fe20000410000 */
[----:B------:R-:W-:Y:S02]  /*50a0*/  HADD2.F32 R110, -RZ, R107.H0_H0 ;  /* 0x2000006bff6e7230 */ /* 0x000fe40000004100 */
[----:B------:R-:W-:Y:S01]  /*50b0*/  FMUL.FTZ R116, R47, R28 ;  /* 0x0000001c2f747220 */ /* 0x000fe20000410000 */
[----:B------:R-:W-:Y:S02]  /*50c0*/  HADD2.F32 R104, -RZ, R104.H1_H1 ;  /* 0x30000068ff687230 */ /* 0x000fe40000004100 */
[-C--:B------:R-:W-:Y:S01]  /*50d0*/  FMUL.FTZ R118, R106, R29.reuse ;  /* 0x0000001d6a767220 */ /* 0x080fe20000410000 */
[----:B------:R-:W-:Y:S02]  /*50e0*/  HADD2.F32 R112, -RZ, R112.H1_H1 ;  /* 0x30000070ff707230 */ /* 0x000fe40000004100 */
[----:B------:R-:W-:Y:S01]  /*50f0*/  FMUL.FTZ R113, R101, R29 ;  /* 0x0000001d65717220 */ /* 0x000fe20000410000 */
[----:B------:R-:W-:-:S02]  /*5100*/  HADD2.F32 R43, -RZ, R43.H1_H1 ;  /* 0x3000002bff2b7230 */ /* 0x000fc40000004100 */
[-C--:B------:R-:W-:Y:S01]  /*5110*/  FFMA.FTZ R28, R47, R110.reuse, -R114 ;  /* 0x0000006e2f1c7223 */ /* 0x080fe20000010872 */
[--C-:B------:R-:W-:Y:S02]  /*5120*/  HADD2.F32 R109, -RZ, R108.reuse.H0_H0 ;  /* 0x2000006cff6d7230 */ /* 0x100fe40000004100 */
[----:B------:R-:W-:Y:S01]  /*5130*/  FFMA.FTZ R29, R105, R110, R116 ;  /* 0x0000006e691d7223 */ /* 0x000fe20000010074 */
[----:B------:R-:W-:Y:S02]  /*5140*/  HADD2.F32 R103, -RZ, R103.H1_H1 ;  /* 0x30000067ff677230 */ /* 0x000fe40000004100 */
[-C--:B------:R-:W-:Y:S01]  /*5150*/  FMUL.FTZ R114, R104, R112.reuse ;  /* 0x0000007068727220 */ /* 0x080fe20000410000 */
[----:B------:R-:W-:Y:S02]  /*5160*/  HADD2.F32 R110, -RZ, R111.H1_H1 ;  /* 0x3000006fff6e7230 */ /* 0x000fe40000004100 */
[----:B------:R-:W-:Y:S01]  /*5170*/  FMUL.FTZ R47, R43, R112 ;  /* 0x000000702b2f7220 */ /* 0x000fe20000410000 */
[----:B------:R-:W-:-:S02]  /*5180*/  HADD2.F32 R108, -RZ, R108.H1_H1 ;  /* 0x3000006cff6c7230 */ /* 0x000fc40000004100 */
[-C--:B------:R-:W-:Y:S01]  /*5190*/  FFMA.FTZ R113, R106, R109.reuse, R113 ;  /* 0x0000006d6a717223 */ /* 0x080fe20000010071 */
[----:B------:R-:W-:Y:S02]  /*51a0*/  HADD2.F32 R45, -RZ, R45.H1_H1 ;  /* 0x3000002dff2d7230 */ /* 0x000fe40000004100 */
[----:B------:R-:W-:Y:S01]  /*51b0*/  FFMA.FTZ R118, R101, R109, -R118 ;  /* 0x0000006d65767223 */ /* 0x000fe20000010876 */
[----:B------:R-:W-:Y:S02]  /*51c0*/  HADD2.F32 R106, -RZ, R107.H1_H1 ;  /* 0x3000006bff6a7230 */ /* 0x000fe40000004100 */
[----:B------:R-:W-:Y:S01]  /*51d0*/  FMUL.FTZ R112, R103, R110 ;  /* 0x0000006e67707220 */ /* 0x000fe20000410000 */
[----:B------:R-:W-:Y:S01]  /*51e0*/  FFMA.FTZ R43, R43, R108, -R114 ;  /* 0x0000006c2b2b7223 */ /* 0x000fe20000010872 */
[C---:B------:R-:W-:Y:S01]  /*51f0*/  FMUL.FTZ R110, R45.reuse, R110 ;  /* 0x0000006e2d6e7220 */ /* 0x040fe20000410000 */
[----:B------:R-:W-:Y:S01]  /*5200*/  FFMA.FTZ R104, R104, R108, R47 ;  /* 0x0000006c68687223 */ /* 0x000fe2000001002f */
[----:B------:R-:W-:-:S02]  /*5210*/  FFMA.FTZ R45, R45, R106, -R112 ;  /* 0x0000006a2d2d7223 */ /* 0x000fc40000010870 */
[----:B------:R-:W-:Y:S01]  /*5220*/  FFMA.FTZ R110, R103, R106, R110 ;  /* 0x0000006a676e7223 */ /* 0x000fe2000001006e */
[----:B------:R-:W-:Y:S02]  /*5230*/  F2FP.SATFINITE.E4M3.F32.PACK_AB_MERGE_C R43, R43, R118, RZ ;  /* 0x000000762b2b723e */ /* 0x000fe400048070ff */
[----:B------:R-:W-:Y:S02]  /*5240*/  F2FP.SATFINITE.E4M3.F32.PACK_AB_MERGE_C R104, R104, R113, RZ ;  /* 0x000000716868723e */ /* 0x000fe400048070ff */
[----:B------:R-:W-:Y:S02]  /*5250*/  F2FP.SATFINITE.E4M3.F32.PACK_AB_MERGE_C R43, R45, R28, R43 ;  /* 0x0000001c2d2b723e */ /* 0x000fe4000480702b */
[----:B------:R-:W-:Y:S02]  /*5260*/  F2FP.SATFINITE.E4M3.F32.PACK_AB_MERGE_C R45, R38, R37, R31 ;  /* 0x00000025262d723e */ /* 0x000fe4000480701f */
[----:B------:R-:W-:-:S07]  /*5270*/  F2FP.SATFINITE.E4M3.F32.PACK_AB_MERGE_C R47, R110, R29, R104 ;  /* 0x0000001d6e2f723e */ /* 0x000fce0004807068 */
.L_x_1121:
[----:B------:R-:W-:Y:S05]  /*5280*/  BSYNC B2 ;  /* 0x0000000000027941 */ /* 0x000fea0003800000 */
.L_x_1120:
[----:B-1----:R1:W-:Y:S04]  /*5290*/  STG.E.128 desc[UR40][R84.64], R40 ;  /* 0x0000002854007986 */ /* 0x0023e8000c101d28 */
[----:B--2---:R1:W-:Y:S02]  /*52a0*/  @!P4 STG.E.128 desc[UR40][R86.64], R44 ;  /* 0x0000002c5600c986 */ /* 0x0043e4000c101d28 */
.L_x_1119:
[----:B------:R-:W-:Y:S05]  /*52b0*/  BSYNC B1 ;  /* 0x0000000000017941 */ /* 0x000fea0003800000 */
.L_x_1118:
[----:B------:R-:W-:-:S13]  /*52c0*/  ISETP.NE.AND P4, PT, R11, RZ, PT ;  /* 0x000000ff0b00720c */ /* 0x000fda0003f85270 */
[----:B------:R-:W-:Y:S05]  /*52d0*/  @!P4 BRA `(.L_x_1102) ;  /* 0x00000010002cc947 */ /* 0x000fea0003800000 */
[----:B------:R-:W2:Y:S04]  /*52e0*/  LDL R36, [R1+0x1c] ;  /* 0x00001c0001247983 */ /* 0x000ea80000100800 */
[----:B------:R-:W3:Y:S04]  /*52f0*/  LDL R31, [R1+0x64] ;  /* 0x00006400011f7983 */ /* 0x000ee80000100800 */
[----:B------:R-:W4:Y:S04]  /*5300*/  LDL R30, [R1+0x30] ;  /* 0x00003000011e7983 */ /* 0x000f280000100800 */
[----:B-1----:R-:W5:Y:S01]  /*5310*/  LDL R44, [R1+0x20] ;  /* 0x00002000012c7983 */ /* 0x002f620000100800 */
[----:B------:R-:W-:Y:S01]  /*5320*/  SEL R100, R63, R100, !P0 ;  /* 0x000000643f647207 */ /* 0x000fe20004000000 */
[----:B------:R-:W-:Y:S01]  /*5330*/  BSSY B1, `(.L_x_1122) ;  /* 0x00000e5000017945 */ /* 0x000fe20003800000 */
[----:B------:R-:W-:-:S02]  /*5340*/  IADD3 R41, P4, P5, R60, R80, R7 ;  /* 0x000000503c297210 */ /* 0x000fc40007d9e007 */
[----:B------:R-:W-:Y:S02]  /*5350*/  SHF.R.S32.HI R29, RZ, 0x1f, R100 ;  /* 0x0000001fff1d7819 */ /* 0x000fe40000011464 */
[----:B------:R-:W-:Y:S02]  /*5360*/  IADD3.X R42, R82, R99, R3, P4, P5 ;  /* 0x00000063522a7210 */ /* 0x000fe400027ea403 */
[----:B------:R-:W-:Y:S02]  /*5370*/  LEA.HI R29, R29, R100, RZ, 0x5 ;  /* 0x000000641d1d7211 */ /* 0x000fe400078f28ff */
[----:B------:R-:W-:Y:S02]  /*5380*/  IADD3 R40, P4, R41, R78, RZ ;  /* 0x0000004e29287210 */ /* 0x000fe40007f9e0ff */
[----:B------:R-:W-:-:S03]  /*5390*/  SHF.R.S32.HI R29, RZ, 0x5, R29 ;  /* 0x00000005ff1d7819 */ /* 0x000fc6000001141d */
[----:B------:R-:W-:Y:S01]  /*53a0*/  IMAD.X R41, R42, 0x1, R79, P4 ;  /* 0x000000012a297824 */ /* 0x000fe200020e064f */
[----:B------:R-:W-:-:S04]  /*53b0*/  LEA.HI.SX32 R29, R74, R29, 0x1c ;  /* 0x0000001d4a1d7211 */ /* 0x000fc800078fe2ff */
[C---:B------:R-:W-:Y:S01]  /*53c0*/  LEA.HI R28, R29.reuse, R29, RZ, 0x1 ;  /* 0x0000001d1d1c7211 */ /* 0x040fe200078f08ff */
[----:B------:R-:W-:-:S04]  /*53d0*/  IMAD.SHL.U32 R43, R29, 0x10, RZ ;  /* 0x000000101d2b7824 */ /* 0x000fc800078e00ff */
[----:B------:R-:W-:-:S05]  /*53e0*/  IMAD.SHL.U32 R29, R28, 0x800, RZ ;  /* 0x000008001c1d7824 */ /* 0x000fca00078e00ff */
[----:B------:R-:W-:Y:S02]  /*53f0*/  LOP3.LUT R29, R29, 0xfffff000, RZ, 0xc0, !PT ;  /* 0xfffff0001d1d7812 */ /* 0x000fe400078ec0ff */
[----:B--2---:R-:W-:-:S04]  /*5400*/  LOP3.LUT R28, R36, 0x10, R43, 0xf8, !PT ;  /* 0x00000010241c7812 */ /* 0x004fc800078ef82b */
[----:B---3--:R-:W-:-:S04]  /*5410*/  LOP3.LUT R28, R28, R31, RZ, 0x3c, !PT ;  /* 0x0000001f1c1c7212 */ /* 0x008fc800078e3cff */
[----:B----4-:R-:W-:Y:S01]  /*5420*/  IADD3 R30, R28, R29, R30 ;  /* 0x0000001d1c1e7210 */ /* 0x010fe20007ffe01e */
[----:B------:R-:W-:Y:S01]  /*5430*/  IMAD R28, R19, 0x3000, R72 ;  /* 0x00003000131c7824 */ /* 0x000fe200078e0248 */
[----:B-----5:R-:W-:-:S03]  /*5440*/  ISETP.GE.AND P5, PT, R44, R93, PT ;  /* 0x0000005d2c00720c */ /* 0x020fc60003fa6270 */
[----:B------:R-:W-:Y:S02]  /*5450*/  IMAD R30, R19, 0x3000, R30 ;  /* 0x00003000131e7824 */ /* 0x000fe400078e021e */
[C---:B------:R-:W-:Y:S02]  /*5460*/  IMAD.IADD R28, R17.reuse, 0x1, R28 ;  /* 0x00000001111c7824 */ /* 0x040fe400078e021c */
[----:B------:R-:W-:-:S04]  /*5470*/  IMAD.IADD R36, R17, 0x1, R30 ;  /* 0x0000000111247824 */ /* 0x000fc800078e021e */
[----:B------:R-:W1:Y:S04]  /*5480*/  LDS.128 R28, [R28+0x13800] ;  /* 0x013800001c1c7984 */ /* 0x000e680000000c00 */
        /* <DEDUP_REMOVED lines=13> */
[--C-:B------:R-:W-:Y:S01]  /*5560*/  SHF.R.U32.HI R42, RZ, 0x8, R33.reuse ;  /* 0x00000008ff2a7819 */ /* 0x100fe20000011621 */
[----:B------:R-:W-:Y:S01]  /*5570*/  IMAD.SHL.U32 R45, R45, 0x100, RZ ;  /* 0x000001002d2d7824 */ /* 0x000fe200078e00ff */
[----:B------:R-:W-:Y:S02]  /*5580*/  LOP3.LUT R32, R33, 0xff0000ff, RZ, 0xc0, !PT ;  /* 0xff0000ff21207812 */ /* 0x000fe400078ec0ff */
[----:B------:R-:W-:Y:S01]  /*5590*/  SHF.R.U32.HI R85, RZ, 0x10, R33 ;  /* 0x00000010ff557819 */ /* 0x000fe20000011621 */
[----:B-1----:R-:W-:Y:S01]  /*55a0*/  IMAD.MOV.U32 R33, RZ, RZ, R28 ;  /* 0x000000ffff217224 */ /* 0x002fe200078e001c */
        /* <DEDUP_REMOVED lines=70> */
[----:B------:R-:W-:Y:S01]  /*5a10*/  FMUL.FTZ R97, R46, R95 ;  /* 0x0000005f2e617220 */ /* 0x000fe20000410000 */
[----:B------:R-:W-:Y:S01]  /*5a20*/  FFMA.FTZ R84, R84, R87, R93 ;  /* 0x0000005754547223 */ /* 0x000fe2000001005d */
[C---:B------:R-:W-:Y:S01]  /*5a30*/  FMUL.FTZ R95, R42.reuse, R95 ;  /* 0x0000005f2a5f7220 */ /* 0x040fe20000410000 */
[----:B------:R-:W-:Y:S01]  /*5a40*/  F2FP.F16.E4M3.UNPACK_B R94, R94 ;  /* 0x0000005eff5e723e */ /* 0x000fe200020006ff */
[-C--:B------:R-:W-:Y:S01]  /*5a50*/  FFMA.FTZ R103, R42, R85.reuse, -R97 ;  /* 0x000000552a677223 */ /* 0x080fe20000010861 */
[----:B------:R-:W-:Y:S01]  /*5a60*/  F2FP.F16.E4M3.UNPACK_B R42, R38 ;  /* 0x00000026ff2a723e */ /* 0x000fe200020006ff */
[----:B------:R-:W-:Y:S01]  /*5a70*/  FFMA.FTZ R105, R46, R85, R95 ;  /* 0x000000552e697223 */ /* 0x000fe2000001005f */
[--C-:B------:R-:W-:Y:S01]  /*5a80*/  HADD2.F32 R93, -RZ, R96.reuse.H0_H0 ;  /* 0x20000060ff5d7230 */ /* 0x100fe20000004100 */
[----:B------:R-:W-:Y:S01]  /*5a90*/  F2FP.SATFINITE.E4M3.F32.PACK_AB_MERGE_C R28, R33, R28, RZ ;  /* 0x0000001c211c723e */ /* 0x000fe200048070ff */
[----:B------:R-:W-:Y:S01]  /*5aa0*/  HADD2.F32 R95, -RZ, R96.H1_H1 ;  /* 0x30000060ff5f7230 */ /* 0x000fe20000004100 */
[----:B------:R-:W-:Y:S01]  /*5ab0*/  F2FP.SATFINITE.E4M3.F32.PACK_AB_MERGE_C R32, R35, R32, RZ ;  /* 0x000000202320723e */ /* 0x000fe200048070ff */
[----:B------:R-:W-:Y:S01]  /*5ac0*/  HADD2.F32 R44, -RZ, R42.H0_H0 ;  /* 0x2000002aff2c7230 */ /* 0x000fe20000004100 */
[----:B------:R-:W-:Y:S01]  /*5ad0*/  F2FP.SATFINITE.E4M3.F32.PACK_AB_MERGE_C R28, R45, R34, R28 ;  /* 0x000000222d1c723e */ /* 0x000fe2000480701c */
[----:B------:R-:W-:Y:S01]  /*5ae0*/  HADD2.F32 R38, -RZ, R30.H0_H0 ;  /* 0x2000001eff267230 */ /* 0x000fe20000004100 */
[----:B------:R-:W-:Y:S01]  /*5af0*/  F2FP.F16.E4M3.UNPACK_B R35, R37 ;  /* 0x00000025ff23723e */ /* 0x000fe200020006ff */
        /* <DEDUP_REMOVED lines=9> */
[----:B------:R-:W-:Y:S01]  /*5b90*/  FFMA.FTZ R97, R38, R85, -R97 ;  /* 0x0000005526617223 */ /* 0x000fe20000010861 */
[----:B------:R-:W-:Y:S01]  /*5ba0*/  F2FP.F16.E4M3.UNPACK_B R33, R29 ;  /* 0x0000001dff21723e */ /* 0x000fe200020006ff */
[----:B------:R-:W-:Y:S01]  /*5bb0*/  FFMA.FTZ R38, R44, R85, R93 ;  /* 0x000000552c267223 */ /* 0x000fe2000001005d */
[----:B------:R-:W-:Y:S01]  /*5bc0*/  FFMA.FTZ R95, R42, R87, R95 ;  /* 0x000000572a5f7223 */ /* 0x000fe2000001005f */
[----:B------:R-:W-:Y:S01]  /*5bd0*/  F2FP.SATFINITE.E4M3.F32.PACK_AB_MERGE_C R36, R47, R36, R32 ;  /* 0x000000242f24723e */ /* 0x000fe20004807020 */
[----:B------:R-:W-:Y:S01]  /*5be0*/  HADD2.F32 R42, -RZ, R35.H0_H0 ;  /* 0x20000023ff2a7230 */ /* 0x000fe20000004100 */
[----:B------:R-:W-:Y:S01]  /*5bf0*/  F2FP.F16.E4M3.UNPACK_B R45, R14 ;  /* 0x0000000eff2d723e */ /* 0x000fe200020006ff */
[----:B------:R-:W-:-:S02]  /*5c00*/  HADD2.F32 R85, -RZ, R34.H0_H0 ;  /* 0x20000022ff557230 */ /* 0x000fc40000004100 */
[----:B------:R-:W-:Y:S01]  /*5c10*/  FFMA.FTZ R30, R30, R87, -R101 ;  /* 0x000000571e1e7223 */ /* 0x000fe20000010865 */
[----:B------:R-:W-:Y:S01]  /*5c20*/  HADD2.F32 R32, -RZ, R33.H0_H0 ;  /* 0x20000021ff207230 */ /* 0x000fe20000004100 */
[----:B------:R-:W-:Y:S01]  /*5c30*/  F2FP.F16.E4M3.UNPACK_B R37, R37.H1 ;  /* 0x00000025ff25723e */ /* 0x000fe200030006ff */
        /* <DEDUP_REMOVED lines=14> */
[----:B------:R-:W-:Y:S01]  /*5d20*/  F2FP.SATFINITE.E4M3.F32.PACK_AB_MERGE_C R84, R105, R84, RZ ;  /* 0x000000546954723e */ /* 0x000fe200048070ff */
[-C--:B------:R-:W-:Y:S01]  /*5d30*/  FFMA.FTZ R29, R34, R45.reuse, -R47 ;  /* 0x0000002d221d7223 */ /* 0x080fe2000001082f */
[----:B------:R-:W-:Y:S01]  /*5d40*/  FFMA.FTZ R34, R44, R45, R85 ;  /* 0x0000002d2c227223 */ /* 0x000fe20000010055 */
[----:B------:R-:W-:Y:S01]  /*5d50*/  F2FP.F16.E4M3.UNPACK_B R14, R14.H1 ;  /* 0x0000000eff0e723e */ /* 0x000fe200030006ff */
[--C-:B------:R-:W-:Y:S01]  /*5d60*/  HADD2.F32 R45, -RZ, R46.reuse.H0_H0 ;  /* 0x2000002eff2d7230 */ /* 0x100fe20000004100 */
[----:B------:R-:W-:Y:S01]  /*5d70*/  F2FP.SATFINITE.E4M3.F32.PACK_AB_MERGE_C R86, R103, R86, RZ ;  /* 0x000000566756723e */ /* 0x000fe200048070ff */
[----:B------:R-:W-:Y:S01]  /*5d80*/  HADD2.F32 R15, -RZ, R35.H0_H0 ;  /* 0x20000023ff0f7230 */ /* 0x000fe20000004100 */
[----:B------:R-:W-:Y:S01]  /*5d90*/  F2FP.SATFINITE.E4M3.F32.PACK_AB_MERGE_C R38, R95, R38, R84 ;  /* 0x000000265f26723e */ /* 0x000fe20004807054 */
[----:B------:R-:W-:Y:S01]  /*5da0*/  HADD2.F32 R37, -RZ, R37.H1_H1 ;  /* 0x30000025ff257230 */ /* 0x000fe20000004100 */
[----:B------:R-:W-:Y:S01]  /*5db0*/  F2FP.SATFINITE.E4M3.F32.PACK_AB_MERGE_C R30, R30, R97, R86 ;  /* 0x000000611e1e723e */ /* 0x000fe20004807056 */
[----:B------:R-:W-:-:S02]  /*5dc0*/  HADD2.F32 R84, -RZ, R46.H1_H1 ;  /* 0x3000002eff547230 */ /* 0x000fc40000004100 */
[CC--:B------:R-:W-:Y:S01]  /*5dd0*/  FMUL.FTZ R86, R42.reuse, R45.reuse ;  /* 0x0000002d2a567220 */ /* 0x0c0fe20000410000 */
[--C-:B------:R-:W-:Y:S02]  /*5de0*/  HADD2.F32 R44, -RZ, R14.reuse.H0_H0 ;  /* 0x2000000eff2c7230 */ /* 0x100fe40000004100 */
[----:B------:R-:W-:Y:S01]  /*5df0*/  FMUL.FTZ R45, R15, R45 ;  /* 0x0000002d0f2d7220 */ /* 0x000fe20000410000 */
[----:B------:R-:W-:Y:S02]  /*5e00*/  HADD2.F32 R35, -RZ, R35.H1_H1 ;  /* 0x30000023ff237230 */ /* 0x000fe40000004100 */
[----:B------:R-:W-:Y:S01]  /*5e10*/  FMUL.FTZ R94, R37, R84 ;  /* 0x00000054255e7220 */ /* 0x000fe20000410000 */
[----:B------:R-:W-:Y:S02]  /*5e20*/  HADD2.F32 R46, -RZ, R14.H1_H1 ;  /* 0x3000000eff2e7230 */ /* 0x000fe40000004100 */
[-C--:B------:R-:W-:Y:S01]  /*5e30*/  FFMA.FTZ R14, R15, R44.reuse, -R86 ;  /* 0x0000002c0f0e7223 */ /* 0x080fe20000010856 */
[----:B------:R-:W-:Y:S01]  /*5e40*/  FFMA.FTZ R15, R42, R44, R45 ;  /* 0x0000002c2a0f7223 */ /* 0x000fe2000001002d */
[C---:B------:R-:W-:Y:S01]  /*5e50*/  FMUL.FTZ R84, R35.reuse, R84 ;  /* 0x0000005423547220 */ /* 0x040fe20000410000 */
[----:B------:R-:W-:Y:S01]  /*5e60*/  F2FP.F16.E4M3.UNPACK_B R42, R39 ;  /* 0x00000027ff2a723e */ /* 0x000fe200020006ff */
[-C--:B------:R-:W-:Y:S01]  /*5e70*/  FFMA.FTZ R93, R35, R46.reuse, -R94 ;  /* 0x0000002e235d7223 */ /* 0x080fe2000001085e */
[----:B------:R-:W-:Y:S01]  /*5e80*/  F2FP.F16.E4M3.UNPACK_B R85, R13 ;  /* 0x0000000dff55723e */ /* 0x000fe200020006ff */
[----:B------:R-:W-:Y:S01]  /*5e90*/  FFMA.FTZ R96, R37, R46, R84 ;  /* 0x0000002e25607223 */ /* 0x000fe20000010054 */
[----:B------:R-:W-:Y:S01]  /*5ea0*/  F2FP.F16.E4M3.UNPACK_B R35, R31 ;  /* 0x0000001fff23723e */ /* 0x000fe200020006ff */
[--C-:B------:R-:W-:Y:S01]  /*5eb0*/  HADD2.F32 R45, -RZ, R42.reuse.H0_H0 ;  /* 0x2000002aff2d7230 */ /* 0x100fe20000004100 */
[----:B------:R-:W-:Y:S01]  /*5ec0*/  F2FP.F16.E4M3.UNPACK_B R44, R39.H1 ;  /* 0x00000027ff2c723e */ /* 0x000fe200030006ff */
[----:B------:R-:W-:Y:S01]  /*5ed0*/  HADD2.F32 R94, -RZ, R85.H0_H0 ;  /* 0x20000055ff5e7230 */ /* 0x000fe20000004100 */
[----:B------:R-:W-:Y:S01]  /*5ee0*/  F2FP.F16.E4M3.UNPACK_B R86, R13.H1 ;  /* 0x0000000dff56723e */ /* 0x000fe200030006ff */
[----:B------:R-:W-:Y:S01]  /*5ef0*/  HADD2.F32 R37, -RZ, R35.H0_H0 ;  /* 0x20000023ff257230 */ /* 0x000fe20000004100 */
[----:B------:R-:W-:Y:S01]  /*5f00*/  F2FP.F16.E4M3.UNPACK_B R31, R31.H1 ;  /* 0x0000001fff1f723e */ /* 0x000fe200030006ff */
[----:B------:R-:W-:Y:S01]  /*5f10*/  HADD2.F32 R42, -RZ, R42.H1_H1 ;  /* 0x3000002aff2a7230 */ /* 0x000fe20000004100 */
[-C--:B------:R-:W-:Y:S01]  /*5f20*/  F2FP.F16.E4M3.UNPACK_B R13, R12.reuse ;  /* 0x0000000cff0d723e */ /* 0x080fe200020006ff */
[----:B------:R-:W-:Y:S01]  /*5f30*/  HADD2.F32 R87, -RZ, R86.H0_H0 ;  /* 0x20000056ff577230 */ /* 0x000fe20000004100 */
[----:B------:R-:W-:Y:S01]  /*5f40*/  F2FP.F16.E4M3.UNPACK_B R46, R12.H1 ;  /* 0x0000000cff2e723e */ /* 0x000fe200030006ff */
[----:B------:R-:W-:-:S02]  /*5f50*/  HADD2.F32 R12, -RZ, R44.H0_H0 ;  /* 0x2000002cff0c7230 */ /* 0x000fc40000004100 */
[-C--:B------:R-:W-:Y:S01]  /*5f60*/  FMUL.FTZ R100, R45, R94.reuse ;  /* 0x0000005e2d647220 */ /* 0x080fe20000410000 */
[----:B------:R-:W-:Y:S02]  /*5f70*/  HADD2.F32 R39, -RZ, R31.H0_H0 ;  /* 0x2000001fff277230 */ /* 0x000fe40000004100 */
[----:B------:R-:W-:Y:S01]  /*5f80*/  FMUL.FTZ R94, R37, R94 ;  /* 0x0000005e255e7220 */ /* 0x000fe20000410000 */
[----:B------:R-:W-:Y:S02]  /*5f90*/  HADD2.F32 R84, -RZ, R13.H0_H0 ;  /* 0x2000000dff547230 */ /* 0x000fe40000004100 */
[-C--:B------:R-:W-:Y:S01]  /*5fa0*/  FMUL.FTZ R102, R12, R87.reuse ;  /* 0x000000570c667220 */ /* 0x080fe20000410000 */
[----:B------:R-:W-:Y:S02]  /*5fb0*/  HADD2.F32 R44, -RZ, R44.H1_H1 ;  /* 0x3000002cff2c7230 */ /* 0x000fe40000004100 */
[----:B------:R-:W-:Y:S01]  /*5fc0*/  FMUL.FTZ R87, R39, R87 ;  /* 0x0000005727577220 */ /* 0x000fe20000410000 */
[----:B------:R-:W-:-:S02]  /*5fd0*/  HADD2.F32 R86, -RZ, R86.H1_H1 ;  /* 0x30000056ff567230 */ /* 0x000fc40000004100 */
[-C--:B------:R-:W-:Y:S01]  /*5fe0*/  FFMA.FTZ R100, R37, R84.reuse, -R100 ;  /* 0x0000005425647223 */ /* 0x080fe20000010864 */
[----:B------:R-:W-:Y:S02]  /*5ff0*/  HADD2.F32 R31, -RZ, R31.H1_H1 ;  /* 0x3000001fff1f7230 */ /* 0x000fe40000004100 */
[----:B------:R-:W-:Y:S01]  /*6000*/  FFMA.FTZ R94, R45, R84, R94 ;  /* 0x000000542d5e7223 */ /* 0x000fe2000001005e */
[----:B------:R-:W-:Y:S02]  /*6010*/  HADD2.F32 R47, -RZ, R46.H0_H0 ;  /* 0x2000002eff2f7230 */ /* 0x000fe40000004100 */
[-C--:B------:R-:W-:Y:S01]  /*6020*/  FMUL.FTZ R84, R44, R86.reuse ;  /* 0x000000562c547220 */ /* 0x080fe20000410000 */
[----:B------:R-:W-:Y:S02]  /*6030*/  HADD2.F32 R85, -RZ, R85.H1_H1 ;  /* 0x30000055ff557230 */ /* 0x000fe40000004100 */
[----:B------:R-:W-:Y:S01]  /*6040*/  FMUL.FTZ R37, R31, R86 ;  /* 0x000000561f257220 */ /* 0x000fe20000410000 */
[----:B------:R-:W-:-:S02]  /*6050*/  HADD2.F32 R35, -RZ, R35.H1_H1 ;  /* 0x30000023ff237230 */ /* 0x000fc40000004100 */
[----:B------:R-:W-:Y:S01]  /*6060*/  FFMA.FTZ R87, R12, R47, R87 ;  /* 0x0000002f0c577223 */ /* 0x000fe20000010057 */
[----:B------:R-:W-:Y:S02]  /*6070*/  HADD2.F32 R46, -RZ, R46.H1_H1 ;  /* 0x3000002eff2e7230 */ /* 0x000fe40000004100 */
[----:B------:R-:W-:Y:S01]  /*6080*/  FMUL.FTZ R12, R42, R85 ;  /* 0x000000552a0c7220 */ /* 0x000fe20000410000 */
[----:B------:R-:W-:Y:S02]  /*6090*/  HADD2.F32 R13, -RZ, R13.H1_H1 ;  /* 0x3000000dff0d7230 */ /* 0x000fe40000004100 */
[----:B------:R-:W-:Y:S01]  /*60a0*/  FFMA.FTZ R102, R39, R47, -R102 ;  /* 0x0000002f27667223 */ /* 0x000fe20000010866 */
[----:B------:R-:W-:Y:S01]  /*60b0*/  FMUL.FTZ R85, R35, R85 ;  /* 0x0000005523557220 */ /* 0x000fe20000410000 */
[-C--:B------:R-:W-:Y:S01]  /*60c0*/  FFMA.FTZ R31, R31, R46.reuse, -R84 ;  /* 0x0000002e1f1f7223 */ /* 0x080fe20000010854 */
[----:B------:R-:W-:Y:S01]  /*60d0*/  FFMA.FTZ R44, R44, R46, R37 ;  /* 0x0000002e2c2c7223 */ /* 0x000fe20000010025 */
[-C--:B------:R-:W-:Y:S01]  /*60e0*/  FFMA.FTZ R35, R35, R13.reuse, -R12 ;  /* 0x0000000d23237223 */ /* 0x080fe2000001080c */
        /* <DEDUP_REMOVED lines=8> */
[----:B------:R-:W-:-:S07]  /*6170*/  F2FP.SATFINITE.E4M3.F32.PACK_AB_MERGE_C R39, R85, R94, R44 ;  /* 0x0000005e5527723e */ /* 0x000fce000480702c */
.L_x_1123:
[----:B------:R-:W-:Y:S05]  /*6180*/  BSYNC B1 ;  /* 0x0000000000017941 */ /* 0x000fea0003800000 */
.L_x_1122:
[----:B-1----:R4:W-:Y:S01]  /*6190*/  STG.E.128 desc[UR40][R40.64], R28 ;  /* 0x0000001c28007986 */ /* 0x0029e2000c101d28 */
        /* <DEDUP_REMOVED lines=9> */
.L_x_1095:
[----:B------:R-:W-:-:S13]  /*6230*/  ISETP.NE.AND P3, PT, R157, 0x3, PT ;  /* 0x000000039d00780c */ /* 0x000fda0003f65270 */
[----:B------:R-:W-:Y:S05]  /*6240*/  @!P3 BRA `(.L_x_1124) ;  /* 0x000000000004b947 */ /* 0x000fea0003800000 */
[----:B------:R-:W-:Y:S01]  /*6250*/  BPT.TRAP 0x1 ;  /* 0x000000040000795c */ /* 0x000fe20000300000 */
.L_x_1124:
[----:B------:R-:W2:Y:S01]  /*6260*/  LDL R12, [R1+0x8] ;  /* 0x00000800010c7983 */ /* 0x000ea20000100800 */
[----:B------:R-:W-:Y:S01]  /*6270*/  IMAD R89, R19, 0x8, R17 ;  /* 0x0000000813597824 */ /* 0x000fe200078e0211 */
[----:B------:R-:W-:Y:S01]  /*6280*/  BSSY B1, `(.L_x_1125) ;  /* 0x0000007000017945 */ /* 0x000fe20003800000 */
[----:B------:R-:W-:-:S05]  /*6290*/  IMAD R91, R25, -0x80, R27 ;  /* 0xffffff80195b7824 */ /* 0x000fca00078e021b */
[----:B------:R-:W-:-:S04]  /*62a0*/  VIMNMX R91, R91, 0x80, PT ;  /* 0x000000805b5b7848 */ /* 0x000fc80003fe0100 */
[----:B------:R-:W-:Y:S02]  /*62b0*/  ISETP.GE.AND P4, PT, R23, R91, PT ;  /* 0x0000005b1700720c */ /* 0x000fe40003f86270 */
[----:B--2---:R-:W-:-:S04]  /*62c0*/  SHF.L.U32 R92, R12, 0x1f, RZ ;  /* 0x0000001f0c5c7819 */ /* 0x004fc800000006ff */
[----:B------:R-:W0:Y:S02]  /*62d0*/  SYNCS.PHASECHK.TRANS64.TRYWAIT P5, [R89+URZ+0x19c90], R92 ;  /* 0x019c905c590075a7 */ /* 0x000e2400080a017f */
[----:B0-----:R-:W-:Y:S05]  /*62e0*/  @!P5 BRA `(.L_x_1126) ;  /* 0x000001bc00d8d947 */ /* 0x001fea0003800000 */
.L_x_1429:
[----:B------:R-:W-:Y:S05]  /*62f0*/  BSYNC B1 ;  /* 0x0000000000017941 */ /* 0x000fea0003800000 */
.L_x_1125:
        /* <DEDUP_REMOVED lines=9> */
.L_x_1102:
[----:B------:R-:W-:Y:S05]  /*6390*/  BSYNC B0 ;  /* 0x0000000000007941 */ /* 0x000fea0003800000 */
.L_x_1094:
        /* <DEDUP_REMOVED lines=17> */
.L_x_1128:
[----:B------:R-:W-:Y:S05]  /*64b0*/  BSYNC B0 ;  /* 0x0000000000007941 */ /* 0x000fea0003800000 */
.L_x_1127:
[----:B------:R-:W2:Y:S01]  /*64c0*/  SYNCS.PHASECHK.TRANS64.TRYWAIT P5, [R89+URZ+0x19cb0], R92 ;  /* 0x019cb05c590075a7 */ /* 0x000ea200080a017f */
[----:B------:R-:W-:Y:S01]  /*64d0*/  BSSY B0, `(.L_x_1129) ;  /* 0x0000003000007945 */ /* 0x000fe20003800000 */
[----:B------:R-:W-:-:S03]  /*64e0*/  ISETP.GE.AND P3, PT, R23, R91, PT ;  /* 0x0000005b1700720c */ /* 0x000fc60003f66270 */
[----:B--2---:R-:W-:Y:S10]  /*64f0*/  @!P5 BRA `(.L_x_1130) ;  /* 0x000001bc0068d947 */ /* 0x004ff40003800000 */
.L_x_1430:
[----:B------:R-:W-:Y:S05]  /*6500*/  BSYNC B0 ;  /* 0x0000000000007941 */ /* 0x000fea0003800000 */
.L_x_1129:
[----:B------:R-:W-:Y:S04]  /*6510*/  BSSY B0, `(.L_x_1131) ;  /* 0x000001d000007945 */ /* 0x000fe80003800000 */
[----:B------:R-:W-:Y:S05]  /*6520*/  @P3 BRA `(.L_x_1132) ;  /* 0x00000000006c3947 */ /* 0x000fea0003800000 */
[----:B------:R-:W3:Y:S01]  /*6530*/  LDL R34, [R1+0x20] ;  /* 0x0000200001227983 */ /* 0x000ee20000100800 */
[----:B------:R-:W-:Y:S01]  /*6540*/  ULDC UR8, c[0x0][0x2e4] ;  /* 0x0000b90000087ab9 */ /* 0x000fe20000000800 */
[----:B-1----:R-:W1:Y:S01]  /*6550*/  S2R R12, SR_TID.X ;  /* 0x00000000000c7919 */ /* 0x002e620000002100 */
[----:B----4-:R-:W-:Y:S01]  /*6560*/  IMAD.WIDE R28, R25, 0x80, R20 ;  /* 0x00000080191c7825 */ /* 0x010fe200078e0214 */
[----:B------:R-:W-:Y:S01]  /*6570*/  ULDC.64 UR4, c[0x0][0x318] ;  /* 0x0000c60000047ab9 */ /* 0x000fe20000000a00 */
[----:B------:R-:W-:Y:S02]  /*6580*/  ULDC.64 UR6, c[0x0][0x308] ;  /* 0x0000c20000067ab9 */ /* 0x000fe40000000a00 */
[----:B-1----:R-:W-:-:S05]  /*6590*/  VIADD R13, R12, 0xffffff80 ;  /* 0xffffff800c0d7836 */ /* 0x002fca0000000000 */
[----:B------:R-:W-:-:S04]  /*65a0*/  LEA.HI R12, R13, R13, RZ, 0x1 ;  /* 0x0000000d0d0c7211 */ /* 0x000fc800078f08ff */
[----:B------:R-:W-:-:S05]  /*65b0*/  LOP3.LUT R12, R12, 0xfffffffe, RZ, 0xc0, !PT ;  /* 0xfffffffe0c0c7812 */ /* 0x000fca00078ec0ff */
[----:B------:R-:W-:-:S04]  /*65c0*/  IMAD.IADD R12, R13, 0x1, -R12 ;  /* 0x000000010d0c7824 */ /* 0x000fc800078e0a0c */
[----:B------:R-:W-:-:S05]  /*65d0*/  IMAD.SHL.U32 R12, R12, 0x10, RZ ;  /* 0x000000100c0c7824 */ /* 0x000fca00078e00ff */
[----:B------:R-:W-:-:S13]  /*65e0*/  ISETP.GE.AND P5, PT, R12, UR8, PT ;  /* 0x000000080c007c0c */ /* 0x000fda000bfa6270 */
[----:B------:R-:W1:Y:S01]  /*65f0*/  @!P5 LDS.128 R12, [R90+0x9000] ;  /* 0x009000005a0cd984 */ /* 0x000e620000000c00 */
[----:B------:R-:W-:Y:S02]  /*6600*/  IMAD.MOV.U32 R30, RZ, RZ, R56 ;  /* 0x000000ffff1e7224 */ /* 0x000fe400078e0038 */
[----:B------:R-:W-:Y:S02]  /*6610*/  IMAD.MOV.U32 R31, RZ, RZ, R0 ;  /* 0x000000ffff1f7224 */ /* 0x000fe400078e0000 */
[----:B------:R-:W-:Y:S02]  /*6620*/  IMAD R29, R29, UR4, RZ ;  /* 0x000000041d1d7c24 */ /* 0x000fe4000f8e02ff */
[----:B------:R-:W-:-:S04]  /*6630*/  IMAD.WIDE.U32 R30, R28, UR4, R30 ;  /* 0x000000041c1e7c25 */ /* 0x000fc8000f8e001e */
[----:B------:R-:W-:Y:S01]  /*6640*/  IMAD R29, R28, UR5, R29 ;  /* 0x000000051c1d7c24 */ /* 0x000fe2000f8e021d */
[----:B------:R-:W-:-:S04]  /*6650*/  IADD3 R32, P3, R30, UR6, RZ ;  /* 0x000000061e207c10 */ /* 0x000fc8000ff7e0ff */
[----:B------:R-:W-:-:S05]  /*6660*/  IADD3.X R33, R31, UR7, R29, P3, !PT ;  /* 0x000000071f217c10 */ /* 0x000fca0009ffe41d */
[----:B-1----:R-:W-:Y:S01]  /*6670*/  @!P5 STG.E.128 desc[UR40][R32.64], R12 ;  /* 0x0000000c2000d986 */ /* 0x002fe2000c101d28 */
[----:B------:R-:W-:-:S13]  /*6680*/  ISETP.GE.AND P5, PT, R67, UR8, PT ;  /* 0x0000000843007c0c */ /* 0x000fda000bfa6270 */
[----:B------:R-:W1:Y:S04]  /*6690*/  @!P5 LDS.128 R28, [R90+0xb000] ;  /* 0x00b000005a1cd984 */ /* 0x000e680000000c00 */
[----:B-1----:R-:W-:Y:S01]  /*66a0*/  @!P5 STG.E.128 desc[UR40][R32.64+0x40], R28 ;  /* 0x0000401c2000d986 */ /* 0x002fe2000c101d28 */
[----:B---3--:R-:W-:-:S13]  /*66b0*/  ISETP.GE.AND P3, PT, R34, UR8, PT ;  /* 0x0000000822007c0c */ /* 0x008fda000bf66270 */
[----:B------:R-:W1:Y:S04]  /*66c0*/  @!P3 LDS.128 R12, [R90+0xa000] ;  /* 0x00a000005a0cb984 */ /* 0x000e680000000c00 */
[----:B-1----:R3:W-:Y:S02]  /*66d0*/  @!P3 STG.E.128 desc[UR40][R32.64+0x20], R12 ;  /* 0x0000200c2000b986 */ /* 0x0027e4000c101d28 */
.L_x_1132:
[----:B------:R-:W-:Y:S05]  /*66e0*/  BSYNC B0 ;  /* 0x0000000000007941 */ /* 0x000fea0003800000 */
.L_x_1131:
[----:B---3--:R-:W3:Y:S01]  /*66f0*/  LDL.LU R13, [R1+0x8] ;  /* 0x00000800010d7983 */ /* 0x008ee20000300800 */
[----:B0-2---:R-:W-:Y:S01]  /*6700*/  @!P4 VIADD R89, R89, 0x19cc0 ;  /* 0x00019cc05959c836 */ /* 0x005fe20000000000 */
[----:B------:R-:W-:Y:S01]  /*6710*/  PLOP3.LUT P3, PT, PT, PT, PT, 0x8, 0x0 ;  /* 0x000000000000781c */ /* 0x000fe20003f6e170 */
[----:B------:R-:W-:Y:S01]  /*6720*/  VIADD R19, R19, 0x1 ;  /* 0x0000000113137836 */ /* 0x000fe20000000000 */
[----:B------:R-:W-:Y:S01]  /*6730*/  @!PT LDS RZ, [RZ] ;  /* 0x00000000fffff984 */ /* 0x000fe20000000800 */
[----:B------:R-:W-:Y:S01]  /*6740*/  @!PT LDS RZ, [RZ] ;  /* 0x00000000fffff984 */ /* 0x000fe20000000800 */
[----:B------:R-:W-:Y:S01]  /*6750*/  @!PT LDS RZ, [RZ] ;  /* 0x00000000fffff984 */ /* 0x000fe20000000800 */
[----:B------:R-:W-:Y:S01]  /*6760*/  @!PT LDS RZ, [RZ] ;  /* 0x00000000fffff984 */ /* 0x000fe20000000800 */
[----:B------:R0:W-:Y:S06]  /*6770*/  MEMBAR.ALL.CTA ;  /* 0x0000000000007992 */ /* 0x0001ec0000008000 */
[----:B0-----:R-:W0:Y:S01]  /*6780*/  FENCE.VIEW.ASYNC.S ;  /* 0x00000000000073c6 */ /* 0x001e220000000000 */
[----:B------:R-:W-:Y:S01]  /*6790*/  @!P4 PRMT R89, RZ, 0x654, R89 ;  /* 0x00000654ff59c816 */ /* 0x000fe20000000059 */
[----:B0-----:R2:W-:Y:S06]  /*67a0*/  BAR.SYNC.DEFER_BLOCKING R64, 0x80 ;  /* 0x000200400000751d */ /* 0x0015ec0000010000 */
[----:B------:R2:W-:Y:S01]  /*67b0*/  @!P4 SYNCS.ARRIVE.TRANS64.RED.A1T0 RZ, [R89+URZ], RZ ;  /* 0x000000ff59ffc9a7 */ /* 0x0005e2000810043f */
[----:B------:R-:W-:-:S04]  /*67c0*/  ISETP.NE.AND P4, PT, R19, 0x2, PT ;  /* 0x000000021300780c */ /* 0x000fc80003f85270 */
[----:B-1----:R-:W-:Y:S02]  /*67d0*/  SEL R12, RZ, 0x1, P4 ;  /* 0x00000001ff0c7807 */ /* 0x002fe40002000000 */
[----:B------:R-:W-:Y:S02]  /*67e0*/  SEL R19, R19, RZ, P4 ;  /* 0x000000ff13137207 */ /* 0x000fe40002000000 */
[----:B---3--:R-:W-:-:S05]  /*67f0*/  LOP3.LUT R13, R13, R12, RZ, 0x3c, !PT ;  /* 0x0000000c0d0d7212 */ /* 0x008fca00078e3cff */
[----:B------:R2:W-:Y:S01]  /*6800*/  STL [R1+0x8], R13 ;  /* 0x0000080d01007387 */ /* 0x0005e20000100800 */
[----:B------:R-:W-:Y:S05]  /*6810*/  @P2 BRA `(.L_x_1133) ;  /* 0xffffffbc00302947 */ /* 0x000fea000383ffff */
.L_x_1089:
[----:B------:R-:W3:Y:S01]  /*6820*/  LDL.LU R15, [R1+0x40] ;  /* 0x00004000010f7983 */ /* 0x000ee20000300800 */
[----:B------:R-:W1:Y:S03]  /*6830*/  LDC R0, c[0x0][0x428] ;  /* 0x00010a00ff007b82 */ /* 0x000e660000000800 */
[----:B------:R-:W4:Y:S04]  /*6840*/  LDL R14, [R1+0x28] ;  /* 0x00002800010e7983 */ /* 0x000f280000100800 */
[----:B0-2---:R-:W4:Y:S01]  /*6850*/  LDL R13, [R1+0x24] ;  /* 0x00002400010d7983 */ /* 0x005f220000100800 */
[----:B------:R-:W0:Y:S03]  /*6860*/  LDC.64 R6, c[0x0][0x9e0] ;  /* 0x00027800ff067b82 */ /* 0x000e260000000a00 */
[----:B------:R-:W2:Y:S01]  /*6870*/  LDL R12, [R1+0x3c] ;  /* 0x00003c00010c7983 */ /* 0x000ea20000100800 */
[----:B------:R-:W-:Y:S01]  /*6880*/  BSSY B0, `(.L_x_1134) ;  /* 0x000000e000007945 */ /* 0x000fe20003800000 */
[----:B-1----:R-:W-:-:S02]  /*6890*/  ISETP.NE.AND P0, PT, R0, 0x1, PT ;  /* 0x000000010000780c */ /* 0x002fc40003f05270 */
[----:B0-----:R-:W-:-:S11]  /*68a0*/  ISETP.GE.AND P1, PT, R7, 0x1, PT ;  /* 0x000000010700780c */ /* 0x001fd60003f26270 */
[----:B------:R-:W0:Y:S08]  /*68b0*/  @P0 LDC R3, c[0x0][0x42c] ;  /* 0x00010b00ff030b82 */ /* 0x000e300000000800 */
[----:B------:R-:W1:Y:S01]  /*68c0*/  @P0 LDC R4, c[0x0][0x430] ;  /* 0x00010c00ff040b82 */ /* 0x000e620000000800 */
[----:B---3--:R-:W-:Y:S02]  /*68d0*/  IMAD.MOV.U32 R5, RZ, RZ, R15 ;  /* 0x000000ffff057224 */ /* 0x008fe400078e000f */
[----:B0-----:R-:W-:Y:S01]  /*68e0*/  @P0 IMAD.HI.U32 R3, R15, R3, RZ ;  /* 0x000000030f030227 */ /* 0x001fe200078e00ff */
[----:B----4-:R-:W-:-:S05]  /*68f0*/  IADD3 R0, R13, 0xc0, -R14 ;  /* 0x000000c00d007810 */ /* 0x010fca0007ffe80e */
[----:B--2---:R-:W-:-:S05]  /*6900*/  IMAD R8, R12, 0xc0, R0 ;  /* 0x000000c00c087824 */ /* 0x004fca00078e0200 */
[----:B------:R0:W-:Y:S04]  /*6910*/  STL [R1+0x34], R8 ;  /* 0x0000340801007387 */ /* 0x0001e80000100800 */
[----:B------:R0:W-:Y:S01]  /*6920*/  STL [R1+0x40], R5 ;  /* 0x0000400501007387 */ /* 0x0001e20000100800 */
[----:B-1----:R-:W-:Y:S05]  /*6930*/  @P3 BRA `(.L_x_1135) ;  /* 0x0000000000083947 */ /* 0x002fea0003800000 */
[----:B------:R-:W1:Y:S02]  /*6940*/  FENCE.VIEW.ASYNC.G ;  /* 0x00000000000073c6 */ /* 0x000e640000000100 */
[----:B-1----:R-:W-:Y:S06]  /*6950*/  BAR.ARV 0xc, 0x200 ;  /* 0x0308000000007b1d */ /* 0x002fec0000002000 */
.L_x_1135:
[----:B------:R-:W-:Y:S05]  /*6960*/  BSYNC B0 ;  /* 0x0000000000007941 */ /* 0x000fea0003800000 */
.L_x_1134:
[----:B------:R-:W-:Y:S01]  /*6970*/  IMAD.MOV.U32 R37, RZ, RZ, R5 ;  /* 0x000000ffff257224 */ /* 0x000fe200078e0005 */
[----:B------:R-:W-:Y:S01]  /*6980*/  @P0 SHF.R.U32.HI R37, RZ, R4, R3 ;  /* 0x00000004ff250219 */ /* 0x000fe20000011603 */
[----:B------:R-:W-:-:S04]  /*6990*/  IMAD.IADD R0, R8, 0x1, R6 ;  /* 0x0000000108007824 */ /* 0x000fc800078e0206 */
[----:B------:R1:W-:Y:S01]  /*69a0*/  @P0 STL [R1+0x40], R37 ;  /* 0x0000402501000387 */ /* 0x0003e20000100800 */
[----:B------:R-:W-:Y:S05]  /*69b0*/  @!P1 BRA `(.L_x_1136) ;  /* 0x0000000000489947 */ /* 0x000fea0003800000 */
[C---:B------:R-:W-:Y:S01]  /*69c0*/  ISETP.GT.AND P0, PT, R8.reuse, RZ, PT ;  /* 0x000000ff0800720c */ /* 0x040fe20003f04270 */
[----:B------:R-:W-:Y:S01]  /*69d0*/  BSSY B0, `(.L_x_1137) ;  /* 0x000000e000007945 */ /* 0x000fe20003800000 */
[----:B------:R-:W-:-:S11]  /*69e0*/  VIADD R3, R8, 0xffffffff ;  /* 0xffffffff08037836 */ /* 0x000fd60000000000 */
[----:B------:R-:W-:Y:S05]  /*69f0*/  @P0 BRA `(.L_x_1138) ;  /* 0x00000000001c0947 */ /* 0x000fea0003800000 */
[----:B------:R-:W-:Y:S01]  /*6a00*/  ISETP.NE.AND P0, PT, R7, 0x1, PT ;  /* 0x000000010700780c */ /* 0x000fe20003f05270 */
[----:B------:R-:W-:-:S12]  /*6a10*/  IMAD.MOV R3, RZ, RZ, -R8 ;  /* 0x000000ffff037224 */ /* 0x000fd800078e0a08 */
[----:B0-----:R-:W0:Y:S02]  /*6a20*/  @P0 LDC.64 R4, c[0x0][0x9e8] ;  /* 0x00027a00ff040b82 */ /* 0x001e240000000a00 */
[----:B0-----:R-:W-:-:S05]  /*6a30*/  @P0 IMAD.HI.U32 R4, R3, R4, RZ ;  /* 0x0000000403040227 */ /* 0x001fca00078e00ff */
[----:B------:R-:W-:-:S04]  /*6a40*/  @P0 SHF.R.U32.HI R3, RZ, R5, R4 ;  /* 0x00000005ff030219 */ /* 0x000fc80000011604 */
[----:B------:R-:W-:Y:S01]  /*6a50*/  LOP3.LUT R3, RZ, R3, RZ, 0x33, !PT ;  /* 0x00000003ff037212 */ /* 0x000fe200078e33ff */
[----:B------:R-:W-:Y:S06]  /*6a60*/  BRA `(.L_x_1139) ;  /* 0x0000000000107947 */ /* 0x000fec0003800000 */
.L_x_1138:
[----:B------:R-:W-:-:S13]  /*6a70*/  ISETP.NE.AND P0, PT, R7, 0x1, PT ;  /* 0x000000010700780c */ /* 0x000fda0003f05270 */
[----:B0-----:R-:W0:Y:S02]  /*6a80*/  @P0 LDC.64 R4, c[0x0][0x9e8] ;  /* 0x00027a00ff040b82 */ /* 0x001e240000000a00 */
[----:B0-----:R-:W-:-:S05]  /*6a90*/  @P0 IMAD.HI.U32 R4, R3, R4, RZ ;  /* 0x0000000403040227 */ /* 0x001fca00078e00ff */
[----:B------:R-:W-:-:S07]  /*6aa0*/  @P0 SHF.R.U32.HI R3, RZ, R5, R4 ;  /* 0x00000005ff030219 */ /* 0x000fce0000011604 */
.L_x_1139:
[----:B------:R-:W-:Y:S05]  /*6ab0*/  BSYNC B0 ;  /* 0x0000000000007941 */ /* 0x000fea0003800000 */
.L_x_1137:
[----:B------:R-:W-:-:S05]  /*6ac0*/  IMAD R3, R3, R7, R7 ;  /* 0x0000000703037224 */ /* 0x000fca00078e0207 */
[----:B------:R-:W-:-:S07]  /*6ad0*/  VIMNMX R0, R0, R3, PT ;  /* 0x0000000300007248 */ /* 0x000fce0003fe0100 */
.L_x_1136:
[----:B------:R-:W-:Y:S01]  /*6ae0*/  VIADD R0, R0, 0x7f ;  /* 0x0000007f00007836 */ /* 0x000fe20000000000 */
[----:B------:R-:W-:Y:S01]  /*6af0*/  ULDC UR4, c[0x0][0x9dc] ;  /* 0x0002770000047ab9 */ /* 0x000fe20000000800 */
[----:B------:R-:W-:-:S03]  /*6b00*/  IMAD.IADD R155, R13, 0x1, -R14 ;  /* 0x000000010d9b7824 */ /* 0x000fc600078e0a0e */
[----:B------:R-:W-:Y:S01]  /*6b10*/  SHF.R.S32.HI R3, RZ, 0x1f, R0 ;  /* 0x0000001fff037819 */ /* 0x000fe20000011400 */
[----:B------:R-:W-:-:S03]  /*6b20*/  IMAD R88, R12, 0xc0, R155 ;  /* 0x000000c00c587824 */ /* 0x000fc600078e029b */
[----:B------:R-:W-:Y:S01]  /*6b30*/  LEA.HI R3, R3, R0, RZ, 0x7 ;  /* 0x0000000003037211 */ /* 0x000fe200078f38ff */
[----:B------:R-:W-:-:S03]  /*6b40*/  VIADD R4, R88, -UR4 ;  /* 0x8000000458047c36 */ /* 0x000fc60008000000 */
[----:B------:R-:W-:-:S04]  /*6b50*/  SHF.R.S32.HI R3, RZ, 0x7, R3 ;  /* 0x00000007ff037819 */ /* 0x000fc80000011403 */
[----:B------:R-:W-:Y:S01]  /*6b60*/  VIMNMX R89, R2, R3, PT ;  /* 0x0000000302597248 */ /* 0x000fe20003fe0100 */
[----:B------:R-:W-:Y:S06]  /*6b70*/  @!P1 BRA `(.L_x_1140) ;  /* 0x0000000000489947 */ /* 0x000fec0003800000 */
[----:B------:R-:W-:Y:S01]  /*6b80*/  ISETP.GT.AND P0, PT, R88, -0x1, PT ;  /* 0xffffffff5800780c */ /* 0x000fe20003f04270 */
[----:B------:R-:W-:-:S12]  /*6b90*/  BSSY B0, `(.L_x_1141) ;  /* 0x000000e000007945 */ /* 0x000fd80003800000 */
[----:B------:R-:W-:Y:S05]  /*6ba0*/  @P0 BRA `(.L_x_1142) ;  /* 0x00000000001c0947 */ /* 0x000fea0003800000 */
[----:B------:R-:W-:Y:S02]  /*6bb0*/  ISETP.NE.AND P0, PT, R7, 0x1, PT ;  /* 0x000000010700780c */ /* 0x000fe40003f05270 */
[----:B------:R-:W-:-:S11]  /*6bc0*/  LOP3.LUT R3, RZ, R88, RZ, 0x33, !PT ;  /* 0x00000058ff037212 */ /* 0x000fd600078e33ff */
[----:B0-----:R-:W0:Y:S02]  /*6bd0*/  @P0 LDC.64 R8, c[0x0][0x9e8] ;  /* 0x00027a00ff080b82 */ /* 0x001e240000000a00 */
[----:B0-----:R-:W-:-:S05]  /*6be0*/  @P0 IMAD.HI.U32 R0, R3, R8, RZ ;  /* 0x0000000803000227 */ /* 0x001fca00078e00ff */
[----:B------:R-:W-:-:S04]  /*6bf0*/  @P0 SHF.R.U32.HI R3, RZ, R9, R0 ;  /* 0x00000009ff030219 */ /* 0x000fc80000011600 */
[----:B------:R-:W-:Y:S01]  /*6c00*/  LOP3.LUT R0, RZ, R3, RZ, 0x33, !PT ;  /* 0x00000003ff007212 */ /* 0x000fe200078e33ff */
[----:B------:R-:W-:Y:S06]  /*6c10*/  BRA `(.L_x_1143) ;  /* 0x0000000000147947 */ /* 0x000fec0003800000 */
.L_x_1142:
[----:B------:R-:W-:Y:S01]  /*6c20*/  ISETP.NE.AND P0, PT, R7, 0x1, PT ;  /* 0x000000010700780c */ /* 0x000fe20003f05270 */
[----:B------:R-:W-:-:S12]  /*6c30*/  IMAD.MOV.U32 R0, RZ, RZ, R88 ;  /* 0x000000ffff007224 */ /* 0x000fd800078e0058 */
[----:B------:R-:W2:Y:S02]  /*6c40*/  @P0 LDC.64 R2, c[0x0][0x9e8] ;  /* 0x00027a00ff020b82 */ /* 0x000ea40000000a00 */
[----:B--2---:R-:W-:-:S05]  /*6c50*/  @P0 IMAD.HI.U32 R2, R88, R2, RZ ;  /* 0x0000000258020227 */ /* 0x004fca00078e00ff */
[----:B------:R-:W-:-:S07]  /*6c60*/  @P0 SHF.R.U32.HI R0, RZ, R3, R2 ;  /* 0x00000003ff000219 */ /* 0x000fce0000011602 */
.L_x_1143:
[----:B------:R-:W-:Y:S05]  /*6c70*/  BSYNC B0 ;  /* 0x0000000000007941 */ /* 0x000fea0003800000 */
.L_x_1141:
[----:B------:R-:W-:-:S05]  /*6c80*/  IMAD R3, R0, R7, RZ ;  /* 0x0000000700037224 */ /* 0x000fca00078e02ff */
[----:B------:R-:W-:-:S07]  /*6c90*/  VIMNMX R4, R4, R3, !PT ;  /* 0x0000000304047248 */ /* 0x000fce0007fe0100 */
.L_x_1140:
[----:B------:R-:W-:Y:S01]  /*6ca0*/  SHF.R.S32.HI R3, RZ, 0x1f, R4 ;  /* 0x0000001fff037819 */ /* 0x000fe20000011404 */
[----:B------:R-:W-:Y:S01]  /*6cb0*/  IMAD.MOV.U32 R0, RZ, RZ, RZ ;  /* 0x000000ffff007224 */ /* 0x000fe200078e00ff */
[----:B------:R-:W-:Y:S02]  /*6cc0*/  PLOP3.LUT P0, PT, PT, PT, PT, 0x80, 0x0 ;  /* 0x000000000000781c */ /* 0x000fe40003f0f070 */
[----:B------:R-:W-:Y:S02]  /*6cd0*/  CS2R R134, SRZ ;  /* 0x0000000000867805 */ /* 0x000fe4000001ff00 */
[----:B------:R-:W-:Y:S01]  /*6ce0*/  LEA.HI R4, R3, R4, RZ, 0x7 ;  /* 0x0000000403047211 */ /* 0x000fe200078f38ff */
[----:B------:R-:W-:Y:S01]  /*6cf0*/  IMAD.MOV.U32 R3, RZ, RZ, RZ ;  /* 0x000000ffff037224 */ /* 0x000fe200078e00ff */
[----:B------:R-:W-:Y:S02]  /*6d00*/  CS2R R12, SRZ ;  /* 0x00000000000c7805 */ /* 0x000fe4000001ff00 */
[----:B0-----:R-:W-:-:S02]  /*6d10*/  CS2R R8, SRZ ;  /* 0x0000000000087805 */ /* 0x001fc4000001ff00 */
[----:B------:R-:W-:Y:S02]  /*6d20*/  SHF.R.S32.HI R4, RZ, 0x7, R4 ;  /* 0x00000007ff047819 */ /* 0x000fe40000011404 */
[----:B------:R-:W-:Y:S02]  /*6d30*/  CS2R R128, SRZ ;  /* 0x0000000000807805 */ /* 0x000fe4000001ff00 */
[----:B------:R-:W-:Y:S02]  /*6d40*/  CS2R R6, SRZ ;  /* 0x0000000000067805 */ /* 0x000fe4000001ff00 */
[----:B------:R-:W-:Y:S02]  /*6d50*/  CS2R R126, SRZ ;  /* 0x00000000007e7805 */ /* 0x000fe4000001ff00 */
[----:B------:R-:W-:Y:S02]  /*6d60*/  VIMNMX R2, RZ, R4, !PT ;  /* 0x00000004ff027248 */ /* 0x000fe40007fe0100 */
[----:B------:R-:W-:-:S02]  /*6d70*/  CS2R R14, SRZ ;  /* 0x00000000000e7805 */ /* 0x000fc4000001ff00 */
[----:B------:R-:W-:Y:S02]  /*6d80*/  CS2R R10, SRZ ;  /* 0x00000000000a7805 */ /* 0x000fe4000001ff00 */
[----:B------:R-:W-:Y:S02]  /*6d90*/  CS2R R120, SRZ ;  /* 0x0000000000787805 */ /* 0x000fe4000001ff00 */
[----:B------:R-:W-:Y:S01]  /*6da0*/  ISETP.GT.AND P1, PT, R89, R2, PT ;  /* 0x000000025900720c */ /* 0x000fe20003f24270 */
[----:B------:R0:W-:Y:S01]  /*6db0*/  STL [R1+0x38], R2 ;  /* 0x0000380201007387 */ /* 0x0001e20000100800 */
[----:B------:R-:W-:Y:S02]  /*6dc0*/  CS2R R118, SRZ ;  /* 0x0000000000767805 */ /* 0x000fe4000001ff00 */
[----:B------:R-:W-:Y:S02]  /*6dd0*/  CS2R R26, SRZ ;  /* 0x00000000001a7805 */ /* 0x000fe4000001ff00 */
[----:B------:R-:W-:-:S02]  /*6de0*/  CS2R R28, SRZ ;  /* 0x00000000001c7805 */ /* 0x000fc4000001ff00 */
[----:B------:R-:W-:Y:S01]  /*6df0*/  CS2R R112, SRZ ;  /* 0x0000000000707805 */ /* 0x000fe2000001ff00 */
[----:B------:R-:W-:Y:S01]  /*6e00*/  IMAD.MOV.U32 R21, RZ, RZ, RZ ;  /* 0x000000ffff157224 */ /* 0x000fe200078e00ff */
[----:B------:R-:W-:Y:S02]  /*6e10*/  CS2R R110, SRZ ;  /* 0x00000000006e7805 */ /* 0x000fe4000001ff00 */
[----:B------:R-:W-:Y:S02]  /*6e20*/  CS2R R30, SRZ ;  /* 0x00000000001e7805 */ /* 0x000fe4000001ff00 */
[----:B------:R-:W-:Y:S02]  /*6e30*/  CS2R R32, SRZ ;  /* 0x0000000000207805 */ /* 0x000fe4000001ff00 */
[----:B------:R-:W-:Y:S01]  /*6e40*/  CS2R R104, SRZ ;  /* 0x0000000000687805 */ /* 0x000fe2000001ff00 */
[----:B------:R-:W-:Y:S01]  /*6e50*/  IMAD.MOV.U32 R25, RZ, RZ, RZ ;  /* 0x000000ffff197224 */ /* 0x000fe200078e00ff */
[----:B------:R-:W-:-:S02]  /*6e60*/  CS2R R102, SRZ ;  /* 0x0000000000667805 */ /* 0x000fc4000001ff00 */
[----:B------:R-:W-:Y:S01]  /*6e70*/  CS2R R34, SRZ ;  /* 0x0000000000227805 */ /* 0x000fe2000001ff00 */
[----:B------:R-:W-:Y:S01]  /*6e80*/  IMAD.MOV.U32 R36, RZ, RZ, RZ ;  /* 0x000000ffff247224 */ /* 0x000fe200078e00ff */
[----:B------:R-:W-:Y:S01]  /*6e90*/  CS2R R94, SRZ ;  /* 0x00000000005e7805 */ /* 0x000fe2000001ff00 */
[----:B------:R-:W-:Y:S01]  /*6ea0*/  IMAD.MOV.U32 R97, RZ, RZ, RZ ;  /* 0x000000ffff617224 */ /* 0x000fe200078e00ff */
[----:B------:R-:W-:Y:S01]  /*6eb0*/  CS2R R92, SRZ ;  /* 0x00000000005c7805 */ /* 0x000fe2000001ff00 */
[----:B------:R-:W-:Y:S02]  /*6ec0*/  IMAD.MOV.U32 R100, RZ, RZ, RZ ;  /* 0x000000ffff647224 */ /* 0x000fe400078e00ff */
[----:B------:R-:W-:Y:S01]  /*6ed0*/  IMAD.MOV.U32 R38, RZ, RZ, RZ ;  /* 0x000000ffff267224 */ /* 0x000fe200078e00ff */
[----:B0-----:R-:W-:Y:S06]  /*6ee0*/  @!P1 BRA `(.L_x_1144) ;  /* 0x00000128002c9947 */ /* 0x001fec0003800000 */
[----:B------:R-:W0:Y:S01]  /*6ef0*/  S2R R2, SR_TID.X ;  /* 0x0000000000027919 */ /* 0x000e220000002100 */
[----:B------:R-:W-:Y:S01]  /*6f00*/  VIADD R26, R17, 0xf000 ;  /* 0x0000f000111a7836 */ /* 0x000fe20000000000 */
[----:B------:R-:W-:Y:S04]  /*6f10*/  BSSY B6, `(.L_x_1145) ;  /* 0x000001e000067945 */ /* 0x000fe80003800000 */
[----:B------:R-:W-:Y:S01]  /*6f20*/  LOP3.LUT P0, RZ, R26, 0x3ff, RZ, 0xc0, !PT ;  /* 0x000003ff1aff7812 */ /* 0x000fe2000780c0ff */
[----:B0-----:R-:W-:-:S05]  /*6f30*/  VIADD R5, R2, 0xffffff80 ;  /* 0xffffff8002057836 */ /* 0x001fca0000000000 */
[----:B------:R-:W-:-:S04]  /*6f40*/  SHF.R.S32.HI R2, RZ, 0x1f, R5 ;  /* 0x0000001fff027819 */ /* 0x000fc80000011405 */
[----:B------:R-:W-:-:S04]  /*6f50*/  LEA.HI R2, R2, R5, RZ, 0x7 ;  /* 0x0000000502027211 */ /* 0x000fc800078f38ff */
[----:B------:R-:W-:-:S05]  /*6f60*/  SHF.R.S32.HI R2, RZ, 0x7, R2 ;  /* 0x00000007ff027819 */ /* 0x000fca0000011402 */
[----:B------:R-:W0:Y:S02]  /*6f70*/  SHFL.IDX PT, R0, R2, RZ, 0x1f ;  /* 0x00001fff02007589 */ /* 0x000e2400000e0000 */
[----:B0-----:R-:W-:-:S05]  /*6f80*/  IMAD.HI R2, R0, 0x55555556, RZ ;  /* 0x5555555600027827 */ /* 0x001fca00078e02ff */
        /* <DEDUP_REMOVED lines=21> */
[----:B-12--5:R-:W-:Y:S05]  /*70e0*/  CALL.ABS.NOINC R2 ;  /* 0x0000000002007343 */ /* 0x026fea0003c00000 */
.L_x_1146:
[----:B------:R-:W-:Y:S05]  /*70f0*/  BSYNC B6 ;  /* 0x0000000000067941 */ /* 0x000fea0003800000 */
.L_x_1145:
[----:B------:R-:W2:Y:S01]  /*7100*/  LDL R20, [R1+0x44] ;  /* 0x0000440001147983 */ /* 0x000ea20000100800 */
[----:B------:R-:W-:Y:S01]  /*7110*/  ULDC.64 UR4, c[0x0][0x990] ;  /* 0x0002640000047ab9 */ /* 0x000fe20000000a00 */
[----:B------:R-:W-:Y:S01]  /*7120*/  ULDC.64 UR6, c[0x0][0x998] ;  /* 0x0002660000067ab9 */ /* 0x000fe20000000a00 */
[----:B------:R-:W-:Y:S02]  /*7130*/  ISETP.NE.U32.AND P0, PT, RZ, UR4, PT ;  /* 0x00000004ff007c0c */ /* 0x000fe4000bf05070 */
[----:B------:R-:W-:Y:S02]  /*7140*/  ISETP.NE.U32.AND P1, PT, RZ, UR6, PT ;  /* 0x00000006ff007c0c */ /* 0x000fe4000bf25070 */
[----:B------:R-:W-:Y:S02]  /*7150*/  ISETP.NE.AND.EX P0, PT, RZ, UR5, PT, P0 ;  /* 0x00000005ff007c0c */ /* 0x000fe4000bf05300 */
[----:B------:R-:W-:-:S11]  /*7160*/  ISETP.NE.AND.EX P1, PT, RZ, UR7, PT, P1 ;  /* 0x00000007ff007c0c */ /* 0x000fd6000bf25310 */
[----:B------:R-:W0:Y:S01]  /*7170*/  @P0 LDC.64 R8, c[0x0][0x9a8] ;  /* 0x00026a00ff080b82 */ /* 0x000e220000000a00 */
[----:B------:R-:W-:-:S07]  /*7180*/  @P0 SHF.R.S32.HI R7, RZ, 0x1f, R37 ;  /* 0x0000001fff070819 */ /* 0x000fce0000011425 */
[----:B------:R-:W3:Y:S08]  /*7190*/  @P1 LDC.64 R10, c[0x0][0x9b8] ;  /* 0x00026e00ff0a1b82 */ /* 0x000ef00000000a00 */
[----:B------:R-:W4:Y:S08]  /*71a0*/  @P0 LDC.64 R12, c[0x0][0x9b0] ;  /* 0x00026c00ff0c0b82 */ /* 0x000f300000000a00 */
[----:B------:R-:W1:Y:S01]  /*71b0*/  @P1 LDC.64 R14, c[0x0][0x9c0] ;  /* 0x00027000ff0e1b82 */ /* 0x000e620000000a00 */
[----:B--2---:R-:W-:-:S02]  /*71c0*/  @P0 SHF.R.S32.HI R3, RZ, 0x1f, R20 ;  /* 0x0000001fff030819 */ /* 0x004fc40000011414 */
[----:B------:R-:W-:-:S03]  /*71d0*/  @P1 SHF.R.S32.HI R5, RZ, 0x1f, R20 ;  /* 0x0000001fff051819 */ /* 0x000fc60000011414 */
[-C--:B0-----:R-:W-:Y:S02]  /*71e0*/  @P0 IMAD R0, R3, R8.reuse, RZ ;  /* 0x0000000803000224 */ /* 0x081fe400078e02ff */
[----:B------:R-:W-:-:S04]  /*71f0*/  @P0 IMAD.WIDE.U32 R2, R20, R8, RZ ;  /* 0x0000000814020225 */ /* 0x000fc800078e00ff */
[C---:B------:R-:W-:Y:S02]  /*7200*/  @P0 IMAD R9, R20.reuse, R9, R0 ;  /* 0x0000000914090224 */ /* 0x040fe400078e0200 */
[-C--:B---3--:R-:W-:Y:S02]  /*7210*/  @P1 IMAD R4, R5, R10.reuse, RZ ;  /* 0x0000000a05041224 */ /* 0x088fe400078e02ff */
[----:B------:R-:W-:Y:S01]  /*7220*/  @P0 IMAD.IADD R3, R3, 0x1, R9 ;  /* 0x0000000103030824 */ /* 0x000fe200078e0209 */
[----:B------:R-:W-:Y:S01]  /*7230*/  @P1 SHF.R.S32.HI R9, RZ, 0x1f, R37 ;  /* 0x0000001fff091819 */ /* 0x000fe20000011425 */
[C---:B------:R-:W-:Y:S02]  /*7240*/  @P1 IMAD R11, R20.reuse, R11, R4 ;  /* 0x0000000b140b1224 */ /* 0x040fe400078e0204 */
[----:B------:R-:W-:-:S04]  /*7250*/  @P1 IMAD.WIDE.U32 R4, R20, R10, RZ ;  /* 0x0000000a14041225 */ /* 0x000fc800078e00ff */
[----:B----4-:R-:W-:Y:S02]  /*7260*/  @P0 IMAD R0, R7, R12, RZ ;  /* 0x0000000c07000224 */ /* 0x010fe400078e02ff */
[----:B-1----:R-:W-:Y:S02]  /*7270*/  @P1 IMAD R6, R9, R14, RZ ;  /* 0x0000000e09061224 */ /* 0x002fe400078e02ff */
        /* <DEDUP_REMOVED lines=31> */
.L_x_1150:
[----:B-1----:R1:W2:Y:S02]  /*7470*/  SYNCS.PHASECHK.TRANS64.TRYWAIT P0, [R17+URZ+0x19c00], R0 ;  /* 0x019c0000110075a7 */ /* 0x0022a4000800017f */
[----:B--2---:R-:W-:Y:S05]  /*7480*/  @!P0 NANOSLEEP.SYNCS 0x989680 ;  /* 0x009896800000895d */ /* 0x004fea0003900000 */
[----:B------:R-:W2:Y:S02]  /*7490*/  @!P0 SYNCS.PHASECHK.TRANS64 P0, [R17+URZ+0x19c00], R0 ;  /* 0x019c0000110085a7 */ /* 0x000ea4000800007f */
[----:B--2---:R-:W-:Y:S05]  /*74a0*/  @!P0 BRA `(.L_x_1150) ;  /* 0xfffffffc00f08947 */ /* 0x004fea000383ffff */
.L_x_1149:
[----:B------:R-:W-:Y:S05]  /*74b0*/  BSYNC B0 ;  /* 0x0000000000007941 */ /* 0x000fea0003800000 */
.L_x_1148:
[----:B------:R-:W-:Y:S05]  /*74c0*/  BRA `(.L_x_1151) ;  /* 0x0000004800147947 */ /* 0x000fea0003800000 */
.L_x_1147:
[----:B------:R-:W0:Y:S01]  /*74d0*/  S2R R4, SR_TID.X ;  /* 0x0000000000047919 */ /* 0x000e220000002100 */
[----:B------:R-:W-:Y:S01]  /*74e0*/  LOP3.LUT P0, RZ, R26, 0x9f, RZ, 0xc0, !PT ;  /* 0x0000009f1aff7812 */ /* 0x000fe2000780c0ff */
[----:B------:R-:W-:Y:S01]  /*74f0*/  ULDC.64 UR4, c[0x0][0x3d8] ;  /* 0x0000f60000047ab9 */ /* 0x000fe20000000a00 */
[----:B-----5:R-:W-:Y:S01]  /*7500*/  SHF.R.S32.HI R0, RZ, 0x1f, R24 ;  /* 0x0000001fff007819 */ /* 0x020fe20000011418 */
[----:B------:R-:W-:Y:S01]  /*7510*/  ULDC.64 UR6, c[0x0][0x3e8] ;  /* 0x0000fa0000067ab9 */ /* 0x000fe20000000a00 */
[----:B------:R-:W-:Y:S01]  /*7520*/  IMAD.WIDE.U32 R38, R24, UR4, RZ ;  /* 0x0000000418267c25 */ /* 0x000fe2000f8e00ff */
[----:B------:R-:W-:Y:S03]  /*7530*/  BSSY B6, `(.L_x_1152) ;  /* 0x0000024000067945 */ /* 0x000fe60003800000 */
[C---:B------:R-:W-:Y:S02]  /*7540*/  IMAD R3, R0.reuse, UR4, RZ ;  /* 0x0000000400037c24 */ /* 0x040fe4000f8e02ff */
[----:B------:R-:W-:-:S02]  /*7550*/  IMAD R5, R0, UR6, RZ ;  /* 0x0000000600057c24 */ /* 0x000fc4000f8e02ff */
[C---:B------:R-:W-:Y:S02]  /*7560*/  IMAD R3, R24.reuse, UR5, R3 ;  /* 0x0000000518037c24 */ /* 0x040fe4000f8e0203 */
[C---:B------:R-:W-:Y:S02]  /*7570*/  IMAD R5, R24.reuse, UR7, R5 ;  /* 0x0000000718057c24 */ /* 0x040fe4000f8e0205 */
[----:B------:R-:W-:-:S04]  /*7580*/  IMAD.WIDE.U32 R40, R24, UR6, RZ ;  /* 0x0000000618287c25 */ /* 0x000fc8000f8e00ff */
[----:B------:R-:W-:Y:S02]  /*7590*/  IMAD.IADD R37, R3, 0x1, R39 ;  /* 0x0000000103257824 */ /* 0x000fe400078e0227 */
[----:B------:R-:W-:Y:S02]  /*75a0*/  IMAD.IADD R45, R5, 0x1, R41 ;  /* 0x00000001052d7824 */ /* 0x000fe400078e0229 */
[----:B0-----:R-:W-:-:S05]  /*75b0*/  VIADD R7, R4, 0xffffff80 ;  /* 0xffffff8004077836 */ /* 0x001fca0000000000 */
[CC--:B------:R-:W-:Y:S02]  /*75c0*/  LEA.HI R4, R7.reuse, R7.reuse, RZ, 0x1 ;  /* 0x0000000707047211 */ /* 0x0c0fe400078f08ff */
[----:B------:R-:W-:Y:S02]  /*75d0*/  LEA.HI R6, R7, R7, RZ, 0x1 ;  /* 0x0000000707067211 */ /* 0x000fe400078f08ff */
[----:B------:R-:W-:Y:S02]  /*75e0*/  LOP3.LUT R4, R4, 0xfffffffe, RZ, 0xc0, !PT ;  /* 0xfffffffe04047812 */ /* 0x000fe400078ec0ff */
[----:B------:R-:W-:-:S03]  /*75f0*/  LOP3.LUT R6, R6, 0xfffffffe, RZ, 0xc0, !PT ;  /* 0xfffffffe06067812 */ /* 0x000fc600078ec0ff */
[C---:B------:R-:W-:Y:S02]  /*7600*/  IMAD.IADD R4, R7.reuse, 0x1, -R4 ;  /* 0x0000000107047824 */ /* 0x040fe400078e0a04 */
[----:B------:R-:W-:Y:S02]  /*7610*/  IMAD.IADD R6, R7, 0x1, -R6 ;  /* 0x0000000107067824 */ /* 0x000fe400078e0a06 */
[----:B------:R-:W-:Y:S02]  /*7620*/  IMAD.SHL.U32 R4, R4, 0x10, RZ ;  /* 0x0000001004047824 */ /* 0x000fe400078e00ff */
[----:B------:R-:W-:-:S03]  /*7630*/  IMAD.SHL.U32 R26, R6, 0x8, RZ ;  /* 0x00000008061a7824 */ /* 0x000fc600078e00ff */
[----:B------:R-:W-:Y:S02]  /*7640*/  SHF.R.S32.HI R49, RZ, 0x1f, R4 ;  /* 0x0000001fff317819 */ /* 0x000fe40000011404 */
[----:B------:R-:W-:Y:S01]  /*7650*/  SHF.R.S32.HI R27, RZ, 0x1f, R26 ;  /* 0x0000001fff1b7819 */ /* 0x000fe2000001141a */
[----:B------:R-:W-:Y:S06]  /*7660*/  @!P0 BRA `(.L_x_1153) ;  /* 0x0000000000408947 */ /* 0x000fec0003800000 */
        /* <DEDUP_REMOVED lines=16> */
.L_x_1153:
[----:B------:R-:W-:Y:S05]  /*7770*/  BSYNC B6 ;  /* 0x0000000000067941 */ /* 0x000fea0003800000 */
.L_x_1152:
[----:B------:R-:W2:Y:S01]  /*7780*/  LDL R21, [R1+0x3c] ;  /* 0x00003c0001157983 */ /* 0x000ea20000100800 */
[----:B------:R-:W0:Y:S01]  /*7790*/  LDC.64 R12, c[0x0][0x3d8] ;  /* 0x0000f600ff0c7b82 */ /* 0x000e220000000a00 */
[----:B------:R-:W-:Y:S02]  /*77a0*/  ULDC.U8 UR4, c[0x0][0x3f0] ;  /* 0x0000fc0000047ab9 */ /* 0x000fe40000000000 */
[----:B------:R-:W3:Y:S04]  /*77b0*/  LDL R24, [R1+0x28] ;  /* 0x0000280001187983 */ /* 0x000ee80000100800 */
[----:B------:R-:W4:Y:S01]  /*77c0*/  LDL R20, [R1+0x48] ;  /* 0x0000480001147983 */ /* 0x000f220000100800 */
[----:B------:R-:W1:Y:S01]  /*77d0*/  LDC.64 R10, c[0x0][0x3e8] ;  /* 0x0000fa00ff0a7b82 */ /* 0x000e620000000a00 */
[----:B------:R-:W-:Y:S01]  /*77e0*/  ISETP.NE.AND P0, PT, RZ, UR4, PT ;  /* 0x00000004ff007c0c */ /* 0x000fe2000bf05270 */
[----:B------:R-:W-:Y:S01]  /*77f0*/  BSSY B0, `(.L_x_1154) ;  /* 0x000044a000007945 */ /* 0x000fe20003800000 */
[----:B------:R-:W-:-:S02]  /*7800*/  SHF.R.S32.HI R51, RZ, 0x1f, R23 ;  /* 0x0000001fff337819 */ /* 0x000fc40000011417 */
[----:B--2---:R-:W-:Y:S01]  /*7810*/  SHF.R.S32.HI R3, RZ, 0x1f, R21 ;  /* 0x0000001fff037819 */ /* 0x004fe20000011415 */
[----:B0-----:R-:W-:-:S04]  /*7820*/  IMAD.WIDE.U32 R42, R21, R12, RZ ;  /* 0x0000000c152a7225 */ /* 0x001fc800078e00ff */
[C---:B------:R-:W-:Y:S02]  /*7830*/  IMAD R4, R3.reuse, R12, RZ ;  /* 0x0000000c03047224 */ /* 0x040fe400078e02ff */
[-C--:B-1----:R-:W-:Y:S02]  /*7840*/  IMAD R6, R3, R10.reuse, RZ ;  /* 0x0000000a03067224 */ /* 0x082fe400078e02ff */
[C---:B---3--:R-:W-:Y:S02]  /*7850*/  IMAD R0, R21.reuse, -0xc0, R24 ;  /* 0xffffff4015007824 */ /* 0x048fe400078e0218 */
[----:B------:R-:W-:-:S04]  /*7860*/  IMAD.WIDE.U32 R14, R21, R10, RZ ;  /* 0x0000000a150e7225 */ /* 0x000fc800078e00ff */
[C---:B------:R-:W-:Y:S02]  /*7870*/  IMAD R3, R21.reuse, R13, R4 ;  /* 0x0000000d15037224 */ /* 0x040fe400078e0204 */
[----:B------:R-:W-:Y:S01]  /*7880*/  IMAD R5, R21, R11, R6 ;  /* 0x0000000b15057224 */ /* 0x000fe200078e0206 */
[----:B------:R-:W-:Y:S01]  /*7890*/  VIMNMX R4, R0, 0xc0, PT ;  /* 0x000000c000047848 */ /* 0x000fe20003fe0100 */
[----:B----4-:R-:W-:Y:S02]  /*78a0*/  IMAD.IADD R20, R17, 0x1, R20 ;  /* 0x0000000111147824 */ /* 0x010fe400078e0214 */
[----:B------:R-:W-:Y:S02]  /*78b0*/  IMAD.IADD R44, R43, 0x1, R3 ;  /* 0x000000012b2c7824 */ /* 0x000fe400078e0203 */
[----:B------:R-:W-:Y:S01]  /*78c0*/  IMAD.IADD R48, R15, 0x1, R5 ;  /* 0x000000010f307824 */ /* 0x000fe200078e0205 */
[----:B------:R-:W-:Y:S06]  /*78d0*/  @!P0 BRA `(.L_x_1155) ;  /* 0x0000001c00388947 */ /* 0x000fec0003800000 */
[----:B------:R-:W0:Y:S01]  /*78e0*/  LDC R0, c[0x0][0x428] ;  /* 0x00010a00ff007b82 */ /* 0x000e220000000800 */
[----:B------:R-:W-:Y:S01]  /*78f0*/  ISETP.GE.AND P0, PT, R23, R4, PT ;  /* 0x000000041700720c */ /* 0x000fe20003f06270 */
[----:B------:R-:W-:Y:S01]  /*7900*/  IMAD R3, R21, 0xc0, R23 ;  /* 0x000000c015037824 */ /* 0x000fe200078e0217 */
[----:B------:R-:W-:Y:S01]  /*7910*/  BSSY B1, `(.L_x_1156) ;  /* 0x0000038000017945 */ /* 0x000fe20003800000 */
[----:B------:R-:W-:Y:S02]  /*7920*/  CS2R R32, SRZ ;  /* 0x0000000000207805 */ /* 0x000fe4000001ff00 */
[----:B------:R-:W-:Y:S02]  /*7930*/  CS2R R28, SRZ ;  /* 0x00000000001c7805 */ /* 0x000fe4000001ff00 */
[----:B------:R-:W-:Y:S02]  /*7940*/  CS2R R8, SRZ ;  /* 0x0000000000087805 */ /* 0x000fe4000001ff00 */
[----:B------:R-:W-:-:S02]  /*7950*/  CS2R R34, SRZ ;  /* 0x0000000000227805 */ /* 0x000fc4000001ff00 */
[----:B------:R-:W-:Y:S02]  /*7960*/  CS2R R30, SRZ ;  /* 0x00000000001e7805 */ /* 0x000fe4000001ff00 */
[----:B------:R-:W-:Y:S01]  /*7970*/  CS2R R24, SRZ ;  /* 0x0000000000187805 */ /* 0x000fe2000001ff00 */
[----:B------:R-:W-:Y:S02]  /*7980*/  IMAD.MOV.U32 R6, RZ, RZ, R38 ;  /* 0x000000ffff067224 */ /* 0x000fe400078e0026 */
[----:B------:R-:W-:Y:S02]  /*7990*/  IMAD.MOV.U32 R7, RZ, RZ, R37 ;  /* 0x000000ffff077224 */ /* 0x000fe400078e0025 */
[----:B------:R-:W-:Y:S01]  /*79a0*/  IMAD.MOV.U32 R4, RZ, RZ, R40 ;  /* 0x000000ffff047224 */ /* 0x000fe200078e0028 */
[----:B0-----:R-:W-:-:S13]  /*79b0*/  ISETP.NE.AND P1, PT, R0, 0x1, PT ;  /* 0x000000010000780c */ /* 0x001fda0003f25270 */
[----:B------:R-:W0:Y:S08]  /*79c0*/  @P1 LDC R0, c[0x0][0x42c] ;  /* 0x00010b00ff001b82 */ /* 0x000e300000000800 */
[----:B------:R-:W1:Y:S01]  /*79d0*/  @P1 LDC R5, c[0x0][0x430] ;  /* 0x00010c00ff051b82 */ /* 0x000e620000000800 */
[----:B0-----:R-:W-:-:S05]  /*79e0*/  @P1 IMAD.HI.U32 R0, R3, R0, RZ ;  /* 0x0000000003001227 */ /* 0x001fca00078e00ff */
[----:B-1----:R-:W-:Y:S01]  /*79f0*/  @P1 SHF.R.U32.HI R3, RZ, R5, R0 ;  /* 0x00000005ff031219 */ /* 0x002fe20000011600 */
[----:B------:R-:W-:-:S03]  /*7a00*/  IMAD.MOV.U32 R5, RZ, RZ, R45 ;  /* 0x000000ffff057224 */ /* 0x000fc600078e002d */
[----:B------:R-:W-:Y:S01]  /*7a10*/  SHF.R.S32.HI R21, RZ, 0x1f, R3 ;  /* 0x0000001fff157819 */ /* 0x000fe20000011403 */
[----:B------:R-:W-:Y:S06]  /*7a20*/  @P0 BRA `(.L_x_1157) ;  /* 0x0000000000980947 */ /* 0x000fec0003800000 */
[-C--:B------:R-:W-:Y:S01]  /*7a30*/  IMAD R0, R51, R12.reuse, RZ ;  /* 0x0000000c33007224 */ /* 0x080fe200078e02ff */
[----:B------:R-:W-:Y:S01]  /*7a40*/  ULDC UR4, c[0x0][0x3d4] ;  /* 0x0000f50000047ab9 */ /* 0x000fe20000000800 */
[--C-:B------:R-:W-:Y:S01]  /*7a50*/  IMAD.WIDE.U32 R8, R23, R12, R26.reuse ;  /* 0x0000000c17087225 */ /* 0x100fe200078e001a */
[----:B------:R-:W-:Y:S01]  /*7a60*/  ULDC.64 UR6, c[0x0][0x3c8] ;  /* 0x0000f20000067ab9 */ /* 0x000fe20000000a00 */
[----:B------:R-:W-:Y:S01]  /*7a70*/  ULDC.64 UR8, c[0x0][0x3e0] ;  /* 0x0000f80000087ab9 */ /* 0x000fe20000000a00 */
[----:B------:R-:W-:Y:S01]  /*7a80*/  ISETP.GE.AND P3, PT, R26, UR4, PT ;  /* 0x000000041a007c0c */ /* 0x000fe2000bf66270 */
[----:B------:R-:W-:Y:S01]  /*7a90*/  IMAD R28, R51, R10, RZ ;  /* 0x0000000a331c7224 */ /* 0x000fe200078e02ff */
[----:B------:R-:W-:Y:S01]  /*7aa0*/  IADD3 R38, P1, R8, R38, RZ ;  /* 0x0000002608267210 */ /* 0x000fe20007f3e0ff */
[----:B------:R-:W-:Y:S01]  /*7ab0*/  IMAD.WIDE.U32 R24, R23, R10, R26 ;  /* 0x0000000a17187225 */ /* 0x000fe200078e001a */
[----:B------:R-:W-:Y:S02]  /*7ac0*/  CS2R R34, SRZ ;  /* 0x0000000000227805 */ /* 0x000fe4000001ff00 */
[----:B------:R-:W-:-:S02]  /*7ad0*/  CS2R R30, SRZ ;  /* 0x00000000001e7805 */ /* 0x000fc4000001ff00 */
[----:B------:R-:W-:Y:S01]  /*7ae0*/  CS2R R32, SRZ ;  /* 0x0000000000207805 */ /* 0x000fe2000001ff00 */
[C---:B------:R-:W-:Y:S01]  /*7af0*/  IMAD R0, R23.reuse, R13, R0 ;  /* 0x0000000d17007224 */ /* 0x040fe200078e0200 */
[----:B------:R-:W-:Y:S01]  /*7b00*/  IADD3 R40, P2, R24, R40, RZ ;  /* 0x0000002818287210 */ /* 0x000fe20007f5e0ff */
[----:B------:R-:W-:-:S03]  /*7b10*/  IMAD R28, R23, R11, R28 ;  /* 0x0000000b171c7224 */ /* 0x000fc600078e021c */
[----:B------:R-:W-:Y:S01]  /*7b20*/  IADD3.X R39, R37, R9, R0, P1, !PT ;  /* 0x0000000925277210 */ /* 0x000fe20000ffe400 */
[----:B------:R-:W-:Y:S01]  /*7b30*/  VIADD R0, R26, 0x10 ;  /* 0x000000101a007836 */ /* 0x000fe20000000000 */
[----:B------:R-:W-:Y:S01]  /*7b40*/  IADD3.X R41, R45, R25, R28, P2, !PT ;  /* 0x000000192d297210 */ /* 0x000fe200017fe41c */
[----:B------:R-:W-:Y:S01]  /*7b50*/  IMAD R9, R44, 0xc0, RZ ;  /* 0x000000c02c097824 */ /* 0x000fe200078e02ff */
[----:B------:R-:W-:Y:S01]  /*7b60*/  CS2R R28, SRZ ;  /* 0x00000000001c7805 */ /* 0x000fe2000001ff00 */
[----:B------:R-:W-:Y:S01]  /*7b70*/  IMAD.WIDE.U32 R42, R42, 0xc0, R38 ;  /* 0x000000c02a2a7825 */ /* 0x000fe200078e0026 */
[----:B------:R-:W-:-:S03]  /*7b80*/  ISETP.GE.AND P4, PT, R0, UR4, PT ;  /* 0x0000000400007c0c */ /* 0x000fc6000bf86270 */
[----:B------:R-:W-:Y:S01]  /*7b90*/  VIADD R0, R26, 0x20 ;  /* 0x000000201a007836 */ /* 0x000fe20000000000 */
[----:B------:R-:W-:Y:S01]  /*7ba0*/  IADD3 R38, P1, R42, UR6, RZ ;  /* 0x000000062a267c10 */ /* 0x000fe2000ff3e0ff */
[----:B------:R-:W-:-:S03]  /*7bb0*/  IMAD.WIDE.U32 R14, R14, 0xc0, R40 ;  /* 0x000000c00e0e7825 */ /* 0x000fc600078e0028 */
[----:B------:R-:W-:Y:S01]  /*7bc0*/  ISETP.GE.AND P5, PT, R0, UR4, PT ;  /* 0x0000000400007c0c */ /* 0x000fe2000bfa6270 */
[----:B------:R-:W-:Y:S01]  /*7bd0*/  IMAD R25, R48, 0xc0, RZ ;  /* 0x000000c030197824 */ /* 0x000fe200078e02ff */
[----:B------:R-:W-:Y:S02]  /*7be0*/  IADD3 R14, P2, R14, UR8, RZ ;  /* 0x000000080e0e7c10 */ /* 0x000fe4000ff5e0ff */
[----:B------:R-:W-:Y:S02]  /*7bf0*/  IADD3.X R39, R43, UR7, R9, P1, !PT ;  /* 0x000000072b277c10 */ /* 0x000fe40008ffe409 */
[----:B------:R-:W-:Y:S02]  /*7c00*/  CS2R R8, SRZ ;  /* 0x0000000000087805 */ /* 0x000fe4000001ff00 */
[----:B------:R-:W-:Y:S02]  /*7c10*/  IADD3.X R15, R15, UR9, R25, P2, !PT ;  /* 0x000000090f0f7c10 */ /* 0x000fe400097fe419 */
[----:B------:R-:W-:Y:S01]  /*7c20*/  CS2R R24, SRZ ;  /* 0x0000000000187805 */ /* 0x000fe2000001ff00 */
[----:B------:R0:W5:Y:S04]  /*7c30*/  @!P3 LDG.E.64 R34, desc[UR40][R38.64] ;  /* 0x000000282622b981 */ /* 0x000168000c1e1b00 */
[----:B------:R0:W5:Y:S04]  /*7c40*/  @!P4 LDG.E.64 R30, desc[UR40][R38.64+0x10] ;  /* 0x00001028261ec981 */ /* 0x000168000c1e1b00 */
[----:B------:R0:W5:Y:S04]  /*7c50*/  @!P5 LDG.E.64 R24, desc[UR40][R38.64+0x20] ;  /* 0x000020282618d981 */ /* 0x000168000c1e1b00 */
[----:B------:R0:W5:Y:S04]  /*7c60*/  @!P3 LDG.E.64 R32, desc[UR40][R14.64] ;  /* 0x000000280e20b981 */ /* 0x000168000c1e1b00 */
[----:B------:R0:W5:Y:S04]  /*7c70*/  @!P4 LDG.E.64 R28, desc[UR40][R14.64+0x10] ;  /* 0x000010280e1cc981 */ /* 0x000168000c1e1b00 */
[----:B------:R0:W5:Y:S02]  /*7c80*/  @!P5 LDG.E.64 R8, desc[UR40][R14.64+0x20] ;  /* 0x000020280e08d981 */ /* 0x000164000c1e1b00 */
.L_x_1157:
[----:B------:R-:W-:Y:S05]  /*7c90*/  BSYNC B1 ;  /* 0x0000000000017941 */ /* 0x000fea0003800000 */
.L_x_1156:
[----:B------:R-:W2:Y:S01]  /*7ca0*/  LDL R37, [R1+0x54] ;  /* 0x0000540001257983 */ /* 0x000ea20000100800 */
[-C--:B------:R-:W-:Y:S01]  /*7cb0*/  IMAD.WIDE.U32 R6, R3, R12.reuse, R6 ;  /* 0x0000000c03067225 */ /* 0x080fe200078e0006 */
[----:B------:R-:W-:Y:S01]  /*7cc0*/  ULDC.64 UR4, c[0x0][0x3c8] ;  /* 0x0000f20000047ab9 */ /* 0x000fe20000000a00 */
[----:B------:R-:W-:Y:S02]  /*7cd0*/  ULDC.64 UR6, c[0x0][0x3e0] ;  /* 0x0000f80000067ab9 */ /* 0x000fe40000000a00 */
[C---:B------:R-:W-:Y:S02]  /*7ce0*/  IMAD R12, R21.reuse, R12, RZ ;  /* 0x0000000c150c7224 */ /* 0x040fe400078e02ff */
[-C--:B------:R-:W-:Y:S02]  /*7cf0*/  IMAD R0, R21, R10.reuse, RZ ;  /* 0x0000000a15007224 */ /* 0x080fe400078e02ff */
[----:B0-----:R-:W-:Y:S01]  /*7d00*/  IMAD.WIDE.U32 R14, R3, R10, R4 ;  /* 0x0000000a030e7225 */ /* 0x001fe200078e0004 */
[----:B------:R-:W-:Y:S01]  /*7d10*/  IADD3 R4, P1, R6, UR4, RZ ;  /* 0x0000000406047c10 */ /* 0x000fe2000ff3e0ff */
[----:B------:R-:W-:-:S02]  /*7d20*/  UMOV UR4, 0xffffffff ;  /* 0xffffffff00047882 */ /* 0x000fc40000000000 */
[C---:B------:R-:W-:Y:S02]  /*7d30*/  IMAD R13, R3.reuse, R13, R12 ;  /* 0x0000000d030d7224 */ /* 0x040fe400078e020c */
[----:B------:R-:W-:Y:S01]  /*7d40*/  IMAD R3, R3, R11, R0 ;  /* 0x0000000b03037224 */ /* 0x000fe200078e0200 */
[----:B------:R-:W-:Y:S02]  /*7d50*/  IADD3 R0, P2, R14, UR6, RZ ;  /* 0x000000060e007c10 */ /* 0x000fe4000ff5e0ff */
[----:B------:R-:W-:Y:S02]  /*7d60*/  IADD3.X R13, R7, UR5, R13, P1, !PT ;  /* 0x00000005070d7c10 */ /* 0x000fe40008ffe40d */
[----:B------:R-:W-:Y:S02]  /*7d70*/  IADD3.X R3, R15, UR7, R3, P2, !PT ;  /* 0x000000070f037c10 */ /* 0x000fe400097fe403 */
[----:B--2---:R-:W-:-:S04]  /*7d80*/  LEA.HI R21, R37, R37, RZ, 0x1 ;  /* 0x0000002525157211 */ /* 0x004fc800078f08ff */
[----:B------:R-:W-:-:S05]  /*7d90*/  LOP3.LUT R21, R21, 0xfffffffe, RZ, 0xc0, !PT ;  /* 0xfffffffe15157812 */ /* 0x000fca00078ec0ff */
[----:B------:R-:W-:-:S05]  /*7da0*/  IMAD.IADD R6, R37, 0x1, -R21 ;  /* 0x0000000125067824 */ /* 0x000fca00078e0a15 */
[----:B------:R-:W-:Y:S01]  /*7db0*/  SHF.L.U32 R6, R6, 0x1f, RZ ;  /* 0x0000001f06067819 */ /* 0x000fe200000006ff */
[----:B------:R-:W-:Y:S06]  /*7dc0*/  BRA.DIV UR4, `(.L_x_1158) ;  /* 0x000001a604487947 */ /* 0x000fec000b800000 */
.L_x_1433:
[----:B------:R-:W-:-:S03]  /*7dd0*/  UMOV UR4, 0xffffffff ;  /* 0xffffffff00047882 */ /* 0x000fc60000000000 */
[----:B------:R-:W-:Y:S05]  /*7de0*/  BRA.DIV UR4, `(.L_x_1159) ;  /* 0x000001a604647947 */ /* 0x000fea000b800000 */
.L_x_1436:
[----:B------:R-:W-:-:S03]  /*7df0*/  UMOV UR4, 0xffffffff ;  /* 0xffffffff00047882 */ /* 0x000fc60000000000 */
[----:B------:R-:W-:Y:S05]  /*7e00*/  BRA.DIV UR4, `(.L_x_1160) ;  /* 0x000001a604847947 */ /* 0x000fea000b800000 */
.L_x_1439:
[----:B------:R-:W-:-:S03]  /*7e10*/  UMOV UR4, 0xffffffff ;  /* 0xffffffff00047882 */ /* 0x000fc60000000000 */
[----:B------:R-:W-:Y:S05]  /*7e20*/  BRA.DIV UR4, `(.L_x_1161) ;  /* 0x000001a604a47947 */ /* 0x000fea000b800000 */
.L_x_1442:
[----:B------:R-:W0:Y:S01]  /*7e30*/  SYNCS.PHASECHK.TRANS64.TRYWAIT P1, [R17+URZ+0x19c00], R6 ;  /* 0x019c0006110075a7 */ /* 0x000e22000802017f */
[----:B------:R-:W-:Y:S04]  /*7e40*/  BSSY B1, `(.L_x_1162) ;  /* 0x0000002000017945 */ /* 0x000fe80003800000 */
[----:B0-----:R-:W-:Y:S05]  /*7e50*/  @!P1 BRA `(.L_x_1163) ;  /* 0x000001a400c09947 */ /* 0x001fea0003800000 */
.L_x_1443:
[----:B------:R-:W-:Y:S05]  /*7e60*/  BSYNC B1 ;  /* 0x0000000000017941 */ /* 0x000fea0003800000 */
.L_x_1162:
[----:B------:R-:W-:Y:S05]  /*7e70*/  @P0 BRA `(.L_x_1164) ;  /* 0x0000003c00840947 */ /* 0x000fea0003800000 */
[----:B------:R-:W1:Y:S01]  /*7e80*/  LDC R3, c[0x0][0x3d4] ;  /* 0x0000f500ff037b82 */ /* 0x000e620000000800 */
[C---:B------:R-:W-:Y:S01]  /*7e90*/  VIADD R0, R26.reuse, 0x10 ;  /* 0x000000101a007836 */ /* 0x040fe20000000000 */
[----:B------:R-:W-:Y:S01]  /*7ea0*/  BSSY B1, `(.L_x_1165) ;  /* 0x000007c000017945 */ /* 0x000fe20003800000 */
[C---:B------:R-:W-:Y:S01]  /*7eb0*/  VIADD R4, R26.reuse, 0x20 ;  /* 0x000000201a047836 */ /* 0x040fe20000000000 */
[-C--:B-1----:R-:W-:Y:S02]  /*7ec0*/  ISETP.GE.AND P0, PT, R26, R3.reuse, PT ;  /* 0x000000031a00720c */ /* 0x082fe40003f06270 */
[-C--:B------:R-:W-:Y:S02]  /*7ed0*/  ISETP.GE.AND P1, PT, R0, R3.reuse, PT ;  /* 0x000000030000720c */ /* 0x080fe40003f26270 */
[----:B------:R-:W-:-:S09]  /*7ee0*/  ISETP.GE.AND P2, PT, R4, R3, PT ;  /* 0x000000030400720c */ /* 0x000fd20003f46270 */
[----:B------:R-:W-:Y:S05]  /*7ef0*/  @P0 BRA `(.L_x_1166) ;  /* 0x0000000400d80947 */ /* 0x000fea0003800000 */
[----:B0-----:R-:W0:Y:S01]  /*7f00*/  LDS.128 R4, [R20+0xf000] ;  /* 0x00f0000014047984 */ /* 0x001e220000000c00 */
[----:B-----5:R-:W-:Y:S02]  /*7f10*/  SHF.R.U32.HI R10, RZ, 0x8, R35 ;  /* 0x00000008ff0a7819 */ /* 0x020fe40000011623 */
[----:B------:R-:W-:Y:S02]  /*7f20*/  LOP3.LUT R11, R35, 0xff, RZ, 0xc0, !PT ;  /* 0x000000ff230b7812 */ /* 0x000fe400078ec0ff */
[----:B------:R-:W-:Y:S02]  /*7f30*/  LOP3.LUT R10, R10, 0xff, RZ, 0xc0, !PT ;  /* 0x000000ff0a0a7812 */ /* 0x000fe400078ec0ff */
[----:B------:R-:W-:Y:S02]  /*7f40*/  SHF.R.U32.HI R0, RZ, 0x8, R34 ;  /* 0x00000008ff007819 */ /* 0x000fe40000011622 */
[----:B------:R-:W-:Y:S02]  /*7f50*/  SHF.R.U32.HI R12, RZ, 0x8, R33 ;  /* 0x00000008ff0c7819 */ /* 0x000fe40000011621 */
[----:B------:R-:W-:-:S02]  /*7f60*/  PRMT R10, R10, 0x7604, R11 ;  /* 0x000076040a0a7816 */ /* 0x000fc4000000000b */
[----:B------:R-:W-:Y:S02]  /*7f70*/  SHF.R.U32.HI R11, RZ, 0x10, R35 ;  /* 0x00000010ff0b7819 */ /* 0x000fe40000011623 */
[----:B------:R-:W-:Y:S02]  /*7f80*/  LOP3.LUT R3, R34, 0xff, RZ, 0xc0, !PT ;  /* 0x000000ff22037812 */ /* 0x000fe400078ec0ff */
[----:B------:R-:W-:Y:S01]  /*7f90*/  LOP3.LUT R0, R0, 0xff, RZ, 0xc0, !PT ;  /* 0x000000ff00007812 */ /* 0x000fe200078ec0ff */
[----:B------:R-:W-:Y:S01]  /*7fa0*/  IMAD.U32 R11, R11, 0x10000, RZ ;  /* 0x000100000b0b7824 */ /* 0x000fe200078e00ff */
[----:B------:R-:W-:Y:S02]  /*7fb0*/  LOP3.LUT R15, R33, 0xff, RZ, 0xc0, !PT ;  /* 0x000000ff210f7812 */ /* 0x000fe400078ec0ff */
[----:B------:R-:W-:Y:S02]  /*7fc0*/  LOP3.LUT R12, R12, 0xff, RZ, 0xc0, !PT ;  /* 0x000000ff0c0c7812 */ /* 0x000fe400078ec0ff */
[----:B------:R-:W-:-:S02]  /*7fd0*/  SHF.R.U32.HI R14, RZ, 0x10, R33 ;  /* 0x00000010ff0e7819 */ /* 0x000fc40000011621 */
[----:B------:R-:W-:Y:S02]  /*7fe0*/  PRMT R3, R0, 0x7604, R3 ;  /* 0x0000760400037816 */ /* 0x000fe40000000003 */
[----:B------:R-:W-:Y:S01]  /*7ff0*/  PRMT R12, R12, 0x7604, R15 ;  /* 0x000076040c0c7816 */ /* 0x000fe2000000000f */
[----:B------:R-:W-:Y:S01]  /*8000*/  IMAD.U32 R15, R14, 0x10000, RZ ;  /* 0x000100000e0f7824 */ /* 0x000fe200078e00ff */
[----:B------:R-:W-:Y:S02]  /*8010*/  SHF.R.U32.HI R0, RZ, 0x8, R32 ;  /* 0x00000008ff007819 */ /* 0x000fe40000011620 */
[----:B------:R-:W-:Y:S02]  /*8020*/  LOP3.LUT R3, R3, 0xff0000, R34, 0xf8, !PT ;  /* 0x00ff000003037812 */ /* 0x000fe400078ef822 */
[----:B------:R-:W-:Y:S02]  /*8030*/  LOP3.LUT R11, R10, 0xff0000, R11, 0xf8, !PT ;  /* 0x00ff00000a0b7812 */ /* 0x000fe400078ef80b */
[----:B------:R-:W-:-:S02]  /*8040*/  LOP3.LUT R15, R12, 0xff0000, R15, 0xf8, !PT ;  /* 0x00ff00000c0f7812 */ /* 0x000fc400078ef80f */
[----:B------:R-:W-:Y:S02]  /*8050*/  LOP3.LUT R13, R32, 0xff, RZ, 0xc0, !PT ;  /* 0x000000ff200d7812 */ /* 0x000fe400078ec0ff */
[----:B------:R-:W-:Y:S02]  /*8060*/  LOP3.LUT R0, R0, 0xff, RZ, 0xc0, !PT ;  /* 0x000000ff00007812 */ /* 0x000fe400078ec0ff */
[----:B------:R-:W-:Y:S02]  /*8070*/  LOP3.LUT R14, R3, 0xff000000, R34, 0xf8, !PT ;  /* 0xff000000030e7812 */ /* 0x000fe400078ef822 */
[----:B------:R-:W-:Y:S02]  /*8080*/  LOP3.LUT R34, R11, 0xff000000, R35, 0xf8, !PT ;  /* 0xff0000000b227812 */ /* 0x000fe400078ef823 */
[----:B------:R-:W-:Y:S02]  /*8090*/  LOP3.LUT R26, R15, 0xff000000, R33, 0xf8, !PT ;  /* 0xff0000000f1a7812 */ /* 0x000fe400078ef821 */
[----:B------:R-:W-:-:S02]  /*80a0*/  PRMT R13, R0, 0x7604, R13 ;  /* 0x00007604000d7816 */ /* 0x000fc4000000000d */
[----:B0-----:R-:W-:Y:S02]  /*80b0*/  F2FP.F16.E4M3.UNPACK_B R0, R6.H1 ;  /* 0x00000006ff00723e */ /* 0x001fe400030006ff */
[----:B------:R-:W-:Y:S02]  /*80c0*/  F2FP.F16.E4M3.UNPACK_B R15, R34 ;  /* 0x00000022ff0f723e */ /* 0x000fe400020006ff */
[----:B------:R-:W-:Y:S01]  /*80d0*/  F2FP.F16.E4M3.UNPACK_B R27, R26 ;  /* 0x0000001aff1b723e */ /* 0x000fe200020006ff */
[--C-:B------:R-:W-:Y:S01]  /*80e0*/  HADD2.F32 R11, -RZ, R0.reuse.H1_H1 ;  /* 0x30000000ff0b7230 */ /* 0x100fe20000004100 */
[--C-:B------:R-:W-:Y:S01]  /*80f0*/  LOP3.LUT R13, R13, 0xff0000, R32.reuse, 0xf8, !PT ;  /* 0x00ff00000d0d7812 */ /* 0x100fe200078ef820 */
[----:B------:R-:W-:Y:S01]  /*8100*/  HADD2.F32 R21, -RZ, R15.H1_H1 ;  /* 0x3000000fff157230 */ /* 0x000fe20000004100 */
[----:B------:R-:W-:Y:S01]  /*8110*/  F2FP.F16.E4M3.UNPACK_B R3, R6 ;  /* 0x00000006ff03723e */ /* 0x000fe200020006ff */
[----:B------:R-:W-:Y:S01]  /*8120*/  HADD2.F32 R33, -RZ, R27.H1_H1 ;  /* 0x3000001bff217230 */ /* 0x000fe20000004100 */
[----:B------:R-:W-:Y:S01]  /*8130*/  LOP3.LUT R32, R13, 0xff000000, R32, 0xf8, !PT ;  /* 0xff0000000d207812 */ /* 0x000fe200078ef820 */
[----:B------:R-:W-:-:S02]  /*8140*/  HADD2.F32 R10, -RZ, R0.H0_H0 ;  /* 0x20000000ff0a7230 */ /* 0x000fc40000004100 */
[C---:B------:R-:W-:Y:S01]  /*8150*/  FMUL.FTZ R38, R11.reuse, R21 ;  /* 0x000000150b267220 */ /* 0x040fe20000410000 */
[----:B------:R-:W-:Y:S01]  /*8160*/  F2FP.F16.E4M3.UNPACK_B R12, R7 ;  /* 0x00000007ff0c723e */ /* 0x000fe200020006ff */
[----:B------:R-:W-:Y:S01]  /*8170*/  FMUL.FTZ R35, R11, R33 ;  /* 0x000000210b237220 */ /* 0x000fe20000410000 */
[----:B------:R-:W-:Y:S01]  /*8180*/  F2FP.F16.E4M3.UNPACK_B R13, R7.H1 ;  /* 0x00000007ff0d723e */ /* 0x000fe200030006ff */
[C---:B------:R-:W-:Y:S01]  /*8190*/  FFMA.FTZ R42, R10.reuse, R33, R38 ;  /* 0x000000210a2a7223 */ /* 0x040fe20000010026 */
[----:B------:R-:W-:Y:S01]  /*81a0*/  F2FP.F16.E4M3.UNPACK_B R6, R5 ;  /* 0x00000005ff06723e */ /* 0x000fe200020006ff */
[----:B------:R-:W-:Y:S01]  /*81b0*/  FFMA.FTZ R35, R10, R21, -R35 ;  /* 0x000000150a237223 */ /* 0x000fe20000010823 */
[----:B------:R-:W-:Y:S01]  /*81c0*/  F2FP.F16.E4M3.UNPACK_B R7, R5.H1 ;  /* 0x00000005ff07723e */ /* 0x000fe200030006ff */
[----:B------:R-:W-:Y:S01]  /*81d0*/  HADD2.F32 R38, -RZ, R27.H0_H0 ;  /* 0x2000001bff267230 */ /* 0x000fe20000004100 */
[----:B------:R-:W-:Y:S01]  /*81e0*/  F2FP.F16.E4M3.UNPACK_B R26, R26.H1 ;  /* 0x0000001aff1a723e */ /* 0x000fe200030006ff */
[----:B------:R-:W-:Y:S01]  /*81f0*/  HADD2.F32 R5, -RZ, R3.H1_H1 ;  /* 0x30000003ff057230 */ /* 0x000fe20000004100 */
[----:B------:R-:W-:Y:S01]  /*8200*/  F2FP.F16.E4M3.UNPACK_B R34, R34.H1 ;  /* 0x00000022ff22723e */ /* 0x000fe200030006ff */
[----:B------:R-:W-:Y:S01]  /*8210*/  HADD2.F32 R10, -RZ, R15.H0_H0 ;  /* 0x2000000fff0a7230 */ /* 0x000fe20000004100 */
[----:B------:R-:W-:Y:S01]  /*8220*/  F2FP.F16.E4M3.UNPACK_B R0, R4 ;  /* 0x00000004ff00723e */ /* 0x000fe200020006ff */
[----:B------:R-:W-:-:S02]  /*8230*/  HADD2.F32 R3, -RZ, R3.H0_H0 ;  /* 0x20000003ff037230 */ /* 0x000fc40000004100 */
[C---:B------:R-:W-:Y:S01]  /*8240*/  FMUL.FTZ R40, R5.reuse, R38 ;  /* 0x0000002605287220 */ /* 0x040fe20000410000 */
[----:B------:R-:W-:Y:S02]  /*8250*/  HADD2.F32 R11, -RZ, R26.H0_H0 ;  /* 0x2000001aff0b7230 */ /* 0x000fe40000004100 */
[-C--:B------:R-:W-:Y:S01]  /*8260*/  FMUL.FTZ R15, R5, R10.reuse ;  /* 0x0000000a050f7220 */ /* 0x080fe20000410000 */
[----:B------:R-:W-:Y:S02]  /*8270*/  HADD2.F32 R5, -RZ, R12.H1_H1 ;  /* 0x3000000cff057230 */ /* 0x000fe40000004100 */
[C---:B------:R-:W-:Y:S01]  /*8280*/  FFMA.FTZ R40, R3.reuse, R10, -R40 ;  /* 0x0000000a03287223 */ /* 0x040fe20000010828 */
[----:B------:R-:W-:Y:S02]  /*8290*/  HADD2.F32 R10, -RZ, R34.H0_H0 ;  /* 0x20000022ff0a7230 */ /* 0x000fe40000004100 */
[----:B------:R-:W-:Y:S01]  /*82a0*/  FFMA.FTZ R33, R3, R38, R15 ;  /* 0x0000002603217223 */ /* 0x000fe2000001000f */
[----:B------:R-:W-:-:S02]  /*82b0*/  HADD2.F32 R12, -RZ, R12.H0_H0 ;  /* 0x2000000cff0c7230 */ /* 0x000fc40000004100 */
[CC--:B------:R-:W-:Y:S01]  /*82c0*/  FMUL.FTZ R15, R5.reuse, R11.reuse ;  /* 0x0000000b050f7220 */ /* 0x0c0fe20000410000 */
[----:B------:R-:W-:Y:S02]  /*82d0*/  HADD2.F32 R26, -RZ, R26.H1_H1 ;  /* 0x3000001aff1a7230 */ /* 0x000fe40000004100 */
[-C--:B------:R-:W-:Y:S01]  /*82e0*/  FMUL.FTZ R5, R5, R10.reuse ;  /* 0x0000000a05057220 */ /* 0x080fe20000410000 */
[--C-:B------:R-:W-:Y:S02]  /*82f0*/  HADD2.F32 R3, -RZ, R13.reuse.H1_H1 ;  /* 0x3000000dff037230 */ /* 0x100fe40000004100 */
[C---:B------:R-:W-:Y:S01]  /*8300*/  FFMA.FTZ R37, R12.reuse, R10, -R15 ;  /* 0x0000000a0c257223 */ /* 0x040fe2000001080f */
[----:B------:R-:W-:Y:S02]  /*8310*/  HADD2.F32 R34, -RZ, R34.H1_H1 ;  /* 0x30000022ff227230 */ /* 0x000fe40000004100 */
[----:B------:R-:W-:Y:S01]  /*8320*/  FFMA.FTZ R38, R12, R11, R5 ;  /* 0x0000000b0c267223 */ /* 0x000fe20000010005 */
[----:B------:R-:W-:-:S02]  /*8330*/  HADD2.F32 R13, -RZ, R13.H0_H0 ;  /* 0x2000000dff0d7230 */ /* 0x000fc40000004100 */
[C---:B------:R-:W-:Y:S01]  /*8340*/  FMUL.FTZ R10, R3.reuse, R26 ;  /* 0x0000001a030a7220 */ /* 0x040fe20000410000 */
[----:B------:R-:W-:Y:S01]  /*8350*/  F2FP.F16.E4M3.UNPACK_B R11, R32 ;  /* 0x00000020ff0b723e */ /* 0x000fe200020006ff */
[----:B------:R-:W-:Y:S01]  /*8360*/  FMUL.FTZ R12, R3, R34 ;  /* 0x00000022030c7220 */ /* 0x000fe20000410000 */
[----:B------:R-:W-:Y:S01]  /*8370*/  F2FP.F16.E4M3.UNPACK_B R4, R4.H1 ;  /* 0x00000004ff04723e */ /* 0x000fe200030006ff */
[C---:B------:R-:W-:Y:S01]  /*8380*/  FFMA.FTZ R34, R13.reuse, R34, -R10 ;  /* 0x000000220d227223 */ /* 0x040fe2000001080a */
[----:B------:R-:W-:Y:S01]  /*8390*/  F2FP.F16.E4M3.UNPACK_B R10, R14 ;  /* 0x0000000eff0a723e */ /* 0x000fe200020006ff */
[----:B------:R-:W-:Y:S01]  /*83a0*/  FFMA.FTZ R39, R13, R26, R12 ;  /* 0x0000001a0d277223 */ /* 0x000fe2000001000c */
[--C-:B------:R-:W-:Y:S01]  /*83b0*/  HADD2.F32 R15, -RZ, R11.reuse.H1_H1 ;  /* 0x3000000bff0f7230 */ /* 0x100fe20000004100 */
[----:B------:R-:W-:Y:S01]  /*83c0*/  F2FP.F16.E4M3.UNPACK_B R14, R14.H1 ;  /* 0x0000000eff0e723e */ /* 0x000fe200030006ff */
[----:B------:R-:W-:Y:S01]  /*83d0*/  HADD2.F32 R12, -RZ, R11.H0_H0 ;  /* 0x2000000bff0c7230 */ /* 0x000fe20000004100 */
[----:B------:R-:W-:Y:S01]  /*83e0*/  F2FP.F16.E4M3.UNPACK_B R32, R32.H1 ;  /* 0x00000020ff20723e */ /* 0x000fe200030006ff */
[----:B------:R-:W-:-:S02]  /*83f0*/  HADD2.F32 R5, -RZ, R4.H1_H1 ;  /* 0x30000004ff057230 */ /* 0x000fc40000004100 */
[----:B------:R-:W-:Y:S02]  /*8400*/  HADD2.F32 R11, -RZ, R10.H1_H1 ;  /* 0x3000000aff0b7230 */ /* 0x000fe40000004100 */
[----:B------:R-:W-:Y:S02]  /*8410*/  HADD2.F32 R3, -RZ, R0.H1_H1 ;  /* 0x30000000ff037230 */ /* 0x000fe40000004100 */
[C---:B------:R-:W-:Y:S01]  /*8420*/  FMUL.FTZ R13, R5.reuse, R15 ;  /* 0x0000000f050d7220 */ /* 0x040fe20000410000 */
[----:B------:R-:W-:Y:S02]  /*8430*/  HADD2.F32 R10, -RZ, R10.H0_H0 ;  /* 0x2000000aff0a7230 */ /* 0x000fe40000004100 */
[----:B------:R-:W-:Y:S01]  /*8440*/  FMUL.FTZ R27, R5, R11 ;  /* 0x0000000b051b7220 */ /* 0x000fe20000410000 */
[----:B------:R-:W-:Y:S02]  /*8450*/  HADD2.F32 R4, -RZ, R4.H0_H0 ;  /* 0x20000004ff047230 */ /* 0x000fe40000004100 */
[----:B------:R-:W-:Y:S01]  /*8460*/  FMUL.FTZ R5, R3, R12 ;  /* 0x0000000c03057220 */ /* 0x000fe20000410000 */
[----:B------:R-:W-:-:S02]  /*8470*/  HADD2.F32 R0, -RZ, R0.H0_H0 ;  /* 0x20000000ff007230 */ /* 0x000fc40000004100 */
[-C--:B------:R-:W-:Y:S01]  /*8480*/  FMUL.FTZ R3, R3, R10.reuse ;  /* 0x0000000a03037220 */ /* 0x080fe20000410000 */
[C---:B------:R-:W-:Y:S01]  /*8490*/  FFMA.FTZ R21, R4.reuse, R11, -R13 ;  /* 0x0000000b04157223 */ /* 0x040fe2000001080d */
[----:B------:R-:W-:Y:S01]  /*84a0*/  FFMA.FTZ R26, R4, R15, R27 ;  /* 0x0000000f041a7223 */ /* 0x000fe2000001001b */
[C---:B------:R-:W-:Y:S01]  /*84b0*/  FFMA.FTZ R13, R0.reuse, R10, -R5 ;  /* 0x0000000a000d7223 */ /* 0x040fe20000010805 */
[----:B------:R-:W-:Y:S01]  /*84c0*/  FFMA.FTZ R12, R0, R12, R3 ;  /* 0x0000000c000c7223 */ /* 0x000fe20000010003 */
[----:B------:R-:W-:Y:S02]  /*84d0*/  HADD2.F32 R4, -RZ, R14.H1_H1 ;  /* 0x3000000eff047230 */ /* 0x000fe40000004100 */
[----:B------:R-:W-:Y:S02]  /*84e0*/  HADD2.F32 R3, -RZ, R7.H1_H1 ;  /* 0x30000007ff037230 */ /* 0x000fe40000004100 */
[--C-:B------:R-:W-:Y:S02]  /*84f0*/  HADD2.F32 R10, -RZ, R32.reuse.H1_H1 ;  /* 0x30000020ff0a7230 */ /* 0x100fe40000004100 */
[----:B------:R-:W-:-:S02]  /*8500*/  HADD2.F32 R11, -RZ, R32.H0_H0 ;  /* 0x20000020ff0b7230 */ /* 0x000fc40000004100 */
[C---:B------:R-:W-:Y:S01]  /*8510*/  FMUL.FTZ R15, R3.reuse, R4 ;  /* 0x00000004030f7220 */ /* 0x040fe20000410000 */
[----:B------:R-:W-:Y:S02]  /*8520*/  HADD2.F32 R0, -RZ, R6.H1_H1 ;  /* 0x30000006ff007230 */ /* 0x000fe40000004100 */
[----:B------:R-:W-:Y:S02]  /*8530*/  HADD2.F32 R5, -RZ, R14.H0_H0 ;  /* 0x2000000eff057230 */ /* 0x000fe40000004100 */
[----:B------:R-:W-:Y:S01]  /*8540*/  FMUL.FTZ R14, R3, R10 ;  /* 0x0000000a030e7220 */ /* 0x000fe20000410000 */
        /* <DEDUP_REMOVED lines=17> */
.L_x_1166:
[----:B------:R-:W-:Y:S05]  /*8660*/  BSYNC B1 ;  /* 0x0000000000017941 */ /* 0x000fea0003800000 */
.L_x_1165:
[----:B------:R-:W-:Y:S04]  /*8670*/  BSSY B1, `(.L_x_1167) ;  /* 0x000007c000017945 */ /* 0x000fe80003800000 */
[----:B------:R-:W-:Y:S05]  /*8680*/  @P1 BRA `(.L_x_1168) ;  /* 0x0000000400e81947 */ /* 0x000fea0003800000 */
[----:B01----:R-:W0:Y:S01]  /*8690*/  LDS.128 R4, [R20+0x10800] ;  /* 0x0108000014047984 */ /* 0x003e220000000c00 */
[----:B-----5:R-:W-:Y:S02]  /*86a0*/  SHF.R.U32.HI R3, RZ, 0x8, R30 ;  /* 0x00000008ff037819 */ /* 0x020fe4000001161e */
[----:B------:R-:W-:Y:S02]  /*86b0*/  SHF.R.U32.HI R11, RZ, 0x8, R31 ;  /* 0x00000008ff0b7819 */ /* 0x000fe4000001161f */
[----:B------:R-:W-:Y:S02]  /*86c0*/  SHF.R.U32.HI R15, RZ, 0x8, R29 ;  /* 0x00000008ff0f7819 */ /* 0x000fe4000001161d */
[----:B------:R-:W-:Y:S02]  /*86d0*/  LOP3.LUT R0, R30, 0xff, RZ, 0xc0, !PT ;  /* 0x000000ff1e007812 */ /* 0x000fe400078ec0ff */
[----:B------:R-:W-:Y:S02]  /*86e0*/  LOP3.LUT R3, R3, 0xff, RZ, 0xc0, !PT ;  /* 0x000000ff03037812 */ /* 0x000fe400078ec0ff */
[----:B------:R-:W-:-:S02]  /*86f0*/  LOP3.LUT R10, R31, 0xff, RZ, 0xc0, !PT ;  /* 0x000000ff1f0a7812 */ /* 0x000fc400078ec0ff */
[----:B------:R-:W-:Y:S02]  /*8700*/  LOP3.LUT R11, R11, 0xff, RZ, 0xc0, !PT ;  /* 0x000000ff0b0b7812 */ /* 0x000fe400078ec0ff */
[----:B------:R-:W-:Y:S02]  /*8710*/  LOP3.LUT R14, R29, 0xff, RZ, 0xc0, !PT ;  /* 0x000000ff1d0e7812 */ /* 0x000fe400078ec0ff */
[----:B------:R-:W-:Y:S02]  /*8720*/  LOP3.LUT R15, R15, 0xff, RZ, 0xc0, !PT ;  /* 0x000000ff0f0f7812 */ /* 0x000fe400078ec0ff */
[----:B------:R-:W-:Y:S02]  /*8730*/  PRMT R3, R3, 0x7604, R0 ;  /* 0x0000760403037816 */ /* 0x000fe40000000000 */
[----:B------:R-:W-:Y:S02]  /*8740*/  PRMT R11, R11, 0x7604, R10 ;  /* 0x000076040b0b7816 */ /* 0x000fe4000000000a */
[----:B------:R-:W-:-:S02]  /*8750*/  SHF.R.U32.HI R0, RZ, 0x10, R30 ;  /* 0x00000010ff007819 */ /* 0x000fc4000001161e */
[----:B------:R-:W-:Y:S02]  /*8760*/  PRMT R15, R15, 0x7604, R14 ;  /* 0x000076040f0f7816 */ /* 0x000fe4000000000e */
[----:B------:R-:W-:Y:S02]  /*8770*/  SHF.R.U32.HI R10, RZ, 0x10, R31 ;  /* 0x00000010ff0a7819 */ /* 0x000fe4000001161f */
[----:B------:R-:W-:Y:S02]  /*8780*/  SHF.R.U32.HI R14, RZ, 0x10, R29 ;  /* 0x00000010ff0e7819 */ /* 0x000fe4000001161d */
[----:B------:R-:W-:Y:S02]  /*8790*/  LOP3.LUT R0, R0, 0xff, RZ, 0xc0, !PT ;  /* 0x000000ff00007812 */ /* 0x000fe400078ec0ff */
[----:B------:R-:W-:Y:S02]  /*87a0*/  LOP3.LUT R10, R10, 0xff, RZ, 0xc0, !PT ;  /* 0x000000ff0a0a7812 */ /* 0x000fe400078ec0ff */
[----:B------:R-:W-:-:S02]  /*87b0*/  LOP3.LUT R14, R14, 0xff, RZ, 0xc0, !PT ;  /* 0x000000ff0e0e7812 */ /* 0x000fc400078ec0ff */
[----:B------:R-:W-:Y:S02]  /*87c0*/  SHF.R.U32.HI R13, RZ, 0x8, R28 ;  /* 0x00000008ff0d7819 */ /* 0x000fe4000001161c */
[----:B------:R-:W-:Y:S02]  /*87d0*/  PRMT R3, R0, 0x7054, R3 ;  /* 0x0000705400037816 */ /* 0x000fe40000000003 */
[----:B------:R-:W-:Y:S02]  /*87e0*/  PRMT R11, R10, 0x7054, R11 ;  /* 0x000070540a0b7816 */ /* 0x000fe4000000000b */
[----:B------:R-:W-:Y:S02]  /*87f0*/  PRMT R15, R14, 0x7054, R15 ;  /* 0x000070540e0f7816 */ /* 0x000fe4000000000f */
[----:B------:R-:W-:Y:S02]  /*8800*/  LOP3.LUT R12, R28, 0xff, RZ, 0xc0, !PT ;  /* 0x000000ff1c0c7812 */ /* 0x000fe400078ec0ff */
[----:B------:R-:W-:-:S02]  /*8810*/  LOP3.LUT R13, R13, 0xff, RZ, 0xc0, !PT ;  /* 0x000000ff0d0d7812 */ /* 0x000fc400078ec0ff */
[----:B------:R-:W-:Y:S02]  /*8820*/  LOP3.LUT R14, R3, 0xff000000, R30, 0xf8, !PT ;  /* 0xff000000030e7812 */ /* 0x000fe400078ef81e */
[----:B------:R-:W-:Y:S02]  /*8830*/  LOP3.LUT R30, R11, 0xff000000, R31, 0xf8, !PT ;  /* 0xff0000000b1e7812 */ /* 0x000fe400078ef81f */
[----:B------:R-:W-:Y:S02]  /*8840*/  LOP3.LUT R26, R15, 0xff000000, R29, 0xf8, !PT ;  /* 0xff0000000f1a7812 */ /* 0x000fe400078ef81d */
[----:B------:R-:W-:Y:S02]  /*8850*/  PRMT R13, R13, 0x7604, R12 ;  /* 0x000076040d0d7816 */ /* 0x000fe4000000000c */
[----:B------:R-:W-:Y:S02]  /*8860*/  SHF.R.U32.HI R12, RZ, 0x10, R28 ;  /* 0x00000010ff0c7819 */ /* 0x000fe4000001161c */
[----:B0-----:R-:W-:-:S02]  /*8870*/  F2FP.F16.E4M3.UNPACK_B R0, R6.H1 ;  /* 0x00000006ff00723e */ /* 0x001fc400030006ff */
[----:B------:R-:W-:Y:S02]  /*8880*/  F2FP.F16.E4M3.UNPACK_B R15, R30 ;  /* 0x0000001eff0f723e */ /* 0x000fe400020006ff */
[----:B------:R-:W-:Y:S01]  /*8890*/  F2FP.F16.E4M3.UNPACK_B R27, R26 ;  /* 0x0000001aff1b723e */ /* 0x000fe200020006ff */
[--C-:B------:R-:W-:Y:S01]  /*88a0*/  HADD2.F32 R11, -RZ, R0.reuse.H1_H1 ;  /* 0x30000000ff0b7230 */ /* 0x100fe20000004100 */
[----:B------:R-:W-:Y:S01]  /*88b0*/  LOP3.LUT R12, R12, 0xff, RZ, 0xc0, !PT ;  /* 0x000000ff0c0c7812 */ /* 0x000fe200078ec0ff */
[----:B------:R-:W-:Y:S01]  /*88c0*/  HADD2.F32 R21, -RZ, R15.H1_H1 ;  /* 0x3000000fff157230 */ /* 0x000fe20000004100 */
[----:B------:R-:W-:Y:S01]  /*88d0*/  F2FP.F16.E4M3.UNPACK_B R3, R6 ;  /* 0x00000006ff03723e */ /* 0x000fe200020006ff */
[--C-:B------:R-:W-:Y:S01]  /*88e0*/  HADD2.F32 R29, -RZ, R27.reuse.H1_H1 ;  /* 0x3000001bff1d7230 */ /* 0x100fe20000004100 */
[----:B------:R-:W-:Y:S01]  /*88f0*/  PRMT R13, R12, 0x7054, R13 ;  /* 0x000070540c0d7816 */ /* 0x000fe2000000000d */
[----:B------:R-:W-:Y:S02]  /*8900*/  HADD2.F32 R10, -RZ, R0.H0_H0 ;  /* 0x20000000ff0a7230 */ /* 0x000fe40000004100 */
[C---:B------:R-:W-:Y:S01]  /*8910*/  FMUL.FTZ R32, R11.reuse, R21 ;  /* 0x000000150b207220 */ /* 0x040fe20000410000 */
[----:B------:R-:W-:Y:S01]  /*8920*/  F2FP.F16.E4M3.UNPACK_B R12, R7 ;  /* 0x00000007ff0c723e */ /* 0x000fe200020006ff */
[-C--:B------:R-:W-:Y:S01]  /*8930*/  FMUL.FTZ R31, R11, R29.reuse ;  /* 0x0000001d0b1f7220 */ /* 0x080fe20000410000 */
[----:B------:R-:W-:Y:S01]  /*8940*/  LOP3.LUT R28, R13, 0xff000000, R28, 0xf8, !PT ;  /* 0xff0000000d1c7812 */ /* 0x000fe200078ef81c */
[C---:B------:R-:W-:Y:S01]  /*8950*/  FFMA.FTZ R38, R10.reuse, R29, R32 ;  /* 0x0000001d0a267223 */ /* 0x040fe20000010020 */
[----:B------:R-:W-:Y:S01]  /*8960*/  F2FP.F16.E4M3.UNPACK_B R13, R7.H1 ;  /* 0x00000007ff0d723e */ /* 0x000fe200030006ff */
[----:B------:R-:W-:Y:S01]  /*8970*/  FFMA.FTZ R31, R10, R21, -R31 ;  /* 0x000000150a1f7223 */ /* 0x000fe2000001081f */
[-C--:B------:R-:W-:Y:S01]  /*8980*/  F2FP.F16.E4M3.UNPACK_B R6, R5.reuse ;  /* 0x00000005ff06723e */ /* 0x080fe200020006ff */
[----:B------:R-:W-:Y:S01]  /*8990*/  HADD2.F32 R32, -RZ, R27.H0_H0 ;  /* 0x2000001bff207230 */ /* 0x000fe20000004100 */
[----:B------:R-:W-:Y:S01]  /*89a0*/  F2FP.F16.E4M3.UNPACK_B R7, R5.H1 ;  /* 0x00000005ff07723e */ /* 0x000fe200030006ff */
[----:B------:R-:W-:Y:S01]  /*89b0*/  HADD2.F32 R5, -RZ, R3.H1_H1 ;  /* 0x30000003ff057230 */ /* 0x000fe20000004100 */
[----:B------:R-:W-:Y:S01]  /*89c0*/  F2FP.F16.E4M3.UNPACK_B R26, R26.H1 ;  /* 0x0000001aff1a723e */ /* 0x000fe200030006ff */
[----:B------:R-:W-:Y:S01]  /*89d0*/  HADD2.F32 R10, -RZ, R15.H0_H0 ;  /* 0x2000000fff0a7230 */ /* 0x000fe20000004100 */
[----:B------:R-:W-:Y:S01]  /*89e0*/  F2FP.F16.E4M3.UNPACK_B R30, R30.H1 ;  /* 0x0000001eff1e723e */ /* 0x000fe200030006ff */
        /* <DEDUP_REMOVED lines=20> */
[----:B------:R-:W-:Y:S01]  /*8b30*/  F2FP.F16.E4M3.UNPACK_B R11, R28 ;  /* 0x0000001cff0b723e */ /* 0x000fe200020006ff */
[C---:B------:R-:W-:Y:S01]  /*8b40*/  FFMA.FTZ R30, R13.reuse, R30, -R10 ;  /* 0x0000001e0d1e7223 */ /* 0x040fe2000001080a */
[----:B------:R-:W-:Y:S01]  /*8b50*/  F2FP.F16.E4M3.UNPACK_B R4, R4.H1 ;  /* 0x00000004ff04723e */ /* 0x000fe200030006ff */
[----:B------:R-:W-:Y:S01]  /*8b60*/  FFMA.FTZ R35, R13, R26, R12 ;  /* 0x0000001a0d237223 */ /* 0x000fe2000001000c */
[-C--:B------:R-:W-:Y:S01]  /*8b70*/  F2FP.F16.E4M3.UNPACK_B R10, R14.reuse ;  /* 0x0000000eff0a723e */ /* 0x080fe200020006ff */
        /* <DEDUP_REMOVED lines=43> */
.L_x_1168:
[----:B------:R-:W-:Y:S05]  /*8e30*/  BSYNC B1 ;  /* 0x0000000000017941 */ /* 0x000fea0003800000 */
.L_x_1167:
[----:B------:R-:W-:Y:S05]  /*8e40*/  @P2 BRA `(.L_x_1164) ;  /* 0x0000002c00902947 */ /* 0x000fea0003800000 */
[----:B012---:R-:W0:Y:S01]  /*8e50*/  LDS.128 R4, [R20+0x12000] ;  /* 0x0120000014047984 */ /* 0x007e220000000c00 */
[----:B-----5:R-:W-:Y:S02]  /*8e60*/  SHF.R.U32.HI R10, RZ, 0x8, R25 ;  /* 0x00000008ff0a7819 */ /* 0x020fe40000011619 */
[----:B------:R-:W-:Y:S02]  /*8e70*/  SHF.R.U32.HI R0, RZ, 0x8, R24 ;  /* 0x00000008ff007819 */ /* 0x000fe40000011618 */
[----:B------:R-:W-:Y:S02]  /*8e80*/  LOP3.LUT R11, R25, 0xff, RZ, 0xc0, !PT ;  /* 0x000000ff190b7812 */ /* 0x000fe400078ec0ff */
[----:B------:R-:W-:Y:S02]  /*8e90*/  LOP3.LUT R10, R10, 0xff, RZ, 0xc0, !PT ;  /* 0x000000ff0a0a7812 */ /* 0x000fe400078ec0ff */
[----:B------:R-:W-:Y:S02]  /*8ea0*/  SHF.R.U32.HI R12, RZ, 0x8, R9 ;  /* 0x00000008ff0c7819 */ /* 0x000fe40000011609 */
[----:B------:R-:W-:-:S02]  /*8eb0*/  LOP3.LUT R3, R24, 0xff, RZ, 0xc0, !PT ;  /* 0x000000ff18037812 */ /* 0x000fc400078ec0ff */
[----:B------:R-:W-:Y:S02]  /*8ec0*/  LOP3.LUT R0, R0, 0xff, RZ, 0xc0, !PT ;  /* 0x000000ff00007812 */ /* 0x000fe400078ec0ff */
[----:B------:R-:W-:Y:S02]  /*8ed0*/  PRMT R10, R10, 0x7604, R11 ;  /* 0x000076040a0a7816 */ /* 0x000fe4000000000b */
[----:B------:R-:W-:Y:S02]  /*8ee0*/  LOP3.LUT R15, R9, 0xff, RZ, 0xc0, !PT ;  /* 0x000000ff090f7812 */ /* 0x000fe400078ec0ff */
[----:B------:R-:W-:Y:S02]  /*8ef0*/  LOP3.LUT R12, R12, 0xff, RZ, 0xc0, !PT ;  /* 0x000000ff0c0c7812 */ /* 0x000fe400078ec0ff */
[----:B------:R-:W-:Y:S02]  /*8f00*/  SHF.R.U32.HI R14, RZ, 0x10, R9 ;  /* 0x00000010ff0e7819 */ /* 0x000fe40000011609 */
[----:B------:R-:W-:-:S02]  /*8f10*/  PRMT R3, R0, 0x7604, R3 ;  /* 0x0000760400037816 */ /* 0x000fc40000000003 */
[----:B------:R-:W-:Y:S02]  /*8f20*/  SHF.R.U32.HI R11, RZ, 0x10, R25 ;  /* 0x00000010ff0b7819 */ /* 0x000fe40000011619 */
[----:B------:R-:W-:Y:S02]  /*8f30*/  SHF.R.U32.HI R0, RZ, 0x8, R8 ;  /* 0x00000008ff007819 */ /* 0x000fe40000011608 */
[----:B------:R-:W-:Y:S01]  /*8f40*/  PRMT R12, R12, 0x7604, R15 ;  /* 0x000076040c0c7816 */ /* 0x000fe2000000000f */
[----:B------:R-:W-:Y:S01]  /*8f50*/  IMAD.U32 R15, R14, 0x10000, RZ ;  /* 0x000100000e0f7824 */ /* 0x000fe200078e00ff */
[----:B------:R-:W-:Y:S01]  /*8f60*/  LOP3.LUT R13, R8, 0xff, RZ, 0xc0, !PT ;  /* 0x000000ff080d7812 */ /* 0x000fe200078ec0ff */
[----:B------:R-:W-:Y:S01]  /*8f70*/  IMAD.U32 R11, R11, 0x10000, RZ ;  /* 0x000100000b0b7824 */ /* 0x000fe200078e00ff */
[----:B------:R-:W-:Y:S02]  /*8f80*/  LOP3.LUT R0, R0, 0xff, RZ, 0xc0, !PT ;  /* 0x000000ff00007812 */ /* 0x000fe400078ec0ff */
[----:B------:R-:W-:-:S02]  /*8f90*/  LOP3.LUT R3, R3, 0xff0000, R24, 0xf8, !PT ;  /* 0x00ff000003037812 */ /* 0x000fc400078ef818 */
[----:B------:R-:W-:Y:S02]  /*8fa0*/  PRMT R13, R0, 0x7604, R13 ;  /* 0x00007604000d7816 */ /* 0x000fe4000000000d */
[----:B------:R-:W-:Y:S02]  /*8fb0*/  LOP3.LUT R15, R12, 0xff0000, R15, 0xf8, !PT ;  /* 0x00ff00000c0f7812 */ /* 0x000fe400078ef80f */
[----:B------:R-:W-:Y:S02]  /*8fc0*/  LOP3.LUT R11, R10, 0xff0000, R11, 0xf8, !PT ;  /* 0x00ff00000a0b7812 */ /* 0x000fe400078ef80b */
[----:B------:R-:W-:Y:S02]  /*8fd0*/  LOP3.LUT R13, R13, 0xff0000, R8, 0xf8, !PT ;  /* 0x00ff00000d0d7812 */ /* 0x000fe400078ef808 */
[----:B------:R-:W-:Y:S02]  /*8fe0*/  LOP3.LUT R12, R3, 0xff000000, R24, 0xf8, !PT ;  /* 0xff000000030c7812 */ /* 0x000fe400078ef818 */
[----:B------:R-:W-:-:S02]  /*8ff0*/  LOP3.LUT R21, R15, 0xff000000, R9, 0xf8, !PT ;  /* 0xff0000000f157812 */ /* 0x000fc400078ef809 */
[----:B------:R-:W-:Y:S02]  /*9000*/  LOP3.LUT R24, R11, 0xff000000, R25, 0xf8, !PT ;  /* 0xff0000000b187812 */ /* 0x000fe400078ef819 */
[----:B0-----:R-:W-:Y:S02]  /*9010*/  F2FP.F16.E4M3.UNPACK_B R0, R6.H1 ;  /* 0x00000006ff00723e */ /* 0x001fe400030006ff */
[----:B------:R-:W-:Y:S02]  /*9020*/  LOP3.LUT R15, R13, 0xff000000, R8, 0xf8, !PT ;  /* 0xff0000000d0f7812 */ /* 0x000fe400078ef808 */
[----:B------:R-:W-:Y:S01]  /*9030*/  F2FP.F16.E4M3.UNPACK_B R25, R21 ;  /* 0x00000015ff19723e */ /* 0x000fe200020006ff */
[--C-:B------:R-:W-:Y:S01]  /*9040*/  HADD2.F32 R9, -RZ, R0.reuse.H1_H1 ;  /* 0x30000000ff097230 */ /* 0x100fe20000004100 */
[----:B------:R-:W-:Y:S01]  /*9050*/  F2FP.F16.E4M3.UNPACK_B R13, R24 ;  /* 0x00000018ff0d723e */ /* 0x000fe200020006ff */
[----:B------:R-:W-:Y:S01]  /*9060*/  HADD2.F32 R8, -RZ, R0.H0_H0 ;  /* 0x20000000ff087230 */ /* 0x000fe20000004100 */
[----:B------:R-:W-:Y:S01]  /*9070*/  F2FP.F16.E4M3.UNPACK_B R3, R6 ;  /* 0x00000006ff03723e */ /* 0x000fe200020006ff */
[----:B------:R-:W-:Y:S01]  /*9080*/  HADD2.F32 R26, -RZ, R25.H1_H1 ;  /* 0x30000019ff1a7230 */ /* 0x000fe20000004100 */
[-C--:B------:R-:W-:Y:S01]  /*9090*/  F2FP.F16.E4M3.UNPACK_B R10, R7.reuse ;  /* 0x00000007ff0a723e */ /* 0x080fe200020006ff */
[----:B------:R-:W-:Y:S01]  /*90a0*/  HADD2.F32 R14, -RZ, R13.H1_H1 ;  /* 0x3000000dff0e7230 */ /* 0x000fe20000004100 */
[----:B------:R-:W-:-:S02]  /*90b0*/  F2FP.F16.E4M3.UNPACK_B R11, R7.H1 ;  /* 0x00000007ff0b723e */ /* 0x000fc400030006ff */
[C---:B------:R-:W-:Y:S01]  /*90c0*/  FMUL.FTZ R27, R9.reuse, R26 ;  /* 0x0000001a091b7220 */ /* 0x040fe20000410000 */
[-C--:B------:R-:W-:Y:S01]  /*90d0*/  F2FP.F16.E4M3.UNPACK_B R6, R5.reuse ;  /* 0x00000005ff06723e */ /* 0x080fe200020006ff */
[-C--:B------:R-:W-:Y:S01]  /*90e0*/  FMUL.FTZ R9, R9, R14.reuse ;  /* 0x0000000e09097220 */ /* 0x080fe20000410000 */
[----:B------:R-:W-:Y:S01]  /*90f0*/  F2FP.F16.E4M3.UNPACK_B R7, R5.H1 ;  /* 0x00000005ff07723e */ /* 0x000fe200030006ff */
[C---:B------:R-:W-:Y:S01]  /*9100*/  FFMA.FTZ R27, R8.reuse, R14, -R27 ;  /* 0x0000000e081b7223 */ /* 0x040fe2000001081b */
[----:B------:R-:W-:Y:S02]  /*9110*/  HADD2.F32 R14, -RZ, R25.H0_H0 ;  /* 0x20000019ff0e7230 */ /* 0x000fe40000004100 */
        /* <DEDUP_REMOVED lines=24> */
[-C--:B------:R-:W-:Y:S01]  /*92a0*/  FMUL.FTZ R10, R3, R24.reuse ;  /* 0x00000018030a7220 */ /* 0x080fe20000410000 */
[-C--:B------:R-:W-:Y:S01]  /*92b0*/  F2FP.F16.E4M3.UNPACK_B R9, R15.reuse ;  /* 0x0000000fff09723e */ /* 0x080fe200020006ff */
        /* <DEDUP_REMOVED lines=46> */
[----:B------:R3:W-:Y:S01]  /*95a0*/  STS.128 [R20+0x12000], R4 ;  /* 0x0120000414007388 */ /* 0x0007e20000000c00 */
[----:B------:R-:W-:Y:S05]  /*95b0*/  BRA `(.L_x_1164) ;  /* 0x0000002400b47947 */ /* 0x000fea0003800000 */
.L_x_1155:
[----:B------:R-:W2:Y:S01]  /*95c0*/  LDL R3, [R1+0x3c] ;  /* 0x00003c0001037983 */ /* 0x000ea20000100800 */
[----:B------:R-:W0:Y:S01]  /*95d0*/  LDC R0, c[0x0][0x428] ;  /* 0x00010a00ff007b82 */ /* 0x000e220000000800 */
[----:B------:R-:W-:Y:S01]  /*95e0*/  ISETP.GE.AND P0, PT, R23, R4, PT ;  /* 0x000000041700720c */ /* 0x000fe20003f06270 */
[----:B------:R-:W-:Y:S01]  /*95f0*/  BSSY B1, `(.L_x_1169) ;  /* 0x0000041000017945 */ /* 0x000fe20003800000 */
[----:B------:R-:W-:Y:S01]  /*9600*/  IMAD.MOV.U32 R46, RZ, RZ, R38 ;  /* 0x000000ffff2e7224 */ /* 0x000fe200078e0026 */
[----:B------:R-:W-:Y:S01]  /*9610*/  CS2R R6, SRZ ;  /* 0x0000000000067805 */ /* 0x000fe2000001ff00 */
[----:B------:R-:W-:Y:S01]  /*9620*/  IMAD.MOV.U32 R47, RZ, RZ, R37 ;  /* 0x000000ffff2f7224 */ /* 0x000fe200078e0025 */
[----:B------:R-:W-:Y:S01]  /*9630*/  CS2R R24, SRZ ;  /* 0x0000000000187805 */ /* 0x000fe2000001ff00 */
[----:B------:R-:W-:Y:S01]  /*9640*/  IMAD.MOV.U32 R8, RZ, RZ, R40 ;  /* 0x000000ffff087224 */ /* 0x000fe200078e0028 */
[----:B------:R-:W-:Y:S01]  /*9650*/  CS2R R26, SRZ ;  /* 0x00000000001a7805 */ /* 0x000fe2000001ff00 */
[----:B------:R-:W-:Y:S01]  /*9660*/  IMAD.MOV.U32 R9, RZ, RZ, R45 ;  /* 0x000000ffff097224 */ /* 0x000fe200078e002d */
[----:B------:R-:W-:-:S02]  /*9670*/  CS2R R28, SRZ ;  /* 0x00000000001c7805 */ /* 0x000fc4000001ff00 */
[----:B------:R-:W-:Y:S02]  /*9680*/  CS2R R30, SRZ ;  /* 0x00000000001e7805 */ /* 0x000fe4000001ff00 */
[----:B------:R-:W-:Y:S02]  /*9690*/  CS2R R32, SRZ ;  /* 0x0000000000207805 */ /* 0x000fe4000001ff00 */
[----:B------:R-:W-:Y:S02]  /*96a0*/  CS2R R34, SRZ ;  /* 0x0000000000227805 */ /* 0x000fe4000001ff00 */
[----:B0-----:R-:W-:-:S13]  /*96b0*/  ISETP.NE.AND P1, PT, R0, 0x1, PT ;  /* 0x000000010000780c */ /* 0x001fda0003f25270 */
[----:B------:R-:W0:Y:S08]  /*96c0*/  @P1 LDC R0, c[0x0][0x42c] ;  /* 0x00010b00ff001b82 */ /* 0x000e300000000800 */
[----:B------:R-:W1:Y:S01]  /*96d0*/  @P1 LDC R5, c[0x0][0x430] ;  /* 0x00010c00ff051b82 */ /* 0x000e620000000800 */
[----:B--2---:R-:W-:-:S04]  /*96e0*/  IMAD R3, R3, 0xc0, R23 ;  /* 0x000000c003037824 */ /* 0x004fc800078e0217 */
[----:B0-----:R-:W-:-:S05]  /*96f0*/  @P1 IMAD.HI.U32 R0, R3, R0, RZ ;  /* 0x0000000003001227 */ /* 0x001fca00078e00ff */
[----:B-1----:R-:W-:Y:S02]  /*9700*/  @P1 SHF.R.U32.HI R3, RZ, R5, R0 ;  /* 0x00000005ff031219 */ /* 0x002fe40000011600 */
[----:B------:R-:W-:Y:S02]  /*9710*/  CS2R R4, SRZ ;  /* 0x0000000000047805 */ /* 0x000fe4000001ff00 */
[----:B------:R-:W-:Y:S01]  /*9720*/  SHF.R.S32.HI R21, RZ, 0x1f, R3 ;  /* 0x0000001fff157819 */ /* 0x000fe20000011403 */
[----:B------:R-:W-:Y:S06]  /*9730*/  @P0 BRA `(.L_x_1170) ;  /* 0x0000000000b00947 */ /* 0x000fec0003800000 */
[----:B------:R-:W0:Y:S01]  /*9740*/  S2R R50, SR_TID.X ;  /* 0x0000000000327919 */ /* 0x000e220000002100 */
[----:B------:R-:W-:Y:S01]  /*9750*/  IMAD.MOV.U32 R5, RZ, RZ, R49 ;  /* 0x000000ffff057224 */ /* 0x000fe200078e0031 */
[----:B------:R-:W-:Y:S01]  /*9760*/  ULDC UR4, c[0x0][0x3d4] ;  /* 0x0000f50000047ab9 */ /* 0x000fe20000000800 */
[C---:B------:R-:W-:Y:S01]  /*9770*/  IMAD R0, R51.reuse, R12, RZ ;  /* 0x0000000c33007224 */ /* 0x040fe200078e02ff */
[----:B------:R-:W-:Y:S01]  /*9780*/  ULDC.64 UR6, c[0x0][0x3c8] ;  /* 0x0000f20000067ab9 */ /* 0x000fe20000000a00 */
[----:B------:R-:W-:Y:S01]  /*9790*/  IMAD R24, R51, R10, RZ ;  /* 0x0000000a33187224 */ /* 0x000fe200078e02ff */
[----:B------:R-:W-:Y:S01]  /*97a0*/  ULDC.64 UR8, c[0x0][0x3e0] ;  /* 0x0000f80000087ab9 */ /* 0x000fe20000000a00 */
[----:B0-----:R-:W-:-:S05]  /*97b0*/  VIADD R50, R50, 0xffffff80 ;  /* 0xffffff8032327836 */ /* 0x001fca0000000000 */
[----:B------:R-:W-:-:S04]  /*97c0*/  LEA.HI R52, R50, R50, RZ, 0x1 ;  /* 0x0000003232347211 */ /* 0x000fc800078f08ff */
[----:B------:R-:W-:-:S05]  /*97d0*/  LOP3.LUT R52, R52, 0xfffffffe, RZ, 0xc0, !PT ;  /* 0xfffffffe34347812 */ /* 0x000fca00078ec0ff */
[----:B------:R-:W-:Y:S02]  /*97e0*/  IMAD.IADD R52, R50, 0x1, -R52 ;  /* 0x0000000132347824 */ /* 0x000fe400078e0a34 */
[----:B------:R-:W2:Y:S02]  /*97f0*/  LDL R50, [R1+0x20] ;  /* 0x0000200001327983 */ /* 0x000ea40000100800 */
[----:B------:R-:W-:-:S04]  /*9800*/  IMAD.SHL.U32 R52, R52, 0x10, RZ ;  /* 0x0000001034347824 */ /* 0x000fc800078e00ff */
[----:B------:R-:W-:-:S04]  /*9810*/  IMAD.MOV.U32 R4, RZ, RZ, R52 ;  /* 0x000000ffff047224 */ /* 0x000fc800078e0034 */
[----:B------:R-:W-:-:S04]  /*9820*/  IMAD.WIDE.U32 R6, R23, R12, R4 ;  /* 0x0000000c17067225 */ /* 0x000fc800078e0004 */
[----:B------:R-:W-:Y:S01]  /*9830*/  IMAD.WIDE.U32 R4, R23, R10, R4 ;  /* 0x0000000a17047225 */ /* 0x000fe200078e0004 */
[----:B------:R-:W-:-:S03]  /*9840*/  IADD3 R38, P1, R6, R38, RZ ;  /* 0x0000002606267210 */ /* 0x000fc60007f3e0ff */
[C---:B------:R-:W-:Y:S01]  /*9850*/  IMAD R6, R23.reuse, R13, R0 ;  /* 0x0000000d17067224 */ /* 0x040fe200078e0200 */
[----:B------:R-:W-:Y:S01]  /*9860*/  IADD3 R40, P2, R4, R40, RZ ;  /* 0x0000002804287210 */ /* 0x000fe20007f5e0ff */
[----:B------:R-:W-:-:S03]  /*9870*/  IMAD R24, R23, R11, R24 ;  /* 0x0000000b17187224 */ /* 0x000fc600078e0218 */
[----:B------:R-:W-:Y:S02]  /*9880*/  IADD3.X R39, R37, R6, R7, P1, !PT ;  /* 0x0000000625277210 */ /* 0x000fe40000ffe407 */
[----:B------:R-:W-:Y:S01]  /*9890*/  IADD3.X R41, R45, R24, R5, P2, !PT ;  /* 0x000000182d297210 */ /* 0x000fe200017fe405 */
[----:B------:R-:W-:Y:S01]  /*98a0*/  IMAD.WIDE.U32 R42, R42, 0xc0, R38 ;  /* 0x000000c02a2a7825 */ /* 0x000fe200078e0026 */
[----:B------:R-:W-:-:S03]  /*98b0*/  ISETP.GE.AND P3, PT, R52, UR4, PT ;  /* 0x0000000434007c0c */ /* 0x000fc6000bf66270 */
[----:B------:R-:W-:Y:S01]  /*98c0*/  IMAD.WIDE.U32 R14, R14, 0xc0, R40 ;  /* 0x000000c00e0e7825 */ /* 0x000fe200078e0028 */
[----:B------:R-:W-:-:S03]  /*98d0*/  IADD3 R38, P1, R42, UR6, RZ ;  /* 0x000000062a267c10 */ /* 0x000fc6000ff3e0ff */
[----:B------:R-:W-:Y:S01]  /*98e0*/  IMAD R5, R44, 0xc0, RZ ;  /* 0x000000c02c057824 */ /* 0x000fe200078e02ff */
[----:B------:R-:W-:Y:S01]  /*98f0*/  IADD3 R14, P2, R14, UR8, RZ ;  /* 0x000000080e0e7c10 */ /* 0x000fe2000ff5e0ff */
[----:B------:R-:W-:Y:S01]  /*9900*/  IMAD R7, R48, 0xc0, RZ ;  /* 0x000000c030077824 */ /* 0x000fe200078e02ff */
[----:B------:R-:W-:Y:S02]  /*9910*/  CS2R R28, SRZ ;  /* 0x00000000001c7805 */ /* 0x000fe4000001ff00 */
[----:B------:R-:W-:Y:S02]  /*9920*/  CS2R R30, SRZ ;  /* 0x00000000001e7805 */ /* 0x000fe4000001ff00 */
[----:B------:R-:W-:Y:S02]  /*9930*/  IADD3.X R39, R5, UR7, R43, P1, !PT ;  /* 0x0000000705277c10 */ /* 0x000fe40008ffe42b */
[----:B------:R-:W-:Y:S02]  /*9940*/  CS2R R32, SRZ ;  /* 0x0000000000207805 */ /* 0x000fe4000001ff00 */
[----:B------:R-:W-:-:S02]  /*9950*/  IADD3.X R15, R7, UR9, R15, P2, !PT ;  /* 0x00000009070f7c10 */ /* 0x000fc400097fe40f */
[----:B------:R-:W-:Y:S02]  /*9960*/  CS2R R34, SRZ ;  /* 0x0000000000227805 */ /* 0x000fe4000001ff00 */
[----:B------:R-:W-:Y:S02]  /*9970*/  CS2R R4, SRZ ;  /* 0x0000000000047805 */ /* 0x000fe4000001ff00 */
[----:B------:R-:W-:Y:S02]  /*9980*/  CS2R R6, SRZ ;  /* 0x0000000000067805 */ /* 0x000fe4000001ff00 */
[----:B------:R-:W-:Y:S02]  /*9990*/  CS2R R24, SRZ ;  /* 0x0000000000187805 */ /* 0x000fe4000001ff00 */
[----:B------:R-:W-:Y:S01]  /*99a0*/  CS2R R26, SRZ ;  /* 0x00000000001a7805 */ /* 0x000fe2000001ff00 */
[----:B------:R0:W5:Y:S04]  /*99b0*/  @!P3 LDG.E.128 R28, desc[UR40][R38.64] ;  /* 0x00000028261cb981 */ /* 0x000168000c1e1d00 */
[----:B------:R0:W5:Y:S01]  /*99c0*/  @!P3 LDG.E.128 R4, desc[UR40][R14.64] ;  /* 0x000000280e04b981 */ /* 0x000162000c1e1d00 */
[----:B--2---:R-:W-:-:S13]  /*99d0*/  ISETP.GE.AND P4, PT, R50, UR4, PT ;  /* 0x0000000432007c0c */ /* 0x004fda000bf86270 */
[----:B------:R0:W5:Y:S04]  /*99e0*/  @!P4 LDG.E.128 R32, desc[UR40][R38.64+0x20] ;  /* 0x000020282620c981 */ /* 0x000168000c1e1d00 */
[----:B------:R0:W5:Y:S02]  /*99f0*/  @!P4 LDG.E.128 R24, desc[UR40][R14.64+0x20] ;  /* 0x000020280e18c981 */ /* 0x000164000c1e1d00 */
.L_x_1170:
[----:B------:R-:W-:Y:S05]  /*9a00*/  BSYNC B1 ;  /* 0x0000000000017941 */ /* 0x000fea0003800000 */
.L_x_1169:
        /* <DEDUP_REMOVED lines=19> */
.L_x_1446:
[----:B------:R-:W-:-:S03]  /*9b40*/  UMOV UR4, 0xffffffff ;  /* 0xffffffff00047882 */ /* 0x000fc60000000000 */
[----:B------:R-:W-:Y:S05]  /*9b50*/  BRA.DIV UR4, `(.L_x_1172) ;  /* 0x0000018a04b87947 */ /* 0x000fea000b800000 */
.L_x_1449:
[----:B------:R-:W-:-:S03]  /*9b60*/  UMOV UR4, 0xffffffff ;  /* 0xffffffff00047882 */ /* 0x000fc60000000000 */
[----:B------:R-:W-:Y:S05]  /*9b70*/  BRA.DIV UR4, `(.L_x_1173) ;  /* 0x0000018a04d87947 */ /* 0x000fea000b800000 */
.L_x_1452:
[----:B------:R-:W-:-:S03]  /*9b80*/  UMOV UR4, 0xffffffff ;  /* 0xffffffff00047882 */ /* 0x000fc60000000000 */
[----:B------:R-:W-:Y:S05]  /*9b90*/  BRA.DIV UR4, `(.L_x_1174) ;  /* 0x0000018a04f87947 */ /* 0x000fea000b800000 */
.L_x_1455:
[----:B------:R-:W0:Y:S01]  /*9ba0*/  SYNCS.PHASECHK.TRANS64.TRYWAIT P1, [R17+URZ+0x19c00], R10 ;  /* 0x019c000a110075a7 */ /* 0x000e22000802017f */
[----:B------:R-:W-:Y:S04]  /*9bb0*/  BSSY B1, `(.L_x_1175) ;  /* 0x0000002000017945 */ /* 0x000fe80003800000 */
[----:B0-----:R-:W-:Y:S05]  /*9bc0*/  @!P1 BRA `(.L_x_1176) ;  /* 0x0000018c00149947 */ /* 0x001fea0003800000 */
.L_x_1456:
[----:B------:R-:W-:Y:S05]  /*9bd0*/  BSYNC B1 ;  /* 0x0000000000017941 */ /* 0x000fea0003800000 */
.L_x_1175:
[----:B------:R-:W-:Y:S05]  /*9be0*/  @P0 BRA `(.L_x_1164) ;  /* 0x0000002000280947 */ /* 0x000fea0003800000 */
[----:B------:R-:W2:Y:S04]  /*9bf0*/  LDL R63, [R1+0x20] ;  /* 0x00002000013f7983 */ /* 0x000ea80000100800 */
[----:B------:R1:W5:Y:S04]  /*9c00*/  LDL R62, [R1+0x1c] ;  /* 0x00001c00013e7983 */ /* 0x0003680000100800 */
[----:B------:R1:W5:Y:S04]  /*9c10*/  LDL R61, [R1+0x30] ;  /* 0x00003000013d7983 */ /* 0x0003680000100800 */
[----:B------:R1:W5:Y:S01]  /*9c20*/  LDL R60, [R1+0x64] ;  /* 0x00006400013c7983 */ /* 0x0003620000100800 */
[----:B------:R-:W3:Y:S02]  /*9c30*/  S2R R0, SR_TID.X ;  /* 0x0000000000007919 */ /* 0x000ee40000002100 */
[----:B---3--:R-:W-:-:S05]  /*9c40*/  VIADD R0, R0, 0xffffff80 ;  /* 0xffffff8000007836 */ /* 0x008fca0000000000 */
[----:B------:R-:W-:-:S04]  /*9c50*/  LEA.HI R3, R0, R0, RZ, 0x1 ;  /* 0x0000000000037211 */ /* 0x000fc800078f08ff */
[----:B------:R-:W-:-:S05]  /*9c60*/  LOP3.LUT R3, R3, 0xfffffffe, RZ, 0xc0, !PT ;  /* 0xfffffffe03037812 */ /* 0x000fca00078ec0ff */
[----:B------:R-:W-:Y:S02]  /*9c70*/  IMAD.IADD R3, R0, 0x1, -R3 ;  /* 0x0000000100037824 */ /* 0x000fe400078e0a03 */
[----:B------:R-:W3:Y:S02]  /*9c80*/  LDC R0, c[0x0][0x3d4] ;  /* 0x0000f500ff007b82 */ /* 0x000ee40000000800 */
[----:B------:R-:W-:Y:S01]  /*9c90*/  IMAD.SHL.U32 R3, R3, 0x10, RZ ;  /* 0x0000001003037824 */ /* 0x000fe200078e00ff */
[----:B------:R-:W-:Y:S04]  /*9ca0*/  BSSY B1, `(.L_x_1177) ;  /* 0x00000fd000017945 */ /* 0x000fe80003800000 */
[-C--:B---3--:R-:W-:Y:S02]  /*9cb0*/  ISETP.GE.AND P0, PT, R3, R0.reuse, PT ;  /* 0x000000000300720c */ /* 0x088fe40003f06270 */
[----:B--2---:R-:W-:-:S11]  /*9cc0*/  ISETP.GE.AND P1, PT, R63, R0, PT ;  /* 0x000000003f00720c */ /* 0x004fd60003f26270 */
[----:B-1----:R-:W-:Y:S05]  /*9cd0*/  @P0 BRA `(.L_x_1178) ;  /* 0x0000000c00e40947 */ /* 0x002fea0003800000 */
[----:B------:R-:W1:Y:S01]  /*9ce0*/  S2R R11, SR_TID.X ;  /* 0x00000000000b7919 */ /* 0x000e620000002100 */
[----:B-----5:R-:W-:Y:S02]  /*9cf0*/  SHF.R.U32.HI R3, RZ, 0x8, R28 ;  /* 0x00000008ff037819 */ /* 0x020fe4000001161c */
[----:B------:R-:W-:Y:S02]  /*9d00*/  LOP3.LUT R8, R28, 0xff, RZ, 0xc0, !PT ;  /* 0x000000ff1c087812 */ /* 0x000fe400078ec0ff */
[----:B------:R-:W-:Y:S02]  /*9d10*/  LOP3.LUT R3, R3, 0xff, RZ, 0xc0, !PT ;  /* 0x000000ff03037812 */ /* 0x000fe400078ec0ff */
[----:B------:R-:W-:Y:S02]  /*9d20*/  SHF.R.U32.HI R9, RZ, 0x8, R29 ;  /* 0x00000008ff097819 */ /* 0x000fe4000001161d */
[----:B------:R-:W-:Y:S02]  /*9d30*/  PRMT R21, R3, 0x7604, R8 ;  /* 0x0000760403157816 */ /* 0x000fe40000000008 */
[----:B0-----:R-:W-:-:S02]  /*9d40*/  LOP3.LUT R10, R29, 0xff, RZ, 0xc0, !PT ;  /* 0x000000ff1d0a7812 */ /* 0x001fc400078ec0ff */
[----:B------:R-:W-:Y:S02]  /*9d50*/  LOP3.LUT R9, R9, 0xff, RZ, 0xc0, !PT ;  /* 0x000000ff09097812 */ /* 0x000fe400078ec0ff */
[----:B------:R-:W-:Y:S02]  /*9d60*/  LOP3.LUT R12, R30, 0xff, RZ, 0xc0, !PT ;  /* 0x000000ff1e0c7812 */ /* 0x000fe400078ec0ff */
[----:B------:R-:W-:Y:S02]  /*9d70*/  PRMT R37, R9, 0x7604, R10 ;  /* 0x0000760409257816 */ /* 0x000fe4000000000a */
[----:B------:R-:W-:Y:S02]  /*9d80*/  SHF.R.U32.HI R9, RZ, 0x8, R31 ;  /* 0x00000008ff097819 */ /* 0x000fe4000001161f */
[----:B------:R-:W-:Y:S02]  /*9d90*/  LOP3.LUT R10, R31, 0xff, RZ, 0xc0, !PT ;  /* 0x000000ff1f0a7812 */ /* 0x000fe400078ec0ff */
[----:B------:R-:W-:-:S02]  /*9da0*/  LOP3.LUT R9, R9, 0xff, RZ, 0xc0, !PT ;  /* 0x000000ff09097812 */ /* 0x000fc400078ec0ff */
[----:B------:R-:W-:Y:S02]  /*9db0*/  SHF.R.U32.HI R46, RZ, 0x8, R7 ;  /* 0x00000008ff2e7819 */ /* 0x000fe40000011607 */
[----:B------:R-:W-:Y:S02]  /*9dc0*/  PRMT R40, R9, 0x7604, R10 ;  /* 0x0000760409287816 */ /* 0x000fe4000000000a */
[----:B------:R-:W-:Y:S02]  /*9dd0*/  SHF.R.U32.HI R38, RZ, 0x8, R5 ;  /* 0x00000008ff267819 */ /* 0x000fe40000011605 */
[----:B------:R-:W-:Y:S01]  /*9de0*/  SHF.R.U32.HI R42, RZ, 0x8, R6 ;  /* 0x00000008ff2a7819 */ /* 0x000fe20000011606 */
[----:B-1----:R-:W-:Y:S01]  /*9df0*/  VIADD R14, R11, 0xffffff80 ;  /* 0xffffff800b0e7836 */ /* 0x002fe20000000000 */
[----:B------:R-:W-:Y:S02]  /*9e00*/  SHF.R.U32.HI R11, RZ, 0x8, R30 ;  /* 0x00000008ff0b7819 */ /* 0x000fe4000001161e */
[----:B------:R-:W-:-:S02]  /*9e10*/  LOP3.LUT R47, R7, 0xff, RZ, 0xc0, !PT ;  /* 0x000000ff072f7812 */ /* 0x000fc400078ec0ff */
[C---:B------:R-:W-:Y:S02]  /*9e20*/  LEA.HI R13, R14.reuse, R14, RZ, 0x1 ;  /* 0x0000000e0e0d7211 */ /* 0x040fe400078f08ff */
[----:B------:R-:W-:Y:S02]  /*9e30*/  LOP3.LUT R11, R11, 0xff, RZ, 0xc0, !PT ;  /* 0x000000ff0b0b7812 */ /* 0x000fe400078ec0ff */
[----:B------:R-:W-:Y:S02]  /*9e40*/  LOP3.LUT R13, R13, 0xfffffffe, RZ, 0xc0, !PT ;  /* 0xfffffffe0d0d7812 */ /* 0x000fe400078ec0ff */
[----:B------:R-:W-:Y:S02]  /*9e50*/  PRMT R39, R11, 0x7604, R12 ;  /* 0x000076040b277816 */ /* 0x000fe4000000000c */
[----:B------:R-:W-:Y:S01]  /*9e60*/  SHF.R.U32.HI R11, RZ, 0x8, R4 ;  /* 0x00000008ff0b7819 */ /* 0x000fe20000011604 */
[----:B------:R-:W-:Y:S01]  /*9e70*/  IMAD.IADD R13, R14, 0x1, -R13 ;  /* 0x000000010e0d7824 */ /* 0x000fe200078e0a0d */
[----:B------:R-:W-:-:S02]  /*9e80*/  LOP3.LUT R14, R4, 0xff, RZ, 0xc0, !PT ;  /* 0x000000ff040e7812 */ /* 0x000fc400078ec0ff */
[----:B------:R-:W-:Y:S02]  /*9e90*/  LOP3.LUT R46, R46, 0xff, RZ, 0xc0, !PT ;  /* 0x000000ff2e2e7812 */ /* 0x000fe400078ec0ff */
[----:B------:R-:W-:Y:S02]  /*9ea0*/  LEA.HI R3, R0, R13, RZ, 0x1c ;  /* 0x0000000d00037211 */ /* 0x000fe400078fe0ff */
[----:B------:R-:W-:Y:S02]  /*9eb0*/  LOP3.LUT R13, R11, 0xff, RZ, 0xc0, !PT ;  /* 0x000000ff0b0d7812 */ /* 0x000fe400078ec0ff */
[C---:B------:R-:W-:Y:S01]  /*9ec0*/  LEA.HI R8, R3.reuse, R3, RZ, 0x1 ;  /* 0x0000000303087211 */ /* 0x040fe200078f08ff */
[----:B------:R-:W-:Y:S01]  /*9ed0*/  IMAD.SHL.U32 R3, R3, 0x10, RZ ;  /* 0x0000001003037824 */ /* 0x000fe200078e00ff */
[----:B------:R-:W-:Y:S02]  /*9ee0*/  PRMT R45, R13, 0x7604, R14 ;  /* 0x000076040d2d7816 */ /* 0x000fe4000000000e */
[----:B------:R-:W-:-:S02]  /*9ef0*/  SHF.R.S32.HI R8, RZ, 0x1, R8 ;  /* 0x00000001ff087819 */ /* 0x000fc40000011408 */
[----:B------:R-:W-:Y:S02]  /*9f00*/  LOP3.LUT R3, R62, 0x10, R3, 0xf8, !PT ;  /* 0x000000103e037812 */ /* 0x000fe400078ef803 */
[----:B------:R-:W-:Y:S01]  /*9f10*/  LOP3.LUT R41, R5, 0xff, RZ, 0xc0, !PT ;  /* 0x000000ff05297812 */ /* 0x000fe200078ec0ff */
[----:B------:R-:W-:Y:S01]  /*9f20*/  IMAD R12, R8, 0x1800, R61 ;  /* 0x00001800080c7824 */ /* 0x000fe200078e023d */
[----:B------:R-:W-:Y:S01]  /*9f30*/  LOP3.LUT R3, R3, R60, RZ, 0x3c, !PT ;  /* 0x0000003c03037212 */ /* 0x000fe200078e3cff */
[----:B------:R-:W0:Y:S01]  /*9f40*/  LDS.128 R8, [R20+0xf000] ;  /* 0x00f0000014087984 */ /* 0x000e220000000c00 */
[----:B------:R-:W-:Y:S02]  /*9f50*/  LOP3.LUT R38, R38, 0xff, RZ, 0xc0, !PT ;  /* 0x000000ff26267812 */ /* 0x000fe400078ec0ff */
[----:B------:R-:W-:Y:S02]  /*9f60*/  IADD3 R3, R17, R12, R3 ;  /* 0x0000000c11037210 */ /* 0x000fe40007ffe003 */
[----:B------:R-:W-:-:S02]  /*9f70*/  LOP3.LUT R43, R42, 0xff, RZ, 0xc0, !PT ;  /* 0x000000ff2a2b7812 */ /* 0x000fc400078ec0ff */
[----:B------:R-:W-:Y:S01]  /*9f80*/  PRMT R46, R46, 0x7604, R47 ;  /* 0x000076042e2e7816 */ /* 0x000fe2000000002f */
[----:B------:R-:W1:Y:S01]  /*9f90*/  LDS.128 R12, [R3+0xf000] ;  /* 0x00f00000030c7984 */ /* 0x000e620000000c00 */
[----:B------:R-:W-:Y:S02]  /*9fa0*/  PRMT R42, R38, 0x7604, R41 ;  /* 0x00007604262a7816 */ /* 0x000fe40000000029 */
[----:B------:R-:W-:Y:S02]  /*9fb0*/  SHF.R.U32.HI R47, RZ, 0x10, R5 ;  /* 0x00000010ff2f7819 */ /* 0x000fe40000011605 */
[----:B------:R-:W-:Y:S02]  /*9fc0*/  SHF.R.U32.HI R38, RZ, 0x10, R29 ;  /* 0x00000010ff267819 */ /* 0x000fe4000001161d */
[----:B------:R-:W-:Y:S01]  /*9fd0*/  SHF.R.U32.HI R41, RZ, 0x10, R31 ;  /* 0x00000010ff297819 */ /* 0x000fe2000001161f */
[----:B------:R-:W-:Y:S01]  /*9fe0*/  IMAD.U32 R47, R47, 0x10000, RZ ;  /* 0x000100002f2f7824 */ /* 0x000fe200078e00ff */
[----:B------:R-:W-:Y:S01]  /*9ff0*/  LOP3.LUT R44, R6, 0xff, RZ, 0xc0, !PT ;  /* 0x000000ff062c7812 */ /* 0x000fe200078ec0ff */
[----:B------:R-:W-:Y:S01]  /*a000*/  IMAD.U32 R38, R38, 0x10000, RZ ;  /* 0x0001000026267824 */ /* 0x000fe200078e00ff */
[----:B------:R-:W-:Y:S01]  /*a010*/  SHF.R.U32.HI R53, RZ, 0x10, R7 ;  /* 0x00000010ff357819 */ /* 0x000fe20000011607 */
[----:B------:R-:W-:Y:S01]  /*a020*/  IMAD.U32 R41, R41, 0x10000, RZ ;  /* 0x0001000029297824 */ /* 0x000fe200078e00ff */
[----:B------:R-:W-:-:S02]  /*a030*/  LOP3.LUT R49, R42, 0xff0000, R47, 0xf8, !PT ;  /* 0x00ff00002a317812 */ /* 0x000fc400078ef82f */
[----:B------:R-:W-:Y:S01]  /*a040*/  PRMT R51, R43, 0x7604, R44 ;  /* 0x000076042b337816 */ /* 0x000fe2000000002c */
[----:B------:R-:W-:Y:S01]  /*a050*/  IMAD.U32 R53, R53, 0x10000, RZ ;  /* 0x0001000035357824 */ /* 0x000fe200078e00ff */
[----:B------:R-:W-:Y:S02]  /*a060*/  LOP3.LUT R37, R37, 0xff0000, R38, 0xf8, !PT ;  /* 0x00ff000025257812 */ /* 0x000fe400078ef826 */
[----:B------:R-:W-:Y:S02]  /*a070*/  LOP3.LUT R43, R40, 0xff0000, R41, 0xf8, !PT ;  /* 0x00ff0000282b7812 */ /* 0x000fe400078ef829 */
[----:B------:R-:W-:Y:S02]  /*a080*/  LOP3.LUT R49, R49, 0xff000000, R5, 0xf8, !PT ;  /* 0xff00000031317812 */ /* 0x000fe400078ef805 */
[----:B------:R-:W-:Y:S02]  /*a090*/  LOP3.LUT R21, R21, 0xff0000, R28, 0xf8, !PT ;  /* 0x00ff000015157812 */ /* 0x000fe400078ef81c */
[----:B------:R-:W-:-:S02]  /*a0a0*/  LOP3.LUT R41, R37, 0xff000000, R29, 0xf8, !PT ;  /* 0xff00000025297812 */ /* 0x000fc400078ef81d */
[----:B------:R-:W-:Y:S02]  /*a0b0*/  LOP3.LUT R39, R39, 0xff0000, R30, 0xf8, !PT ;  /* 0x00ff000027277812 */ /* 0x000fe400078ef81e */
[----:B------:R-:W-:Y:S02]  /*a0c0*/  LOP3.LUT R47, R43, 0xff000000, R31, 0xf8, !PT ;  /* 0xff0000002b2f7812 */ /* 0x000fe400078ef81f */
[----:B------:R-:W-:Y:S02]  /*a0d0*/  LOP3.LUT R53, R46, 0xff0000, R53, 0xf8, !PT ;  /* 0x00ff00002e357812 */ /* 0x000fe400078ef835 */
[----:B------:R-:W-:Y:S02]  /*a0e0*/  LOP3.LUT R45, R45, 0xff0000, R4, 0xf8, !PT ;  /* 0x00ff00002d2d7812 */ /* 0x000fe400078ef804 */
[-C--:B0-----:R-:W-:Y:S02]  /*a0f0*/  F2FP.F16.E4M3.UNPACK_B R29, R8.reuse ;  /* 0x00000008ff1d723e */ /* 0x081fe400020006ff */
[----:B------:R-:W-:-:S02]  /*a100*/  F2FP.F16.E4M3.UNPACK_B R43, R8.H1 ;  /* 0x00000008ff2b723e */ /* 0x000fc400030006ff */
[----:B------:R-:W-:Y:S02]  /*a110*/  LOP3.LUT R51, R51, 0xff0000, R6, 0xf8, !PT ;  /* 0x00ff000033337812 */ /* 0x000fe400078ef806 */
[-C--:B------:R-:W-:Y:S02]  /*a120*/  F2FP.F16.E4M3.UNPACK_B R40, R11.reuse ;  /* 0x0000000bff28723e */ /* 0x080fe400020006ff */
[----:B------:R-:W-:Y:S02]  /*a130*/  F2FP.F16.E4M3.UNPACK_B R46, R11.H1 ;  /* 0x0000000bff2e723e */ /* 0x000fe400030006ff */
[----:B------:R-:W-:Y:S02]  /*a140*/  F2FP.F16.E4M3.UNPACK_B R50, R49 ;  /* 0x00000031ff32723e */ /* 0x000fe400020006ff */
[----:B-1----:R-:W-:Y:S02]  /*a150*/  F2FP.F16.E4M3.UNPACK_B R8, R13 ;  /* 0x0000000dff08723e */ /* 0x002fe400020006ff */
[----:B------:R-:W-:-:S02]  /*a160*/  LOP3.LUT R28, R21, 0xff000000, R28, 0xf8, !PT ;  /* 0xff000000151c7812 */ /* 0x000fc400078ef81c */
[----:B------:R-:W-:Y:S02]  /*a170*/  F2FP.F16.E4M3.UNPACK_B R11, R41 ;  /* 0x00000029ff0b723e */ /* 0x000fe400020006ff */
[----:B------:R-:W-:Y:S02]  /*a180*/  LOP3.LUT R21, R39, 0xff000000, R30, 0xf8, !PT ;  /* 0xff00000027157812 */ /* 0x000fe400078ef81e */
[----:B------:R-:W-:Y:S01]  /*a190*/  LOP3.LUT R39, R45, 0xff000000, R4, 0xf8, !PT ;  /* 0xff0000002d277812 */ /* 0x000fe200078ef804 */
[--C-:B------:R-:W-:Y:S01]  /*a1a0*/  HADD2.F32 R44, -RZ, R11.reuse.H0_H0 ;  /* 0x2000000bff2c7230 */ /* 0x100fe20000004100 */
[----:B------:R-:W-:Y:S01]  /*a1b0*/  LOP3.LUT R4, R51, 0xff000000, R6, 0xf8, !PT ;  /* 0xff00000033047812 */ /* 0x000fe200078ef806 */
[----:B------:R-:W-:Y:S01]  /*a1c0*/  HADD2.F32 R51, -RZ, R50.H0_H0 ;  /* 0x20000032ff337230 */ /* 0x000fe20000004100 */
[-C--:B------:R-:W-:Y:S01]  /*a1d0*/  F2FP.F16.E4M3.UNPACK_B R30, R9.reuse ;  /* 0x00000009ff1e723e */ /* 0x080fe200020006ff */
[--C-:B------:R-:W-:Y:S01]  /*a1e0*/  HADD2.F32 R6, -RZ, R8.reuse.H0_H0 ;  /* 0x20000008ff067230 */ /* 0x100fe20000004100 */
[----:B------:R-:W-:Y:S01]  /*a1f0*/  F2FP.F16.E4M3.UNPACK_B R31, R9.H1 ;  /* 0x00000009ff1f723e */ /* 0x000fe200030006ff */
[----:B------:R-:W-:Y:S01]  /*a200*/  HADD2.F32 R8, -RZ, R8.H1_H1 ;  /* 0x30000008ff087230 */ /* 0x000fe20000004100 */
[-C--:B------:R-:W-:Y:S01]  /*a210*/  F2FP.F16.E4M3.UNPACK_B R37, R12.reuse ;  /* 0x0000000cff25723e */ /* 0x080fe200020006ff */
[--C-:B------:R-:W-:Y:S01]  /*a220*/  HADD2.F32 R9, -RZ, R30.reuse.H0_H0 ;  /* 0x2000001eff097230 */ /* 0x100fe20000004100 */
[----:B------:R-:W-:Y:S01]  /*a230*/  F2FP.F16.E4M3.UNPACK_B R45, R12.H1 ;  /* 0x0000000cff2d723e */ /* 0x000fe200030006ff */
[C---:B------:R-:W-:Y:S01]  /*a240*/  FMUL.FTZ R12, R6.reuse, R51 ;  /* 0x00000033060c7220 */ /* 0x040fe20000410000 */
[-C--:B------:R-:W-:Y:S01]  /*a250*/  FMUL.FTZ R52, R6, R44.reuse ;  /* 0x0000002c06347220 */ /* 0x080fe20000410000 */
[----:B------:R-:W-:Y:S01]  /*a260*/  F2FP.F16.E4M3.UNPACK_B R38, R13.H1 ;  /* 0x0000000dff26723e */ /* 0x000fe200030006ff */
[----:B------:R-:W-:Y:S01]  /*a270*/  HADD2.F32 R30, -RZ, R30.H1_H1 ;  /* 0x3000001eff1e7230 */ /* 0x000fe20000004100 */
[----:B------:R-:W-:Y:S01]  /*a280*/  F2FP.F16.E4M3.UNPACK_B R49, R49.H1 ;  /* 0x00000031ff31723e */ /* 0x000fe200030006ff */
[C---:B------:R-:W-:Y:S01]  /*a290*/  FFMA.FTZ R6, R9.reuse, R44, -R12 ;  /* 0x0000002c09067223 */ /* 0x040fe2000001080c */
[----:B------:R-:W-:Y:S01]  /*a2a0*/  F2FP.F16.E4M3.UNPACK_B R41, R41.H1 ;  /* 0x00000029ff29723e */ /* 0x000fe200030006ff */
[----:B------:R-:W-:Y:S01]  /*a2b0*/  FFMA.FTZ R9, R9, R51, R52 ;  /* 0x0000003309097223 */ /* 0x000fe20000010034 */
[-C--:B------:R-:W-:Y:S01]  /*a2c0*/  F2FP.F16.E4M3.UNPACK_B R42, R15.reuse ;  /* 0x0000000fff2a723e */ /* 0x080fe200020006ff */
[----:B------:R-:W-:Y:S01]  /*a2d0*/  HADD2.F32 R51, -RZ, R50.H1_H1 ;  /* 0x30000032ff337230 */ /* 0x000fe20000004100 */
[----:B------:R-:W-:Y:S01]  /*a2e0*/  F2FP.F16.E4M3.UNPACK_B R48, R15.H1 ;  /* 0x0000000fff30723e */ /* 0x000fe200030006ff */
[----:B------:R-:W-:Y:S01]  /*a2f0*/  HADD2.F32 R15, -RZ, R11.H1_H1 ;  /* 0x3000000bff0f7230 */ /* 0x000fe20000004100 */
[----:B------:R-:W-:Y:S01]  /*a300*/  LOP3.LUT R53, R53, 0xff000000, R7, 0xf8, !PT ;  /* 0xff00000035357812 */ /* 0x000fe200078ef807 */
[----:B------:R-:W-:-:S02]  /*a310*/  HADD2.F32 R44, -RZ, R49.H0_H0 ;  /* 0x20000031ff2c7230 */ /* 0x000fc40000004100 */
[C---:B------:R-:W-:Y:S01]  /*a320*/  FMUL.FTZ R55, R8.reuse, R51 ;  /* 0x0000003308377220 */ /* 0x040fe20000410000 */
[----:B------:R-:W-:Y:S02]  /*a330*/  HADD2.F32 R11, -RZ, R38.H0_H0 ;  /* 0x20000026ff0b7230 */ /* 0x000fe40000004100 */
[----:B------:R-:W-:Y:S01]  /*a340*/  FMUL.FTZ R8, R8, R15 ;  /* 0x0000000f08087220 */ /* 0x000fe20000410000 */
[----:B------:R-:W-:Y:S01]  /*a350*/  HADD2.F32 R12, -RZ, R41.H0_H0 ;  /* 0x20000029ff0c7230 */ /* 0x000fe20000004100 */
[----:B------:R-:W-:Y:S01]  /*a360*/  F2FP.F16.E4M3.UNPACK_B R7, R14 ;  /* 0x0000000eff07723e */ /* 0x000fe200020006ff */
[----:B------:R-:W-:Y:S02]  /*a370*/  HADD2.F32 R13, -RZ, R31.H0_H0 ;  /* 0x2000001fff0d7230 */ /* 0x000fe40000004100 */
[C---:B------:R-:W-:Y:S01]  /*a380*/  FMUL.FTZ R50, R11.reuse, R44 ;  /* 0x0000002c0b327220 */ /* 0x040fe20000410000 */
[----:B------:R-:W-:Y:S01]  /*a390*/  FFMA.FTZ R8, R30, R51, R8 ;  /* 0x000000331e087223 */ /* 0x000fe20000010008 */
[-C--:B------:R-:W-:Y:S01]  /*a3a0*/  FMUL.FTZ R57, R11, R12.reuse ;  /* 0x0000000c0b397220 */ /* 0x080fe20000410000 */
[----:B------:R-:W-:Y:S01]  /*a3b0*/  F2FP.F16.E4M3.UNPACK_B R51, R53 ;  /* 0x00000035ff33723e */ /* 0x000fe200020006ff */
[----:B------:R-:W-:Y:S01]  /*a3c0*/  FFMA.FTZ R12, R13, R12, -R50 ;  /* 0x0000000c0d0c7223 */ /* 0x000fe20000010832 */
[----:B------:R-:W-:-:S02]  /*a3d0*/  HADD2.F32 R41, -RZ, R41.H1_H1 ;  /* 0x30000029ff297230 */ /* 0x000fc40000004100 */
[----:B------:R-:W-:Y:S01]  /*a3e0*/  FFMA.FTZ R13, R13, R44, R57 ;  /* 0x0000002c0d0d7223 */ /* 0x000fe20000010039 */
[----:B------:R-:W-:Y:S01]  /*a3f0*/  F2FP.F16.E4M3.UNPACK_B R44, R47 ;  /* 0x0000002fff2c723e */ /* 0x000fe200020006ff */
[----:B------:R-:W-:Y:S02]  /*a400*/  HADD2.F32 R38, -RZ, R38.H1_H1 ;  /* 0x30000026ff267230 */ /* 0x000fe40000004100 */
[----:B------:R-:W-:Y:S01]  /*a410*/  FFMA.FTZ R11, R30, R15, -R55 ;  /* 0x0000000f1e0b7223 */ /* 0x000fe20000010837 */
[----:B------:R-:W-:Y:S01]  /*a420*/  HADD2.F32 R50, -RZ, R49.H1_H1 ;  /* 0x30000031ff327230 */ /* 0x000fe20000004100 */
[----:B------:R-:W-:Y:S01]  /*a430*/  F2FP.F16.E4M3.UNPACK_B R47, R47.H1 ;  /* 0x0000002fff2f723e */ /* 0x000fe200030006ff */
[----:B------:R-:W-:Y:S02]  /*a440*/  HADD2.F32 R31, -RZ, R31.H1_H1 ;  /* 0x3000001fff1f7230 */ /* 0x000fe40000004100 */
[----:B------:R-:W-:Y:S01]  /*a450*/  FMUL.FTZ R55, R38, R41 ;  /* 0x0000002926377220 */ /* 0x000fe20000410000 */
[----:B------:R-:W-:-:S02]  /*a460*/  HADD2.F32 R52, -RZ, R51.H0_H0 ;  /* 0x20000033ff347230 */ /* 0x000fc40000004100 */
[-C--:B------:R-:W-:Y:S01]  /*a470*/  FMUL.FTZ R54, R38, R50.reuse ;  /* 0x0000003226367220 */ /* 0x080fe20000410000 */
[----:B------:R-:W-:Y:S02]  /*a480*/  HADD2.F32 R15, -RZ, R42.H0_H0 ;  /* 0x2000002aff0f7230 */ /* 0x000fe40000004100 */
[----:B------:R-:W-:Y:S01]  /*a490*/  FFMA.FTZ R38, R31, R50, R55 ;  /* 0x000000321f267223 */ /* 0x000fe20000010037 */
[----:B------:R-:W-:Y:S01]  /*a4a0*/  HADD2.F32 R49, -RZ, R44.H0_H0 ;  /* 0x2000002cff317230 */ /* 0x000fe20000004100 */
[----:B------:R-:W-:Y:S01]  /*a4b0*/  F2FP.F16.E4M3.UNPACK_B R50, R53.H1 ;  /* 0x00000035ff32723e */ /* 0x000fe200030006ff */
[----:B------:R-:W-:Y:S02]  /*a4c0*/  HADD2.F32 R30, -RZ, R40.H0_H0 ;  /* 0x20000028ff1e7230 */ /* 0x000fe40000004100 */
[C---:B------:R-:W-:Y:S01]  /*a4d0*/  FMUL.FTZ R57, R15.reuse, R52 ;  /* 0x000000340f397220 */ /* 0x040fe20000410000 */
[----:B------:R-:W-:Y:S02]  /*a4e0*/  HADD2.F32 R42, -RZ, R42.H1_H1 ;  /* 0x3000002aff2a7230 */ /* 0x000fe40000004100 */
[----:B------:R-:W-:Y:S01]  /*a4f0*/  FMUL.FTZ R59, R15, R49 ;  /* 0x000000310f3b7220 */ /* 0x000fe20000410000 */
[----:B------:R-:W-:Y:S01]  /*a500*/  FFMA.FTZ R15, R31, R41, -R54 ;  /* 0x000000291f0f7223 */ /* 0x000fe20000010836 */
[----:B------:R-:W-:Y:S01]  /*a510*/  FFMA.FTZ R31, R30, R49, -R57 ;  /* 0x000000311e1f7223 */ /* 0x000fe20000010839 */
[----:B------:R-:W-:-:S02]  /*a520*/  HADD2.F32 R41, -RZ, R40.H1_H1 ;  /* 0x30000028ff297230 */ /* 0x000fc40000004100 */
[----:B------:R-:W-:Y:S01]  /*a530*/  FFMA.FTZ R30, R30, R52, R59 ;  /* 0x000000341e1e7223 */ /* 0x000fe2000001003b */
[----:B------:R-:W-:Y:S01]  /*a540*/  HADD2.F32 R52, -RZ, R51.H1_H1 ;  /* 0x30000033ff347230 */ /* 0x000fe20000004100 */
[----:B------:R-:W-:Y:S01]  /*a550*/  F2FP.F16.E4M3.UNPACK_B R14, R14.H1 ;  /* 0x0000000eff0e723e */ /* 0x000fe200030006ff */
[----:B------:R-:W-:Y:S01]  /*a560*/  HADD2.F32 R53, -RZ, R50.H0_H0 ;  /* 0x20000032ff357230 */ /* 0x000fe20000004100 */
[----:B------:R-:W-:Y:S01]  /*a570*/  F2FP.F16.E4M3.UNPACK_B R5, R10 ;  /* 0x0000000aff05723e */ /* 0x000fe200020006ff */
[----:B------:R-:W-:Y:S02]  /*a580*/  HADD2.F32 R40, -RZ, R48.H0_H0 ;  /* 0x20000030ff287230 */ /* 0x000fe40000004100 */
[----:B------:R-:W-:Y:S01]  /*a590*/  FMUL.FTZ R54, R42, R52 ;  /* 0x000000342a367220 */ /* 0x000fe20000410000 */
[----:B------:R-:W-:Y:S01]  /*a5a0*/  HADD2.F32 R51, -RZ, R47.H0_H0 ;  /* 0x2000002fff337230 */ /* 0x000fe20000004100 */
[----:B------:R-:W-:Y:S01]  /*a5b0*/  F2FP.F16.E4M3.UNPACK_B R10, R10.H1 ;  /* 0x0000000aff0a723e */ /* 0x000fe200030006ff */
[----:B------:R-:W-:-:S02]  /*a5c0*/  HADD2.F32 R49, -RZ, R44.H1_H1 ;  /* 0x3000002cff317230 */ /* 0x000fc40000004100 */
[C---:B------:R-:W-:Y:S01]  /*a5d0*/  FMUL.FTZ R57, R40.reuse, R53 ;  /* 0x0000003528397220 */ /* 0x040fe20000410000 */
[----:B------:R-:W-:Y:S02]  /*a5e0*/  HADD2.F32 R44, -RZ, R46.H0_H0 ;  /* 0x2000002eff2c7230 */ /* 0x000fe40000004100 */
[----:B------:R-:W-:Y:S01]  /*a5f0*/  FMUL.FTZ R56, R40, R51 ;  /* 0x0000003328387220 */ /* 0x000fe20000410000 */
[----:B------:R-:W-:Y:S01]  /*a600*/  F2FP.SATFINITE.E4M3.F32.PACK_AB_MERGE_C R13, R38, R13, RZ ;  /* 0x0000000d260d723e */ /* 0x000fe200048070ff */
[-C--:B------:R-:W-:Y:S01]  /*a610*/  FMUL.FTZ R55, R42, R49.reuse ;  /* 0x000000312a377220 */ /* 0x080fe20000410000 */
[C---:B------:R-:W-:Y:S01]  /*a620*/  FFMA.FTZ R40, R41.reuse, R49, -R54 ;  /* 0x0000003129287223 */ /* 0x040fe20000010836 */
[C---:B------:R-:W-:Y:S01]  /*a630*/  FFMA.FTZ R42, R44.reuse, R51, -R57 ;  /* 0x000000332c2a7223 */ /* 0x040fe20000010839 */
[----:B------:R-:W-:Y:S01]  /*a640*/  FFMA.FTZ R44, R44, R53, R56 ;  /* 0x000000352c2c7223 */ /* 0x000fe20000010038 */
[----:B------:R-:W-:Y:S01]  /*a650*/  F2FP.F16.E4M3.UNPACK_B R53, R39.H1 ;  /* 0x00000027ff35723e */ /* 0x000fe200030006ff */
[----:B------:R-:W-:Y:S01]  /*a660*/  HADD2.F32 R54, -RZ, R50.H1_H1 ;  /* 0x30000032ff367230 */ /* 0x000fe20000004100 */
[----:B------:R-:W-:Y:S01]  /*a670*/  F2FP.F16.E4M3.UNPACK_B R50, R28.H1 ;  /* 0x0000001cff32723e */ /* 0x000fe200030006ff */
[----:B------:R-:W-:Y:S01]  /*a680*/  FFMA.FTZ R41, R41, R52, R55 ;  /* 0x0000003429297223 */ /* 0x000fe20000010037 */
[----:B------:R-:W-:Y:S01]  /*a690*/  HADD2.F32 R52, -RZ, R47.H1_H1 ;  /* 0x3000002fff347230 */ /* 0x000fe20000004100 */
[----:B------:R-:W-:Y:S01]  /*a6a0*/  F2FP.SATFINITE.E4M3.F32.PACK_AB_MERGE_C R9, R8, R9, R13 ;  /* 0x000000090809723e */ /* 0x000fe2000480700d */
[----:B------:R-:W-:-:S02]  /*a6b0*/  HADD2.F32 R49, -RZ, R48.H1_H1 ;  /* 0x30000030ff317230 */ /* 0x000fc40000004100 */
[----:B------:R-:W-:Y:S02]  /*a6c0*/  HADD2.F32 R55, -RZ, R53.H0_H0 ;  /* 0x20000035ff377230 */ /* 0x000fe40000004100 */
[----:B------:R-:W-:Y:S02]  /*a6d0*/  HADD2.F32 R48, -RZ, R45.H0_H0 ;  /* 0x2000002dff307230 */ /* 0x000fe40000004100 */
[C---:B------:R-:W-:Y:S01]  /*a6e0*/  FMUL.FTZ R56, R49.reuse, R54 ;  /* 0x0000003631387220 */ /* 0x040fe20000410000 */
[----:B------:R-:W-:Y:S02]  /*a6f0*/  HADD2.F32 R51, -RZ, R50.H0_H0 ;  /* 0x20000032ff337230 */ /* 0x000fe40000004100 */
[----:B------:R-:W-:Y:S01]  /*a700*/  FMUL.FTZ R59, R49, R52 ;  /* 0x00000034313b7220 */ /* 0x000fe20000410000 */
[----:B------:R-:W-:Y:S02]  /*a710*/  HADD2.F32 R47, -RZ, R46.H1_H1 ;  /* 0x3000002eff2f7230 */ /* 0x000fe40000004100 */
[----:B------:R-:W-:Y:S01]  /*a720*/  FMUL.FTZ R49, R48, R55 ;  /* 0x0000003730317220 */ /* 0x000fe20000410000 */
[----:B------:R-:W-:-:S02]  /*a730*/  HADD2.F32 R46, -RZ, R43.H0_H0 ;  /* 0x2000002bff2e7230 */ /* 0x000fc40000004100 */
[----:B------:R-:W-:Y:S01]  /*a740*/  FMUL.FTZ R48, R48, R51 ;  /* 0x0000003330307220 */ /* 0x000fe20000410000 */
[----:B------:R-:W-:Y:S02]  /*a750*/  HADD2.F32 R45, -RZ, R45.H1_H1 ;  /* 0x3000002dff2d7230 */ /* 0x000fe40000004100 */
[C---:B------:R-:W-:Y:S01]  /*a760*/  FFMA.FTZ R57, R47.reuse, R52, -R56 ;  /* 0x000000342f397223 */ /* 0x040fe20000010838 */
[----:B------:R-:W-:Y:S02]  /*a770*/  HADD2.F32 R50, -RZ, R50.H1_H1 ;  /* 0x30000032ff327230 */ /* 0x000fe40000004100 */
[C---:B------:R-:W-:Y:S01]  /*a780*/  FFMA.FTZ R55, R46.reuse, R55, R48 ;  /* 0x000000372e377223 */ /* 0x040fe20000010030 */
[----:B------:R-:W-:Y:S02]  /*a790*/  HADD2.F32 R48, -RZ, R53.H1_H1 ;  /* 0x30000035ff307230 */ /* 0x000fe40000004100 */
[----:B------:R-:W-:Y:S01]  /*a7a0*/  FFMA.FTZ R59, R47, R54, R59 ;  /* 0x000000362f3b7223 */ /* 0x000fe2000001003b */
[----:B------:R-:W-:Y:S01]  /*a7b0*/  F2FP.F16.E4M3.UNPACK_B R47, R39 ;  /* 0x00000027ff2f723e */ /* 0x000fe200020006ff */
[----:B------:R-:W-:Y:S01]  /*a7c0*/  FFMA.FTZ R51, R46, R51, -R49 ;  /* 0x000000332e337223 */ /* 0x000fe20000010831 */
[----:B------:R-:W-:Y:S01]  /*a7d0*/  HADD2.F32 R43, -RZ, R43.H1_H1 ;  /* 0x3000002bff2b7230 */ /* 0x000fe20000004100 */
[----:B------:R-:W-:Y:S01]  /*a7e0*/  F2FP.F16.E4M3.UNPACK_B R46, R28 ;  /* 0x0000001cff2e723e */ /* 0x000fe200020006ff */
[C---:B------:R-:W-:Y:S01]  /*a7f0*/  FMUL.FTZ R28, R45.reuse, R48 ;  /* 0x000000302d1c7220 */ /* 0x040fe20000410000 */
[----:B------:R-:W-:Y:S01]  /*a800*/  FMUL.FTZ R49, R45, R50 ;  /* 0x000000322d317220 */ /* 0x000fe20000410000 */
[----:B------:R-:W-:Y:S01]  /*a810*/  HADD2.F32 R45, -RZ, R47.H0_H0 ;  /* 0x2000002fff2d7230 */ /* 0x000fe20000004100 */
[----:B------:R-:W-:Y:S01]  /*a820*/  F2FP.SATFINITE.E4M3.F32.PACK_AB_MERGE_C R44, R59, R44, RZ ;  /* 0x0000002c3b2c723e */ /* 0x000fe200048070ff */
[----:B------:R-:W-:-:S02]  /*a830*/  HADD2.F32 R39, -RZ, R37.H0_H0 ;  /* 0x20000025ff277230 */ /* 0x000fc40000004100 */
        /* <DEDUP_REMOVED lines=8> */
[C---:B------:R-:W-:Y:S01]  /*a8c0*/  FFMA.FTZ R49, R28.reuse, R43, -R49 ;  /* 0x0000002b1c317223 */ /* 0x040fe20000010831 */
[----:B------:R-:W-:Y:S01]  /*a8d0*/  HADD2.F32 R46, -RZ, R46.H1_H1 ;  /* 0x3000002eff2e7230 */ /* 0x000fe20000004100 */
[----:B------:R-:W-:Y:S01]  /*a8e0*/  F2FP.F16.E4M3.UNPACK_B R43, R4.H1 ;  /* 0x00000004ff2b723e */ /* 0x000fe200030006ff */
[----:B------:R-:W-:Y:S02]  /*a8f0*/  HADD2.F32 R29, -RZ, R29.H1_H1 ;  /* 0x3000001dff1d7230 */ /* 0x000fe40000004100 */
[----:B------:R-:W-:Y:S01]  /*a900*/  FFMA.FTZ R47, R28, R45, R39 ;  /* 0x0000002d1c2f7223 */ /* 0x000fe20000010027 */
[C---:B------:R-:W-:Y:S01]  /*a910*/  FMUL.FTZ R50, R37.reuse, R48 ;  /* 0x0000003025327220 */ /* 0x040fe20000410000 */
[----:B------:R-:W-:Y:S01]  /*a920*/  F2FP.F16.E4M3.UNPACK_B R28, R21.H1 ;  /* 0x00000015ff1c723e */ /* 0x000fe200030006ff */
[-C--:B------:R-:W-:Y:S01]  /*a930*/  FMUL.FTZ R39, R37, R46.reuse ;  /* 0x0000002e25277220 */ /* 0x080fe20000410000 */
[----:B------:R-:W-:Y:S02]  /*a940*/  HADD2.F32 R45, -RZ, R43.H0_H0 ;  /* 0x2000002bff2d7230 */ /* 0x000fe40000004100 */
[----:B------:R-:W-:Y:S01]  /*a950*/  FFMA.FTZ R50, R29, R46, -R50 ;  /* 0x0000002e1d327223 */ /* 0x000fe20000010832 */
[----:B------:R-:W-:-:S02]  /*a960*/  HADD2.F32 R37, -RZ, R14.H0_H0 ;  /* 0x2000000eff257230 */ /* 0x000fc40000004100 */
[----:B------:R-:W-:Y:S01]  /*a970*/  FFMA.FTZ R48, R29, R48, R39 ;  /* 0x000000301d307223 */ /* 0x000fe20000010027 */
[--C-:B------:R-:W-:Y:S01]  /*a980*/  HADD2.F32 R29, -RZ, R28.reuse.H0_H0 ;  /* 0x2000001cff1d7230 */ /* 0x100fe20000004100 */
[----:B------:R-:W-:Y:S01]  /*a990*/  F2FP.F16.E4M3.UNPACK_B R21, R21 ;  /* 0x00000015ff15723e */ /* 0x000fe200020006ff */
[----:B------:R-:W-:Y:S02]  /*a9a0*/  HADD2.F32 R39, -RZ, R28.H1_H1 ;  /* 0x3000001cff277230 */ /* 0x000fe40000004100 */
[C---:B------:R-:W-:Y:S01]  /*a9b0*/  FMUL.FTZ R53, R37.reuse, R45 ;  /* 0x0000002d25357220 */ /* 0x040fe20000410000 */
[----:B------:R-:W-:Y:S02]  /*a9c0*/  HADD2.F32 R28, -RZ, R10.H0_H0 ;  /* 0x2000000aff1c7230 */ /* 0x000fe40000004100 */
[----:B------:R-:W-:Y:S01]  /*a9d0*/  FMUL.FTZ R37, R37, R29 ;  /* 0x0000001d25257220 */ /* 0x000fe20000410000 */
[----:B------:R-:W-:Y:S01]  /*a9e0*/  HADD2.F32 R43, -RZ, R43.H1_H1 ;  /* 0x3000002bff2b7230 */ /* 0x000fe20000004100 */
[----:B------:R-:W-:Y:S01]  /*a9f0*/  F2FP.F16.E4M3.UNPACK_B R4, R4 ;  /* 0x00000004ff04723e */ /* 0x000fe200020006ff */
[----:B------:R-:W-:-:S02]  /*aa00*/  HADD2.F32 R14, -RZ, R14.H1_H1 ;  /* 0x3000000eff0e7230 */ /* 0x000fc40000004100 */
[C---:B------:R-:W-:Y:S01]  /*aa10*/  FFMA.FTZ R53, R28.reuse, R29, -R53 ;  /* 0x0000001d1c357223 */ /* 0x040fe20000010835 */
[----:B------:R-:W-:Y:S02]  /*aa20*/  HADD2.F32 R10, -RZ, R10.H1_H1 ;  /* 0x3000000aff0a7230 */ /* 0x000fe40000004100 */
[----:B------:R-:W-:Y:S01]  /*aa30*/  FFMA.FTZ R45, R28, R45, R37 ;  /* 0x0000002d1c2d7223 */ /* 0x000fe20000010025 */
[--C-:B------:R-:W-:Y:S02]  /*aa40*/  HADD2.F32 R28, -RZ, R4.reuse.H1_H1 ;  /* 0x30000004ff1c7230 */ /* 0x100fe40000004100 */
[C---:B------:R-:W-:Y:S01]  /*aa50*/  FMUL.FTZ R29, R14.reuse, R43 ;  /* 0x0000002b0e1d7220 */ /* 0x040fe20000410000 */
[----:B------:R-:W-:Y:S01]  /*aa60*/  FMUL.FTZ R14, R14, R39 ;  /* 0x000000270e0e7220 */ /* 0x000fe20000410000 */
[----:B------:R-:W-:Y:S02]  /*aa70*/  F2FP.SATFINITE.E4M3.F32.PACK_AB_MERGE_C R54, R54, R55, RZ ;  /* 0x000000373636723e */ /* 0x000fe400048070ff */
[C---:B------:R-:W-:Y:S01]  /*aa80*/  FFMA.FTZ R56, R10.reuse, R39, -R29 ;  /* 0x000000270a387223 */ /* 0x040fe2000001081d */
[----:B------:R-:W-:Y:S01]  /*aa90*/  FFMA.FTZ R58, R10, R43, R14 ;  /* 0x0000002b0a3a7223 */ /* 0x000fe2000001000e */
[--C-:B------:R-:W-:Y:S01]  /*aaa0*/  HADD2.F32 R29, -RZ, R21.reuse.H0_H0 ;  /* 0x20000015ff1d7230 */ /* 0x100fe20000004100 */
[----:B------:R-:W-:Y:S01]  /*aab0*/  F2FP.SATFINITE.E4M3.F32.PACK_AB_MERGE_C R8, R48, R47, R54 ;  /* 0x0000002f3008723e */ /* 0x000fe20004807036 */
        /* <DEDUP_REMOVED lines=27> */
.L_x_1178:
[----:B------:R-:W-:Y:S05]  /*ac70*/  BSYNC B1 ;  /* 0x0000000000017941 */ /* 0x000fea0003800000 */
.L_x_1177:
[----:B------:R-:W-:Y:S05]  /*ac80*/  @P1 BRA `(.L_x_1164) ;  /* 0x0000001000001947 */ /* 0x000fea0003800000 */
[----:B------:R-:W2:Y:S01]  /*ac90*/  LDL R49, [R1+0x5c] ;  /* 0x00005c0001317983 */ /* 0x000ea20000100800 */
[----:B-1---5:R-:W-:Y:S02]  /*aca0*/  SHF.R.U32.HI R4, RZ, 0x8, R32 ;  /* 0x00000008ff047819 */ /* 0x022fe40000011620 */
[----:B------:R-:W-:Y:S02]  /*acb0*/  SHF.R.S32.HI R9, RZ, 0x1f, R63 ;  /* 0x0000001fff097819 */ /* 0x000fe4000001143f */
[----:B------:R-:W-:Y:S02]  /*acc0*/  LOP3.LUT R3, R32, 0xff, RZ, 0xc0, !PT ;  /* 0x000000ff20037812 */ /* 0x000fe400078ec0ff */
[----:B------:R-:W-:Y:S02]  /*acd0*/  LOP3.LUT R4, R4, 0xff, RZ, 0xc0, !PT ;  /* 0x000000ff04047812 */ /* 0x000fe400078ec0ff */
[----:B------:R-:W-:Y:S02]  /*ace0*/  LEA.HI R9, R9, R63, RZ, 0x4 ;  /* 0x0000003f09097211 */ /* 0x000fe400078f20ff */
[----:B------:R-:W-:-:S02]  /*acf0*/  PRMT R12, R4, 0x7604, R3 ;  /* 0x00007604040c7816 */ /* 0x000fc40000000003 */
[----:B------:R-:W-:Y:S02]  /*ad00*/  SHF.R.U32.HI R4, RZ, 0x8, R34 ;  /* 0x00000008ff047819 */ /* 0x000fe40000011622 */
[----:B------:R-:W-:Y:S02]  /*ad10*/  SHF.R.S32.HI R9, RZ, 0x4, R9 ;  /* 0x00000004ff097819 */ /* 0x000fe40000011409 */
[----:B------:R-:W-:Y:S02]  /*ad20*/  LOP3.LUT R3, R34, 0xff, RZ, 0xc0, !PT ;  /* 0x000000ff22037812 */ /* 0x000fe400078ec0ff */
[----:B------:R-:W-:Y:S02]  /*ad30*/  SHF.R.U32.HI R8, RZ, 0x8, R24 ;  /* 0x00000008ff087819 */ /* 0x000fe40000011618 */
[----:B------:R-:W-:Y:S02]  /*ad40*/  LOP3.LUT R4, R4, 0xff, RZ, 0xc0, !PT ;  /* 0x000000ff04047812 */ /* 0x000fe400078ec0ff */
[----:B------:R-:W-:-:S02]  /*ad50*/  LEA.HI R0, R0, R9, RZ, 0x1c ;  /* 0x0000000900007211 */ /* 0x000fc400078fe0ff */
[----:B------:R-:W-:Y:S02]  /*ad60*/  LOP3.LUT R7, R24, 0xff, RZ, 0xc0, !PT ;  /* 0x000000ff18077812 */ /* 0x000fe400078ec0ff */
[----:B------:R-:W-:Y:S02]  /*ad70*/  LOP3.LUT R8, R8, 0xff, RZ, 0xc0, !PT ;  /* 0x000000ff08087812 */ /* 0x000fe400078ec0ff */
[----:B------:R-:W-:Y:S02]  /*ad80*/  PRMT R21, R4, 0x7604, R3 ;  /* 0x0000760404157816 */ /* 0x000fe40000000003 */
[C---:B------:R-:W-:Y:S01]  /*ad90*/  LEA.HI R3, R0.reuse, R0, RZ, 0x1 ;  /* 0x0000000000037211 */ /* 0x040fe200078f08ff */
[----:B------:R-:W-:Y:S01]  /*ada0*/  IMAD.SHL.U32 R0, R0, 0x10, RZ ;  /* 0x0000001000007824 */ /* 0x000fe200078e00ff */
[----:B------:R-:W-:Y:S02]  /*adb0*/  PRMT R31, R8, 0x7604, R7 ;  /* 0x00007604081f7816 */ /* 0x000fe40000000007 */
[----:B------:R-:W-:-:S02]  /*adc0*/  SHF.R.U32.HI R6, RZ, 0x8, R33 ;  /* 0x00000008ff067819 */ /* 0x000fc40000011621 */
[----:B------:R-:W-:Y:S02]  /*add0*/  SHF.R.U32.HI R8, RZ, 0x8, R26 ;  /* 0x00000008ff087819 */ /* 0x000fe4000001161a */
[----:B------:R-:W-:Y:S02]  /*ade0*/  SHF.R.S32.HI R3, RZ, 0x1, R3 ;  /* 0x00000001ff037819 */ /* 0x000fe40000011403 */
[----:B------:R-:W-:Y:S02]  /*adf0*/  LOP3.LUT R0, R62, 0x10, R0, 0xf8, !PT ;  /* 0x000000103e007812 */ /* 0x000fe400078ef800 */
[----:B------:R-:W-:Y:S02]  /*ae00*/  LOP3.LUT R5, R33, 0xff, RZ, 0xc0, !PT ;  /* 0x000000ff21057812 */ /* 0x000fe400078ec0ff */
[----:B------:R-:W-:Y:S02]  /*ae10*/  LOP3.LUT R6, R6, 0xff, RZ, 0xc0, !PT ;  /* 0x000000ff06067812 */ /* 0x000fe400078ec0ff */
[----:B------:R-:W-:Y:S01]  /*ae20*/  LOP3.LUT R20, R8, 0xff, RZ, 0xc0, !PT ;  /* 0x000000ff08147812 */ /* 0x000fe200078ec0ff */
[----:B------:R-:W-:Y:S01]  /*ae30*/  IMAD R8, R3, 0x1800, R61 ;  /* 0x0000180003087824 */ /* 0x000fe200078e023d */
[----:B0-----:R-:W-:-:S02]  /*ae40*/  SHF.R.U32.HI R10, RZ, 0x8, R25 ;  /* 0x00000008ff0a7819 */ /* 0x001fc40000011619 */
[----:B------:R-:W-:Y:S02]  /*ae50*/  LOP3.LUT R0, R0, R60, RZ, 0x3c, !PT ;  /* 0x0000003c00007212 */ /* 0x000fe400078e3cff */
[----:B------:R-:W-:Y:S02]  /*ae60*/  PRMT R14, R6, 0x7604, R5 ;  /* 0x00007604060e7816 */ /* 0x000fe40000000005 */
[----:B------:R-:W-:Y:S02]  /*ae70*/  SHF.R.U32.HI R6, RZ, 0x8, R35 ;  /* 0x00000008ff067819 */ /* 0x000fe40000011623 */
[----:B------:R-:W-:Y:S02]  /*ae80*/  LOP3.LUT R9, R25, 0xff, RZ, 0xc0, !PT ;  /* 0x000000ff19097812 */ /* 0x000fe400078ec0ff */
[----:B------:R-:W-:Y:S02]  /*ae90*/  LOP3.LUT R11, R26, 0xff, RZ, 0xc0, !PT ;  /* 0x000000ff1a0b7812 */ /* 0x000fe400078ec0ff */
[----:B------:R-:W-:-:S02]  /*aea0*/  LOP3.LUT R10, R10, 0xff, RZ, 0xc0, !PT ;  /* 0x000000ff0a0a7812 */ /* 0x000fc400078ec0ff */
[----:B------:R-:W-:Y:S02]  /*aeb0*/  IADD3 R0, R17, R8, R0 ;  /* 0x0000000811007210 */ /* 0x000fe40007ffe000 */
[----:B------:R-:W-:Y:S02]  /*aec0*/  LOP3.LUT R5, R35, 0xff, RZ, 0xc0, !PT ;  /* 0x000000ff23057812 */ /* 0x000fe400078ec0ff */
[----:B------:R-:W-:Y:S02]  /*aed0*/  LOP3.LUT R6, R6, 0xff, RZ, 0xc0, !PT ;  /* 0x000000ff06067812 */ /* 0x000fe400078ec0ff */
[----:B------:R-:W-:Y:S02]  /*aee0*/  PRMT R30, R10, 0x7604, R9 ;  /* 0x000076040a1e7816 */ /* 0x000fe40000000009 */
[----:B------:R-:W-:Y:S02]  /*aef0*/  PRMT R39, R20, 0x7604, R11 ;  /* 0x0000760414277816 */ /* 0x000fe4000000000b */
[----:B------:R-:W0:Y:S01]  /*af00*/  LDS.128 R8, [R0+0xf000] ;  /* 0x00f0000000087984 */ /* 0x000e220000000c00 */
[----:B------:R-:W-:-:S02]  /*af10*/  PRMT R29, R6, 0x7604, R5 ;  /* 0x00007604061d7816 */ /* 0x000fc40000000005 */
[----:B------:R-:W-:Y:S02]  /*af20*/  SHF.R.U32.HI R28, RZ, 0x8, R27 ;  /* 0x00000008ff1c7819 */ /* 0x000fe4000001161b */
[----:B------:R-:W-:Y:S02]  /*af30*/  LOP3.LUT R13, R27, 0xff, RZ, 0xc0, !PT ;  /* 0x000000ff1b0d7812 */ /* 0x000fe400078ec0ff */
[----:B------:R-:W-:Y:S02]  /*af40*/  LOP3.LUT R28, R28, 0xff, RZ, 0xc0, !PT ;  /* 0x000000ff1c1c7812 */ /* 0x000fe400078ec0ff */
[----:B------:R-:W-:Y:S02]  /*af50*/  SHF.R.U32.HI R3, RZ, 0x10, R32 ;  /* 0x00000010ff037819 */ /* 0x000fe40000011620 */
[----:B------:R-:W-:Y:S02]  /*af60*/  PRMT R43, R28, 0x7604, R13 ;  /* 0x000076041c2b7816 */ /* 0x000fe4000000000d */
[----:B------:R-:W-:-:S02]  /*af70*/  SHF.R.U32.HI R13, RZ, 0x10, R33 ;  /* 0x00000010ff0d7819 */ /* 0x000fc40000011621 */
[----:B------:R-:W-:Y:S02]  /*af80*/  SHF.R.U32.HI R15, RZ, 0x10, R34 ;  /* 0x00000010ff0f7819 */ /* 0x000fe40000011622 */
[----:B------:R-:W-:Y:S02]  /*af90*/  LOP3.LUT R13, R13, 0xff, RZ, 0xc0, !PT ;  /* 0x000000ff0d0d7812 */ /* 0x000fe400078ec0ff */
[----:B------:R-:W-:Y:S02]  /*afa0*/  LOP3.LUT R3, R3, 0xff, RZ, 0xc0, !PT ;  /* 0x000000ff03037812 */ /* 0x000fe400078ec0ff */
[----:B------:R-:W-:Y:S02]  /*afb0*/  LOP3.LUT R20, R15, 0xff, RZ, 0xc0, !PT ;  /* 0x000000ff0f147812 */ /* 0x000fe400078ec0ff */
[----:B------:R-:W-:Y:S02]  /*afc0*/  PRMT R15, R13, 0x7054, R14 ;  /* 0x000070540d0f7816 */ /* 0x000fe4000000000e */
[----:B------:R-:W-:-:S02]  /*afd0*/  SHF.R.U32.HI R13, RZ, 0x10, R25 ;  /* 0x00000010ff0d7819 */ /* 0x000fc40000011619 */
[----:B------:R-:W-:Y:S02]  /*afe0*/  PRMT R3, R3, 0x7054, R12 ;  /* 0x0000705403037816 */ /* 0x000fe4000000000c */
[----:B------:R-:W-:Y:S02]  /*aff0*/  PRMT R21, R20, 0x7054, R21 ;  /* 0x0000705414157816 */ /* 0x000fe40000000015 */
[----:B------:R-:W-:Y:S02]  /*b000*/  SHF.R.U32.HI R12, RZ, 0x10, R24 ;  /* 0x00000010ff0c7819 */ /* 0x000fe40000011618 */
[----:B------:R-:W-:Y:S02]  /*b010*/  SHF.R.U32.HI R20, RZ, 0x10, R27 ;  /* 0x00000010ff147819 */ /* 0x000fe4000001161b */
[----:B------:R-:W-:Y:S02]  /*b020*/  LOP3.LUT R13, R13, 0xff, RZ, 0xc0, !PT ;  /* 0x000000ff0d0d7812 */ /* 0x000fe400078ec0ff */
[----:B------:R-:W-:-:S02]  /*b030*/  SHF.R.U32.HI R28, RZ, 0x10, R35 ;  /* 0x00000010ff1c7819 */ /* 0x000fc40000011623 */
[----:B------:R-:W-:Y:S02]  /*b040*/  LOP3.LUT R12, R12, 0xff, RZ, 0xc0, !PT ;  /* 0x000000ff0c0c7812 */ /* 0x000fe400078ec0ff */
[----:B------:R-:W-:Y:S02]  /*b050*/  SHF.R.U32.HI R14, RZ, 0x10, R26 ;  /* 0x00000010ff0e7819 */ /* 0x000fe4000001161a */
[----:B------:R-:W-:Y:S02]  /*b060*/  LOP3.LUT R20, R20, 0xff, RZ, 0xc0, !PT ;  /* 0x000000ff14147812 */ /* 0x000fe400078ec0ff */
[----:B------:R-:W-:Y:S02]  /*b070*/  PRMT R37, R13, 0x7054, R30 ;  /* 0x000070540d257816 */ /* 0x000fe4000000001e */
[----:B------:R-:W-:Y:S02]  /*b080*/  LOP3.LUT R28, R28, 0xff, RZ, 0xc0, !PT ;  /* 0x000000ff1c1c7812 */ /* 0x000fe400078ec0ff */
[----:B------:R-:W-:-:S02]  /*b090*/  PRMT R31, R12, 0x7054, R31 ;  /* 0x000070540c1f7816 */ /* 0x000fc4000000001f */
[----:B------:R-:W-:Y:S02]  /*b0a0*/  LOP3.LUT R14, R14, 0xff, RZ, 0xc0, !PT ;  /* 0x000000ff0e0e7812 */ /* 0x000fe400078ec0ff */
[----:B------:R-:W-:Y:S02]  /*b0b0*/  PRMT R43, R20, 0x7054, R43 ;  /* 0x00007054142b7816 */ /* 0x000fe4000000002b */
[----:B------:R-:W-:Y:S02]  /*b0c0*/  LOP3.LUT R13, R3, 0xff000000, R32, 0xf8, !PT ;  /* 0xff000000030d7812 */ /* 0x000fe400078ef820 */
[----:B------:R-:W-:Y:S02]  /*b0d0*/  LOP3.LUT R38, R37, 0xff000000, R25, 0xf8, !PT ;  /* 0xff00000025267812 */ /* 0x000fe400078ef819 */
[----:B------:R-:W-:Y:S02]  /*b0e0*/  LOP3.LUT R32, R15, 0xff000000, R33, 0xf8, !PT ;  /* 0xff0000000f207812 */ /* 0x000fe400078ef821 */
[----:B------:R-:W-:-:S02]  /*b0f0*/  PRMT R29, R28, 0x7054, R29 ;  /* 0x000070541c1d7816 */ /* 0x000fc4000000001d */
[----:B------:R-:W-:Y:S02]  /*b100*/  LOP3.LUT R28, R31, 0xff000000, R24, 0xf8, !PT ;  /* 0xff0000001f1c7812 */ /* 0x000fe400078ef818 */
[----:B------:R-:W-:Y:S02]  /*b110*/  PRMT R41, R14, 0x7054, R39 ;  /* 0x000070540e297816 */ /* 0x000fe40000000027 */
[----:B------:R-:W-:Y:S02]  /*b120*/  LOP3.LUT R42, R43, 0xff000000, R27, 0xf8, !PT ;  /* 0xff0000002b2a7812 */ /* 0x000fe400078ef81b */
[----:B------:R-:W-:Y:S02]  /*b130*/  F2FP.F16.E4M3.UNPACK_B R40, R38 ;  /* 0x00000026ff28723e */ /* 0x000fe400020006ff */
[----:B0-----:R-:W-:Y:S02]  /*b140*/  F2FP.F16.E4M3.UNPACK_B R24, R9 ;  /* 0x00000009ff18723e */ /* 0x001fe400020006ff */
[----:B------:R-:W-:-:S02]  /*b150*/  F2FP.F16.E4M3.UNPACK_B R27, R32 ;  /* 0x00000020ff1b723e */ /* 0x000fc400020006ff */
[----:B------:R-:W-:Y:S02]  /*b160*/  LOP3.LUT R3, R21, 0xff000000, R34, 0xf8, !PT ;  /* 0xff00000015037812 */ /* 0x000fe400078ef822 */
[----:B------:R-:W-:Y:S01]  /*b170*/  LOP3.LUT R12, R41, 0xff000000, R26, 0xf8, !PT ;  /* 0xff000000290c7812 */ /* 0x000fe200078ef81a */
[--C-:B------:R-:W-:Y:S01]  /*b180*/  HADD2.F32 R41, -RZ, R40.reuse.H0_H0 ;  /* 0x20000028ff297230 */ /* 0x100fe20000004100 */
[----:B------:R-:W-:Y:S01]  /*b190*/  F2FP.F16.E4M3.UNPACK_B R25, R9.H1 ;  /* 0x00000009ff19723e */ /* 0x000fe200030006ff */
[--C-:B------:R-:W-:Y:S01]  /*b1a0*/  HADD2.F32 R37, -RZ, R27.reuse.H0_H0 ;  /* 0x2000001bff257230 */ /* 0x100fe20000004100 */
[-C--:B------:R-:W-:Y:S01]  /*b1b0*/  F2FP.F16.E4M3.UNPACK_B R26, R8.reuse ;  /* 0x00000008ff1a723e */ /* 0x080fe200020006ff */
[----:B------:R-:W-:Y:S01]  /*b1c0*/  HADD2.F32 R27, -RZ, R27.H1_H1 ;  /* 0x3000001bff1b7230 */ /* 0x000fe20000004100 */
[----:B------:R-:W-:Y:S01]  /*b1d0*/  F2FP.F16.E4M3.UNPACK_B R34, R8.H1 ;  /* 0x00000008ff22723e */ /* 0x000fe200030006ff */
[----:B------:R-:W-:Y:S01]  /*b1e0*/  HADD2.F32 R40, -RZ, R40.H1_H1 ;  /* 0x30000028ff287230 */ /* 0x000fe20000004100 */
[----:B------:R-:W-:-:S02]  /*b1f0*/  F2FP.F16.E4M3.UNPACK_B R32, R32.H1 ;  /* 0x00000020ff20723e */ /* 0x000fc400030006ff */
[----:B------:R-:W-:Y:S02]  /*b200*/  LOP3.LUT R39, R29, 0xff000000, R35, 0xf8, !PT ;  /* 0xff0000001d277812 */ /* 0x000fe400078ef823 */
[-C--:B------:R-:W-:Y:S02]  /*b210*/  F2FP.F16.E4M3.UNPACK_B R33, R11.reuse ;  /* 0x0000000bff21723e */ /* 0x080fe400020006ff */
[----:B------:R-:W-:Y:S02]  /*b220*/  F2FP.F16.E4M3.UNPACK_B R35, R11.H1 ;  /* 0x0000000bff23723e */ /* 0x000fe400030006ff */
[----:B------:R-:W-:Y:S01]  /*b230*/  F2FP.F16.E4M3.UNPACK_B R11, R10.H1 ;  /* 0x0000000aff0b723e */ /* 0x000fe200030006ff */
[----:B--2---:R-:W0:Y:S02]  /*b240*/  LDS.128 R4, [R49+0xf000] ;  /* 0x00f0000031047984 */ /* 0x004e240000000c00 */
[-C--:B0-----:R-:W-:Y:S02]  /*b250*/  F2FP.F16.E4M3.UNPACK_B R15, R5.reuse ;  /* 0x00000005ff0f723e */ /* 0x081fe400020006ff */
[----:B------:R-:W-:Y:S01]  /*b260*/  F2FP.F16.E4M3.UNPACK_B R21, R5.H1 ;  /* 0x00000005ff15723e */ /* 0x000fe200030006ff */
[--C-:B------:R-:W-:Y:S01]  /*b270*/  HADD2.F32 R5, -RZ, R24.reuse.H0_H0 ;  /* 0x20000018ff057230 */ /* 0x100fe20000004100 */
[-C--:B------:R-:W-:Y:S01]  /*b280*/  F2FP.F16.E4M3.UNPACK_B R30, R7.reuse ;  /* 0x00000007ff1e723e */ /* 0x080fe200020006ff */
[----:B------:R-:W-:Y:S01]  /*b290*/  HADD2.F32 R20, -RZ, R15.H0_H0 ;  /* 0x2000000fff147230 */ /* 0x000fe20000004100 */
[----:B------:R-:W-:Y:S01]  /*b2a0*/  F2FP.F16.E4M3.UNPACK_B R31, R7.H1 ;  /* 0x00000007ff1f723e */ /* 0x000fe200030006ff */
[----:B------:R-:W-:-:S02]  /*b2b0*/  HADD2.F32 R24, -RZ, R24.H1_H1 ;  /* 0x30000018ff187230 */ /* 0x000fc40000004100 */
[C---:B------:R-:W-:Y:S01]  /*b2c0*/  FMUL.FTZ R9, R5.reuse, R41 ;  /* 0x0000002905097220 */ /* 0x040fe20000410000 */
[-C--:B------:R-:W-:Y:S01]  /*b2d0*/  FMUL.FTZ R8, R5, R37.reuse ;  /* 0x0000002505087220 */ /* 0x080fe20000410000 */
[----:B------:R-:W-:Y:S01]  /*b2e0*/  F2FP.F16.E4M3.UNPACK_B R14, R4 ;  /* 0x00000004ff0e723e */ /* 0x000fe200020006ff */
[----:B------:R-:W-:Y:S02]  /*b2f0*/  HADD2.F32 R15, -RZ, R15.H1_H1 ;  /* 0x3000000fff0f7230 */ /* 0x000fe40000004100 */
[C---:B------:R-:W-:Y:S01]  /*b300*/  FFMA.FTZ R5, R20.reuse, R37, -R9 ;  /* 0x0000002514057223 */ /* 0x040fe20000010809 */
[----:B------:R-:W-:Y:S01]  /*b310*/  FFMA.FTZ R9, R20, R41, R8 ;  /* 0x0000002914097223 */ /* 0x000fe20000010008 */
[----:B------:R-:W-:Y:S01]  /*b320*/  F2FP.F16.E4M3.UNPACK_B R41, R38.H1 ;  /* 0x00000026ff29723e */ /* 0x000fe200030006ff */
[----:B------:R-:W-:Y:S01]  /*b330*/  HADD2.F32 R8, -RZ, R25.H0_H0 ;  /* 0x20000019ff087230 */ /* 0x000fe20000004100 */
[----:B------:R-:W-:Y:S01]  /*b340*/  F2FP.F16.E4M3.UNPACK_B R29, R4.H1 ;  /* 0x00000004ff1d723e */ /* 0x000fe200030006ff */
[--C-:B------:R-:W-:Y:S01]  /*b350*/  HADD2.F32 R37, -RZ, R32.reuse.H0_H0 ;  /* 0x20000020ff257230 */ /* 0x100fe20000004100 */
[-C--:B------:R-:W-:Y:S01]  /*b360*/  F2FP.F16.E4M3.UNPACK_B R4, R6.reuse ;  /* 0x00000006ff04723e */ /* 0x080fe200020006ff */
[----:B------:R-:W-:Y:S01]  /*b370*/  HADD2.F32 R43, -RZ, R41.H0_H0 ;  /* 0x20000029ff2b7230 */ /* 0x000fe20000004100 */
[----:B------:R-:W-:Y:S01]  /*b380*/  F2FP.F16.E4M3.UNPACK_B R7, R6.H1 ;  /* 0x00000006ff07723e */ /* 0x000fe200030006ff */
[----:B------:R-:W-:Y:S01]  /*b390*/  HADD2.F32 R20, -RZ, R21.H0_H0 ;  /* 0x20000015ff147230 */ /* 0x000fe20000004100 */
[----:B------:R-:W-:Y:S01]  /*b3a0*/  F2FP.F16.E4M3.UNPACK_B R6, R10 ;  /* 0x0000000aff06723e */ /* 0x000fe200020006ff */
[CC--:B------:R-:W-:Y:S01]  /*b3b0*/  FMUL.FTZ R10, R24.reuse, R40.reuse ;  /* 0x00000028180a7220 */ /* 0x0c0fe20000410000 */
[----:B------:R-:W-:Y:S01]  /*b3c0*/  FMUL.FTZ R45, R24, R27 ;  /* 0x0000001b182d7220 */ /* 0x000fe20000410000 */
[C---:B------:R-:W-:Y:S01]  /*b3d0*/  FMUL.FTZ R47, R8.reuse, R43 ;  /* 0x0000002b082f7220 */ /* 0x040fe20000410000 */
[----:B------:R-:W-:Y:S01]  /*b3e0*/  FMUL.FTZ R24, R8, R37 ;  /* 0x0000002508187220 */ /* 0x000fe20000410000 */
[C---:B------:R-:W-:Y:S01]  /*b3f0*/  FFMA.FTZ R10, R15.reuse, R27, -R10 ;  /* 0x0000001b0f0a7223 */ /* 0x040fe2000001080a */
[----:B------:R-:W-:Y:S01]  /*b400*/  FFMA.FTZ R8, R15, R40, R45 ;  /* 0x000000280f087223 */ /* 0x000fe2000001002d */
[C---:B------:R-:W-:Y:S01]  /*b410*/  FFMA.FTZ R15, R20.reuse, R37, -R47 ;  /* 0x00000025140f7223 */ /* 0x040fe2000001082f */
[----:B------:R-:W-:Y:S01]  /*b420*/  FFMA.FTZ R20, R20, R43, R24 ;  /* 0x0000002b14147223 */ /* 0x000fe20000010018 */
[----:B------:R-:W-:Y:S01]  /*b430*/  F2FP.F16.E4M3.UNPACK_B R43, R42 ;  /* 0x0000002aff2b723e */ /* 0x000fe200020006ff */
[----:B------:R-:W-:Y:S01]  /*b440*/  HADD2.F32 R38, -RZ, R32.H1_H1 ;  /* 0x30000020ff267230 */ /* 0x000fe20000004100 */
[-C--:B------:R-:W-:Y:S01]  /*b450*/  F2FP.F16.E4M3.UNPACK_B R37, R39.reuse ;  /* 0x00000027ff25723e */ /* 0x080fe200020006ff */
[----:B------:R-:W-:Y:S01]  /*b460*/  HADD2.F32 R25, -RZ, R25.H1_H1 ;  /* 0x30000019ff197230 */ /* 0x000fe20000004100 */
[----:B------:R-:W-:Y:S01]  /*b470*/  F2FP.F16.E4M3.UNPACK_B R39, R39.H1 ;  /* 0x00000027ff27723e */ /* 0x000fe200030006ff */
[----:B------:R-:W-:-:S02]  /*b480*/  HADD2.F32 R40, -RZ, R41.H1_H1 ;  /* 0x30000029ff287230 */ /* 0x000fc40000004100 */
[----:B------:R-:W-:Y:S02]  /*b490*/  HADD2.F32 R21, -RZ, R21.H1_H1 ;  /* 0x30000015ff157230 */ /* 0x000fe40000004100 */
[C---:B------:R-:W-:Y:S01]  /*b4a0*/  FMUL.FTZ R27, R25.reuse, R38 ;  /* 0x00000026191b7220 */ /* 0x040fe20000410000 */
[----:B------:R-:W-:Y:S02]  /*b4b0*/  HADD2.F32 R45, -RZ, R43.H0_H0 ;  /* 0x2000002bff2d7230 */ /* 0x000fe40000004100 */
[-C--:B------:R-:W-:Y:S01]  /*b4c0*/  FMUL.FTZ R44, R25, R40.reuse ;  /* 0x00000028192c7220 */ /* 0x080fe20000410000 */
[----:B------:R-:W-:Y:S02]  /*b4d0*/  HADD2.F32 R24, -RZ, R33.H0_H0 ;  /* 0x20000021ff187230 */ /* 0x000fe40000004100 */
[----:B------:R-:W-:Y:S01]  /*b4e0*/  FFMA.FTZ R27, R21, R40, R27 ;  /* 0x00000028151b7223 */ /* 0x000fe2000001001b */
[----:B------:R-:W-:Y:S01]  /*b4f0*/  HADD2.F32 R41, -RZ, R37.H0_H0 ;  /* 0x20000025ff297230 */ /* 0x000fe20000004100 */
[----:B------:R-:W-:Y:S01]  /*b500*/  F2FP.F16.E4M3.UNPACK_B R40, R42.H1 ;  /* 0x0000002aff28723e */ /* 0x000fe200030006ff */
[----:B------:R-:W-:-:S02]  /*b510*/  HADD2.F32 R32, -RZ, R30.H0_H0 ;  /* 0x2000001eff207230 */ /* 0x000fc40000004100 */
[C---:B------:R-:W-:Y:S01]  /*b520*/  FMUL.FTZ R25, R24.reuse, R45 ;  /* 0x0000002d18197220 */ /* 0x040fe20000410000 */
[----:B------:R-:W-:Y:S02]  /*b530*/  HADD2.F32 R43, -RZ, R43.H1_H1 ;  /* 0x3000002bff2b7230 */ /* 0x000fe40000004100 */
[-C--:B------:R-:W-:Y:S01]  /*b540*/  FMUL.FTZ R46, R24, R41.reuse ;  /* 0x00000029182e7220 */ /* 0x080fe20000410000 */
[----:B------:R-:W-:Y:S01]  /*b550*/  FFMA.FTZ R24, R21, R38, -R44 ;  /* 0x0000002615187223 */ /* 0x000fe2000001082c */
[C---:B------:R-:W-:Y:S01]  /*b560*/  FFMA.FTZ R25, R32.reuse, R41, -R25 ;  /* 0x0000002920197223 */ /* 0x040fe20000010819 */
[----:B------:R-:W-:Y:S02]  /*b570*/  HADD2.F32 R41, -RZ, R37.H1_H1 ;  /* 0x30000025ff297230 */ /* 0x000fe40000004100 */
[----:B------:R-:W-:Y:S01]  /*b580*/  FFMA.FTZ R21, R32, R45, R46 ;  /* 0x0000002d20157223 */ /* 0x000fe2000001002e */
[----:B------:R-:W-:Y:S01]  /*b590*/  HADD2.F32 R32, -RZ, R30.H1_H1 ;  /* 0x3000001eff207230 */ /* 0x000fe20000004100 */
[----:B------:R-:W-:Y:S01]  /*b5a0*/  F2FP.SATFINITE.E4M3.F32.PACK_AB_MERGE_C R15, R24, R15, RZ ;  /* 0x0000000f180f723e */ /* 0x000fe200048070ff */
[----:B------:R-:W-:Y:S01]  /*b5b0*/  HADD2.F32 R30, -RZ, R33.H1_H1 ;  /* 0x30000021ff1e7230 */ /* 0x000fe20000004100 */
[----:B------:R-:W-:Y:S01]  /*b5c0*/  F2FP.SATFINITE.E4M3.F32.PACK_AB_MERGE_C R20, R27, R20, RZ ;  /* 0x000000141b14723e */ /* 0x000fe200048070ff */
[----:B------:R-:W-:Y:S01]  /*b5d0*/  HADD2.F32 R42, -RZ, R40.H0_H0 ;  /* 0x20000028ff2a7230 */ /* 0x000fe20000004100 */
[----:B------:R-:W-:Y:S01]  /*b5e0*/  F2FP.SATFINITE.E4M3.F32.PACK_AB_MERGE_C R5, R10, R5, R15 ;  /* 0x000000050a05723e */ /* 0x000fe2000480700f */
[----:B------:R-:W-:-:S02]  /*b5f0*/  HADD2.F32 R37, -RZ, R35.H0_H0 ;  /* 0x20000023ff257230 */ /* 0x000fc40000004100 */
[C---:B------:R-:W-:Y:S01]  /*b600*/  FMUL.FTZ R45, R30.reuse, R43 ;  /* 0x0000002b1e2d7220 */ /* 0x040fe20000410000 */
[----:B------:R-:W-:Y:S02]  /*b610*/  HADD2.F32 R38, -RZ, R39.H0_H0 ;  /* 0x20000027ff267230 */ /* 0x000fe40000004100 */
[-C--:B------:R-:W-:Y:S01]  /*b620*/  FMUL.FTZ R44, R30, R41.reuse ;  /* 0x000000291e2c7220 */ /* 0x080fe20000410000 */
[----:B------:R-:W-:Y:S02]  /*b630*/  HADD2.F32 R33, -RZ, R31.H0_H0 ;  /* 0x2000001fff217230 */ /* 0x000fe40000004100 */
[C---:B------:R-:W-:Y:S01]  /*b640*/  FMUL.FTZ R46, R37.reuse, R42 ;  /* 0x0000002a252e7220 */ /* 0x040fe20000410000 */
[C---:B------:R-:W-:Y:S01]  /*b650*/  FFMA.FTZ R30, R32.reuse, R41, -R45 ;  /* 0x00000029201e7223 */ /* 0x040fe2000001082d */
[-C--:B------:R-:W-:Y:S01]  /*b660*/  FMUL.FTZ R37, R37, R38.reuse ;  /* 0x0000002625257220 */ /* 0x080fe20000410000 */
[----:B------:R-:W-:Y:S01]  /*b670*/  FFMA.FTZ R32, R32, R43, R44 ;  /* 0x0000002b20207223 */ /* 0x000fe2000001002c */
[C---:B------:R-:W-:Y:S01]  /*b680*/  FFMA.FTZ R43, R33.reuse, R38, -R46 ;  /* 0x00000026212b7223 */ /* 0x040fe2000001082e */
[----:B------:R-:W-:Y:S01]  /*b690*/  F2FP.F16.E4M3.UNPACK_B R38, R13.H1 ;  /* 0x0000000dff26723e */ /* 0x000fe200030006ff */
[----:B------:R-:W-:Y:S01]  /*b6a0*/  FFMA.FTZ R45, R33, R42, R37 ;  /* 0x0000002a212d7223 */ /* 0x000fe20000010025 */
[----:B------:R-:W-:Y:S01]  /*b6b0*/  HADD2.F32 R42, -RZ, R39.H1_H1 ;  /* 0x30000027ff2a7230 */ /* 0x000fe20000004100 */
[----:B------:R-:W-:Y:S01]  /*b6c0*/  F2FP.F16.E4M3.UNPACK_B R39, R28.H1 ;  /* 0x0000001cff27723e */ /* 0x000fe200030006ff */
        /* <DEDUP_REMOVED lines=38> */
[C---:B------:R-:W-:Y:S01]  /*b930*/  FMUL.FTZ R37, R26.reuse, R33 ;  /* 0x000000211a257220 */ /* 0x040fe20000410000 */
[----:B------:R-:W-:Y:S01]  /*b940*/  FFMA.FTZ R35, R13, R34, R28 ;  /* 0x000000220d237223 */ /* 0x000fe2000001001c */
[----:B------:R-:W-:Y:S01]  /*b950*/  F2FP.F16.E4M3.UNPACK_B R13, R3.H1 ;  /* 0x00000003ff0d723e */ /* 0x000fe200030006ff */
        /* <DEDUP_REMOVED lines=51> */
.L_x_1164:
[----:B------:R-:W-:Y:S05]  /*bc90*/  BSYNC B0 ;  /* 0x0000000000007941 */ /* 0x000fea0003800000 */
.L_x_1154:
        /* <DEDUP_REMOVED lines=8> */
.L_x_1151:
[----:B------:R-:W-:-:S13]  /*bd20*/  ISETP.NE.AND P0, PT, R157, 0x3, PT ;  /* 0x000000039d00780c */ /* 0x000fda0003f05270 */
[----:B------:R-:W-:Y:S05]  /*bd30*/  @!P0 BRA `(.L_x_1179) ;  /* 0x0000000000048947 */ /* 0x000fea0003800000 */
[----:B------:R-:W-:Y:S01]  /*bd40*/  BPT.TRAP 0x1 ;  /* 0x000000040000795c */ /* 0x000fe20000300000 */
.L_x_1179:
[----:B-123-5:R-:W-:Y:S01]  /*bd50*/  IMAD R4, R18, 0x8, R17 ;  /* 0x0000000812047824 */ /* 0x02efe200078e0211 */
[----:B------:R-:W-:-:S04]  /*bd60*/  SHF.L.U32 R3, R22, 0x1f, RZ ;  /* 0x0000001f16037819 */ /* 0x000fc800000006ff */
[----:B------:R1:W2:Y:S01]  /*bd70*/  SYNCS.PHASECHK.TRANS64.TRYWAIT P2, [R4+URZ+0x19c30], R3 ;  /* 0x019c3003040075a7 */ /* 0x0002a2000804017f */
[----:B------:R-:W-:Y:S05]  /*bd80*/  @!P0 BRA `(.L_x_1180) ;  /* 0x0000000000048947 */ /* 0x000fea0003800000 */
[----:B------:R-:W-:Y:S01]  /*bd90*/  BPT.TRAP 0x1 ;  /* 0x000000040000795c */ /* 0x000fe20000300000 */
.L_x_1180:
[----:B0-----:R-:W0:Y:S02]  /*bda0*/  S2R R0, SR_TID.X ;  /* 0x0000000000007919 */ /* 0x001e240000002100 */
[----:B0-----:R-:W-:-:S04]  /*bdb0*/  LOP3.LUT R0, R0, 0x7f, RZ, 0xc0, !PT ;  /* 0x0000007f00007812 */ /* 0x001fc800078ec0ff */
[----:B------:R-:W-:Y:S01]  /*bdc0*/  ISETP.NE.AND P1, PT, R0, RZ, PT ;  /* 0x000000ff0000720c */ /* 0x000fe20003f25270 */
[----:B--2---:R-:W-:-:S12]  /*bdd0*/  @P2 BRA `(.L_x_1181) ;  /* 0x0000000000082947 */ /* 0x004fd80003800000 */
[----:B------:R-:W0:Y:S02]  /*bde0*/  SYNCS.PHASECHK.TRANS64.TRYWAIT P2, [R4+URZ+0x19c30], R3 ;  /* 0x019c3003040075a7 */ /* 0x000e24000804017f */
[----:B0-----:R-:W-:Y:S05]  /*bdf0*/  @!P2 BRA `(.L_x_1182) ;  /* 0x00000168009ca947 */ /* 0x001fea0003800000 */
.L_x_1181:
[----:B------:R-:W-:Y:S05]  /*be00*/  WARPSYNC.ALL ;  /* 0x0000000000007948 */ /* 0x000fea0003800000 */
[----:B------:R-:W-:Y:S01]  /*be10*/  VIADD R0, R17, 0x13800 ;  /* 0x0001380011007836 */ /* 0x000fe20000000000 */
[----:B------:R-:W-:Y:S01]  /*be20*/  LOP3.LUT R6, R36, 0x10000, RZ, 0xfc, !PT ;  /* 0x0001000024067812 */ /* 0x000fe200078efcff */
[----:B------:R-:W-:Y:S01]  /*be30*/  IMAD.MOV.U32 R7, RZ, RZ, -0x3ffffff0 ;  /* 0xc0000010ff077424 */ /* 0x000fe200078e00ff */
[----:B------:R-:W2:Y:S01]  /*be40*/  LDC.64 R14, c[0x0][0x9e0] ;  /* 0x00027800ff0e7b82 */ /* 0x000ea20000000a00 */
[----:B------:R-:W-:Y:S01]  /*be50*/  IMAD.MOV.U32 R13, RZ, RZ, -0x3ffffff0 ;  /* 0xc0000010ff0d7424 */ /* 0x000fe200078e00ff */
[----:B------:R-:W-:Y:S01]  /*be60*/  SHF.R.U32.HI R0, RZ, 0x4, R0 ;  /* 0x00000004ff007819 */ /* 0x000fe20000011600 */
[----:B------:R-:W-:Y:S01]  /*be70*/  IMAD.MOV.U32 R11, RZ, RZ, -0x3ffffff0 ;  /* 0xc0000010ff0b7424 */ /* 0x000fe200078e00ff */
[----:B------:R-:W-:-:S02]  /*be80*/  ULDC UR36, c[0x0][0x9dc] ;  /* 0x0002770000247ab9 */ /* 0x000fc40000000800 */
[----:B------:R-:W-:-:S04]  /*be90*/  LOP3.LUT R0, R0, 0x3fff, RZ, 0xc0, !PT ;  /* 0x00003fff00007812 */ /* 0x000fc800078ec0ff */
[----:B01----:R-:W-:-:S05]  /*bea0*/  LOP3.LUT R3, R0, 0x10000, RZ, 0xfc, !PT ;  /* 0x0001000000037812 */ /* 0x003fca00078efcff */
[----:B------:R-:W-:Y:S01]  /*beb0*/  IMAD R12, R18, 0x300, R3 ;  /* 0x00000300120c7824 */ /* 0x000fe200078e0203 */
[----:B------:R-:W-:Y:S01]  /*bec0*/  R2UR UR4, R6 ;  /* 0x00000000060472ca */ /* 0x000fe200000e0000 */
[----:B------:R-:W-:Y:S01]  /*bed0*/  WARPGROUP.ARRIVE ;  /* 0x00000000000079c5 */ /* 0x000fe20000000000 */
[----:B------:R-:W-:Y:S01]  /*bee0*/  R2UR UR5, R7 ;  /* 0x00000000070572ca */ /* 0x000fe200000e0000 */
[----:B------:R0:W-:Y:S01]  /*bef0*/  STL [R1+0x14], R3 ;  /* 0x0000140301007387 */ /* 0x0001e20000100800 */
[----:B------:R-:W-:Y:S02]  /*bf00*/  R2UR UR6, R12 ;  /* 0x000000000c0672ca */ /* 0x000fe400000e0000 */
[----:B------:R-:W-:Y:S01]  /*bf10*/  R2UR UR7, R13 ;  /* 0x000000000d0772ca */ /* 0x000fe200000e0000 */
[----:B------:R-:W3:Y:S04]  /*bf20*/  LDL R99, [R1+0x60] ;  /* 0x0000600001637983 */ /* 0x000ee80000100800 */
[----:B------:R-:W3:Y:S04]  /*bf30*/  LDL.LU R97, [R1+0x3c] ;  /* 0x00003c0001617983 */ /* 0x000ee80000300800 */
[----:B------:R-:W4:Y:S04]  /*bf40*/  LDL R100, [R1+0x24] ;  /* 0x0000240001647983 */ /* 0x000f280000100800 */
[----:B------:R-:W-:Y:S01]  /*bf50*/  QGMMA.64x128x32.F32.E4M3.E4M3 R24, gdesc[UR4], RZ, !UPT, gsb0 ;  /* 0x01e00000041879f3 */ /* 0x000fe2000c0008ff */
[----:B------:R-:W5:Y:S01]  /*bf60*/  LDL R98, [R1+0x28] ;  /* 0x0000280001627983 */ /* 0x000f620000100800 */
[----:B------:R-:W-:Y:S01]  /*bf70*/  VIADD R10, R6, 0x180 ;  /* 0x00000180060a7836 */ /* 0x000fe20000000000 */
[----:B------:R-:W-:Y:S01]  /*bf80*/  R2UR UR5, R11 ;  /* 0x000000000b0572ca */ /* 0x000fe200000e0000 */
[----:B------:R-:W-:Y:S01]  /*bf90*/  VIADD R8, R12, 0x100 ;  /* 0x000001000c087836 */ /* 0x000fe20000000000 */
[----:B--2---:R-:W-:Y:S01]  /*bfa0*/  ISETP.GE.AND P2, PT, R15, 0x1, PT ;  /* 0x000000010f00780c */ /* 0x004fe20003f46270 */
[----:B------:R-:W-:Y:S01]  /*bfb0*/  IMAD.MOV.U32 R9, RZ, RZ, -0x3ffffff0 ;  /* 0xc0000010ff097424 */ /* 0x000fe200078e00ff */
[----:B------:R-:W-:Y:S01]  /*bfc0*/  R2UR UR4, R10 ;  /* 0x000000000a0472ca */ /* 0x000fe200000e0000 */
[----:B------:R-:W-:Y:S01]  /*bfd0*/  VIADD R12, R12, 0x200 ;  /* 0x000002000c0c7836 */ /* 0x000fe20000000000 */
[----:B------:R-:W-:Y:S01]  /*bfe0*/  R2UR UR6, R8 ;  /* 0x00000000080672ca */ /* 0x000fe200000e0000 */
[----:B------:R-:W-:Y:S01]  /*bff0*/  VIADD R8, R6, 0x300 ;  /* 0x0000030006087836 */ /* 0x000fe20000000000 */
[----:B------:R-:W-:Y:S01]  /*c000*/  R2UR UR7, R9 ;  /* 0x00000000090772ca */ /* 0x000fe200000e0000 */
[----:B------:R-:W-:Y:S01]  /*c010*/  IMAD.MOV.U32 R9, RZ, RZ, -0x3ffffff0 ;  /* 0xc0000010ff097424 */ /* 0x000fe200078e00ff */
[----:B------:R-:W-:Y:S01]  /*c020*/  ULOP3.LUT UR36, URZ, UR36, URZ, 0x33, !UPT ;  /* 0x000000243f247292 */ /* 0x000fe2000f8e333f */
[----:B------:R-:W-:Y:S01]  /*c030*/  IMAD.MOV.U32 R13, RZ, RZ, -0x3ffffff0 ;  /* 0xc0000010ff0d7424 */ /* 0x000fe200078e00ff */
[----:B------:R-:W-:Y:S01]  /*c040*/  LOP3.LUT R16, R16, 0xffffff7f, RZ, 0xc0, !PT ;  /* 0xffffff7f10107812 */ /* 0x000fe200078ec0ff */
[----:B------:R-:W-:-:S03]  /*c050*/  @!P1 VIADD R4, R4, 0x19c40 ;  /* 0x00019c4004049836 */ /* 0x000fc60000000000 */
[----:B------:R-:W-:Y:S02]  /*c060*/  @P2 LOP3.LUT R16, R16, 0x80, RZ, 0xfc, !PT ;  /* 0x0000008010102812 */ /* 0x000fe400078efcff */
[----:B------:R-:W-:Y:S01]  /*c070*/  @!P1 PRMT R4, RZ, 0x654, R4 ;  /* 0x00000654ff049816 */ /* 0x000fe20000000004 */
[----:B------:R-:W-:Y:S02]  /*c080*/  WARPGROUP.DEPBAR.LE gsb0, 0x0 ;  /* 0x00008000000079c5 */ /* 0x000fe40000010000 */
        /* <DEDUP_REMOVED lines=9> */
[----:B---3--:R-:W-:-:S05]  /*c120*/  IMAD R152, R97, 0xc0, R99 ;  /* 0x000000c061987824 */ /* 0x008fca00078e0263 */
[----:B------:R1:W-:Y:S01]  /*c130*/  STL [R1], R152 ;  /* 0x0000009801007387 */ /* 0x0003e20000100800 */
        /* <DEDUP_REMOVED lines=8> */
[C---:B0-----:R-:W-:Y:S01]  /*c1c0*/  FMUL.FTZ R3, R2.reuse, R27 ;  /* 0x0000001b02037220 */ /* 0x041fe20000410000 */
        /* <DEDUP_REMOVED lines=36> */
[----:B----4-:R-:W-:-:S02]  /*c410*/  IMAD.IADD R5, R100, 0x1, R68 ;  /* 0x0000000164057824 */ /* 0x010fc400078e0244 */
        /* <DEDUP_REMOVED lines=22> */
[--C-:B-----5:R-:W-:Y:S01]  /*c580*/  IADD3 R65, -R98, 0x1, R5.reuse ;  /* 0x0000000162417810 */ /* 0x120fe20007ffe105 */
[----:B------:R-:W0:Y:S01]  /*c590*/  MUFU.TANH R12, R12 ;  /* 0x0000000c000c7308 */ /* 0x000e220000002400 */
[C---:B------:R-:W-:Y:S01]  /*c5a0*/  IMAD R72, R156.reuse, -0x2, R5 ;  /* 0xfffffffe9c487824 */ /* 0x040fe200078e0205 */
[----:B------:R1:W-:Y:S01]  /*c5b0*/  @!P1 SYNCS.ARRIVE.TRANS64.RED.A1T0 RZ, [R4+URZ], RZ ;  /* 0x000000ff04ff99a7 */ /* 0x0003e2000810043f */
[----:B------:R-:W-:Y:S01]  /*c5c0*/  LEA R66, R89, 0xffffff80, 0x7 ;  /* 0xffffff8059427811 */ /* 0x000fe200078e38ff */
[----:B------:R-:W-:-:S04]  /*c5d0*/  IMAD R65, R156, -0x2, R65 ;  /* 0xfffffffe9c417824 */ /* 0x000fc800078e0241 */
[----:B------:R-:W2:Y:S01]  /*c5e0*/  MUFU.TANH R20, R20 ;  /* 0x0000001400147308 */ /* 0x000ea20000002400 */
[C---:B------:R-:W-:Y:S02]  /*c5f0*/  IMAD.IADD R129, R65.reuse, 0x1, R14 ;  /* 0x0000000141817824 */ /* 0x040fe400078e020e */
[----:B------:R-:W-:-:S03]  /*c600*/  VIADD R70, R65, UR36 ;  /* 0x0000002441467c36 */ /* 0x000fc60008000000 */
[----:B------:R-:W-:Y:S01]  /*c610*/  VIADDMNMX R76, R152, R129, R72, PT ;  /* 0x00000081984c7246 */ /* 0x000fe20003800148 */
[----:B------:R-:W-:Y:S01]  /*c620*/  IMAD.IADD R74, R70, 0x1, R152 ;  /* 0x00000001464a7824 */ /* 0x000fe200078e0298 */
        /* <DEDUP_REMOVED lines=63> */
[----:B------:R-:W-:Y:S01]  /*ca20*/  IADD3 R65, -R98, R100, R152 ;  /* 0x0000006462417210 */ /* 0x000fe20007ffe198 */
[----:B------:R-:W-:Y:S03]  /*ca30*/  BSSY B0, `(.L_x_1184) ;  /* 0x000000e000007945 */ /* 0x000fe60003800000 */
        /* <DEDUP_REMOVED lines=9> */
.L_x_1185:
[----:B------:R-:W-:-:S13]  /*cad0*/  ISETP.NE.AND P2, PT, R15, 0x1, PT ;  /* 0x000000010f00780c */ /* 0x000fda0003f45270 */
[----:B------:R-:W1:Y:S02]  /*cae0*/  @P2 LDC.64 R4, c[0x0][0x9e8] ;  /* 0x00027a00ff042b82 */ /* 0x000e640000000a00 */
[----:B-1----:R-:W-:-:S05]  /*caf0*/  @P2 IMAD.HI.U32 R4, R65, R4, RZ ;  /* 0x0000000441042227 */ /* 0x002fca00078e00ff */
[----:B------:R-:W-:-:S07]  /*cb00*/  @P2 SHF.R.U32.HI R65, RZ, R5, R4 ;  /* 0x00000005ff412219 */ /* 0x000fce0000011604 */
.L_x_1186:
[----:B------:R-:W-:Y:S05]  /*cb10*/  BSYNC B0 ;  /* 0x0000000000007941 */ /* 0x000fea0003800000 */
.L_x_1184:
[----:B------:R-:W-:-:S04]  /*cb20*/  IMAD R65, R65, R15, -R66 ;  /* 0x0000000f41417224 */ /* 0x000fc800078e0a42 */
[----:B------:R-:W-:-:S05]  /*cb30*/  IMAD R65, R156, -0x2, R65 ;  /* 0xfffffffe9c417824 */ /* 0x000fca00078e0241 */
[----:B------:R-:W-:Y:S02]  /*cb40*/  VIMNMX R74, R74, R65, !PT ;  /* 0x000000414a4a7248 */ /* 0x000fe40007fe0100 */
[----:B------:R-:W-:-:S07]  /*cb50*/  VIADDMNMX R76, R65, R15, R76, PT ;  /* 0x0000000f414c7246 */ /* 0x000fce000380014c */
.L_x_1183:
[----:B------:R-:W-:Y:S01]  /*cb60*/  ISETP.GE.AND P3, PT, R68, 0x9, PT ;  /* 0x000000094400780c */ /* 0x000fe20003f66270 */
[----:B------:R-:W-:Y:S01]  /*cb70*/  VIADD R4, R152, 0x8 ;  /* 0x0000000898047836 */ /* 0x000fe20000000000 */
[----:B------:R-:W-:Y:S02]  /*cb80*/  ISETP.GE.AND P2, PT, R68, 0x2, PT ;  /* 0x000000024400780c */ /* 0x000fe40003f46270 */
[----:B------:R-:W-:Y:S02]  /*cb90*/  LOP3.LUT R16, R16, 0xfffffffe, RZ, 0xc0, !PT ;  /* 0xfffffffe10107812 */ /* 0x000fe400078ec0ff */
[----:B------:R-:W-:Y:S01]  /*cba0*/  ISETP.GT.AND P4, PT, R74, 0x1, !P2 ;  /* 0x000000014a00780c */ /* 0x000fe20005784270 */
[----:B------:R1:W-:Y:S01]  /*cbb0*/  STL [R1+0x4], R4 ;  /* 0x0000040401007387 */ /* 0x0003e20000100800 */
[----:B------:R-:W-:Y:S02]  /*cbc0*/  ISETP.GE.AND P5, PT, R68, 0xa, PT ;  /* 0x0000000a4400780c */ /* 0x000fe40003fa6270 */
[----:B------:R-:W-:-:S02]  /*cbd0*/  ISETP.LT.OR P4, PT, R76, 0x2, P4 ;  /* 0x000000024c00780c */ /* 0x000fc40002781670 */
[----:B------:R-:W-:Y:S02]  /*cbe0*/  ISETP.GE.AND P6, PT, R68, 0x1, PT ;  /* 0x000000014400780c */ /* 0x000fe40003fc6270 */
[----:B------:R-:W-:Y:S02]  /*cbf0*/  @P3 LOP3.LUT R16, R16, 0x1, RZ, 0xfc, !PT ;  /* 0x0000000110103812 */ /* 0x000fe400078efcff */
[----:B------:R-:W-:Y:S02]  /*cc00*/  ISETP.GT.AND P3, PT, R74, 0x8, !P3 ;  /* 0x000000084a00780c */ /* 0x000fe40005f64270 */
[----:B------:R-:W-:Y:S01]  /*cc10*/  FSEL R65, R20, -INF , !P4 ;  /* 0xff80000014417808 */ /* 0x000fe20006000000 */
[----:B------:R-:W-:Y:S01]  /*cc20*/  IMAD.IADD R20, R70, 0x1, R4 ;  /* 0x0000000146147824 */ /* 0x000fe200078e0204 */
[----:B------:R-:W-:Y:S02]  /*cc30*/  ISETP.LT.OR P3, PT, R76, 0x9, P3 ;  /* 0x000000094c00780c */ /* 0x000fe40001f61670 */
[----:B------:R-:W-:-:S02]  /*cc40*/  ISETP.GE.AND P4, PT, R68, 0x11, PT ;  /* 0x000000114400780c */ /* 0x000fc40003f86270 */
[----:B------:R-:W-:Y:S02]  /*cc50*/  LOP3.LUT R16, R16, 0xfffffffd, RZ, 0xc0, !PT ;  /* 0xfffffffd10107812 */ /* 0x000fe400078ec0ff */
[----:B0-----:R-:W-:Y:S02]  /*cc60*/  FSEL R67, R24, -INF , !P3 ;  /* 0xff80000018437808 */ /* 0x001fe40005800000 */
        /* <DEDUP_REMOVED lines=11> */
[----:B------:R-:W-:Y:S02]  /*cd20*/  ISETP.GT.AND P3, PT, R74, 0x11, !P4 ;  /* 0x000000114a00780c */ /* 0x000fe40006764270 */
[----:B------:R-:W-:Y:S02]  /*cd30*/  VIADDMNMX R26, R4, R129, R72, PT ;  /* 0x00000081041a7246 */ /* 0x000fe40003800148 */
[----:B------:R-:W-:Y:S02]  /*cd40*/  ISETP.LT.OR P3, PT, R76, 0x12, P3 ;  /* 0x000000124c00780c */ /* 0x000fe40001f61670 */
[----:B------:R-:W-:Y:S02]  /*cd50*/  @P4 LOP3.LUT R16, R16, 0x2000000, RZ, 0xfc, !PT ;  /* 0x0200000010104812 */ /* 0x000fe400078efcff */
[----:B------:R-:W-:-:S02]  /*cd60*/  ISETP.GE.AND P4, PT, R68, 0x19, PT ;  /* 0x000000194400780c */ /* 0x000fc40003f86270 */
        /* <DEDUP_REMOVED lines=147> */
[----:B------:R-:W-:-:S04]  /*d6a0*/  ISETP.GT.AND P5, PT, R74, RZ, !P6 ;  /* 0x000000ff4a00720c */ /* 0x000fc800077a4270 */
[----:B------:R-:W-:-:S04]  /*d6b0*/  ISETP.LT.OR P5, PT, R76, 0x1, P5 ;  /* 0x000000014c00780c */ /* 0x000fc80002fa1670 */
[----:B------:R-:W-:Y:S02]  /*d6c0*/  FSEL R28, R12, -INF , !P5 ;  /* 0xff8000000c1c7808 */ /* 0x000fe40006800000 */
[----:B------:R-:W-:-:S13]  /*d6d0*/  ISETP.GE.AND P5, PT, R68, 0x7a, PT ;  /* 0x0000007a4400780c */ /* 0x000fda0003fa6270 */
[----:B------:R-:W-:Y:S02]  /*d6e0*/  @P5 LOP3.LUT R16, R16, 0x10000000, RZ, 0xfc, !PT ;  /* 0x1000000010105812 */ /* 0x000fe400078efcff */
[----:B------:R-:W-:-:S04]  /*d6f0*/  ISETP.GT.AND P5, PT, R74, 0x79, !P5 ;  /* 0x000000794a00780c */ /* 0x000fc80006fa4270 */
[----:B------:R-:W-:-:S04]  /*d700*/  ISETP.LT.OR P5, PT, R76, 0x7a, P5 ;  /* 0x0000007a4c00780c */ /* 0x000fc80002fa1670 */
[----:B------:R-:W-:Y:S02]  /*d710*/  FSEL R125, R125, -INF , !P5 ;  /* 0xff8000007d7d7808 */ /* 0x000fe40006800000 */
[----:B------:R-:W-:-:S13]  /*d720*/  ISETP.GE.AND P5, PT, R15, 0x1, PT ;  /* 0x000000010f00780c */ /* 0x000fda0003fa6270 */
[----:B-1----:R-:W-:Y:S05]  /*d730*/  @!P5 BRA `(.L_x_1187) ;  /* 0x000000000054d947 */ /* 0x002fea0003800000 */
[----:B------:R-:W-:Y:S01]  /*d740*/  IADD3 R4, R100, 0x8, R152 ;  /* 0x0000000864047810 */ /* 0x000fe20007ffe098 */
[----:B------:R-:W-:Y:S04]  /*d750*/  BSSY B0, `(.L_x_1188) ;  /* 0x000000f000007945 */ /* 0x000fe80003800000 */
[----:B------:R-:W-:-:S05]  /*d760*/  IMAD.IADD R129, R4, 0x1, -R98 ;  /* 0x0000000104817824 */ /* 0x000fca00078e0a62 */
        /* <DEDUP_REMOVED lines=9> */
.L_x_1189:
[----:B------:R-:W-:-:S13]  /*d800*/  ISETP.NE.AND P5, PT, R15, 0x1, PT ;  /* 0x000000010f00780c */ /* 0x000fda0003fa5270 */
[----:B------:R-:W0:Y:S02]  /*d810*/  @P5 LDC.64 R4, c[0x0][0x9e8] ;  /* 0x00027a00ff045b82 */ /* 0x000e240000000a00 */
[----:B0-----:R-:W-:-:S05]  /*d820*/  @P5 IMAD.HI.U32 R4, R129, R4, RZ ;  /* 0x0000000481045227 */ /* 0x001fca00078e00ff */
[----:B------:R-:W-:-:S07]  /*d830*/  @P5 SHF.R.U32.HI R129, RZ, R5, R4 ;  /* 0x00000005ff815219 */ /* 0x000fce0000011604 */
.L_x_1190:
[----:B------:R-:W-:Y:S05]  /*d840*/  BSYNC B0 ;  /* 0x0000000000007941 */ /* 0x000fea0003800000 */
.L_x_1188:
[----:B------:R-:W-:-:S04]  /*d850*/  IMAD R129, R129, R15, -R66 ;  /* 0x0000000f81817224 */ /* 0x000fc800078e0a42 */
[----:B------:R-:W-:-:S05]  /*d860*/  IMAD R129, R156, -0x2, R129 ;  /* 0xfffffffe9c817824 */ /* 0x000fca00078e0281 */
[----:B------:R-:W-:Y:S02]  /*d870*/  VIMNMX R20, R20, R129, !PT ;  /* 0x0000008114147248 */ /* 0x000fe40007fe0100 */
[----:B------:R-:W-:-:S07]  /*d880*/  VIADDMNMX R26, R129, R15, R26, PT ;  /* 0x0000000f811a7246 */ /* 0x000fce000380011a */
.L_x_1187:
[----:B------:R-:W-:Y:S01]  /*d890*/  ISETP.GT.AND P2, PT, R20, 0x1, !P2 ;  /* 0x000000011400780c */ /* 0x000fe20005744270 */
[----:B------:R-:W-:Y:S01]  /*d8a0*/  ULDC UR4, c[0x0][0x988] ;  /* 0x0002620000047ab9 */ /* 0x000fe20000000800 */
[----:B------:R-:W-:Y:S01]  /*d8b0*/  LOP3.LUT P5, RZ, R16, 0x2000000, RZ, 0xc0, !PT ;  /* 0x0200000010ff7812 */ /* 0x000fe200078ac0ff */
[----:B------:R-:W-:Y:S01]  /*d8c0*/  IMAD.U32 R24, RZ, RZ, UR4 ;  /* 0x00000004ff187e24 */ /* 0x000fe2000f8e00ff */
[----:B------:R-:W-:Y:S01]  /*d8d0*/  ISETP.LT.OR P2, PT, R26, 0x2, P2 ;  /* 0x000000021a00780c */ /* 0x000fe20001741670 */
[----:B------:R-:W-:Y:S01]  /*d8e0*/  IMAD.IADD R14, R88, 0x1, R14 ;  /* 0x00000001580e7824 */ /* 0x000fe200078e020e */
        /* <DEDUP_REMOVED lines=75> */
[----:B------:R-:W-:Y:S01]  /*dda0*/  ISETP.GT.AND P6, PT, R20, RZ, !P6 ;  /* 0x000000ff1400720c */ /* 0x000fe200077c4270 */
[----:B------:R-:W0:Y:S01]  /*ddb0*/  SHFL.BFLY PT, R5, R4, 0x2, 0x1f ;  /* 0x0c401f0004057f89 */ /* 0x000e2200000e0000 */
[----:B------:R-:W-:Y:S02]  /*ddc0*/  FSEL R41, R41, -INF , !P2 ;  /* 0xff80000029297808 */ /* 0x000fe40005000000 */
[----:B------:R-:W-:Y:S02]  /*ddd0*/  LOP3.LUT P2, RZ, R16, 0x20000, RZ, 0xc0, !PT ;  /* 0x0002000010ff7812 */ /* 0x000fe4000784c0ff */
[----:B------:R-:W-:Y:S02]  /*dde0*/  ISETP.LT.OR P6, PT, R26, 0x1, P6 ;  /* 0x000000011a00780c */ /* 0x000fe400037c1670 */
[----:B------:R-:W-:Y:S02]  /*ddf0*/  ISETP.GT.AND P2, PT, R20, 0x31, !P2 ;  /* 0x000000311400780c */ /* 0x000fe40005744270 */
[----:B------:R-:W-:-:S02]  /*de00*/  FSEL R44, R0, -INF , !P6 ;  /* 0xff800000002c7808 */ /* 0x000fc40007000000 */
[----:B------:R-:W-:Y:S02]  /*de10*/  ISETP.LT.OR P2, PT, R26, 0x32, P2 ;  /* 0x000000321a00780c */ /* 0x000fe40001741670 */
[----:B------:R-:W-:Y:S02]  /*de20*/  ISETP.GT.AND P3, PT, R20, 0x71, !P3 ;  /* 0x000000711400780c */ /* 0x000fe40005f64270 */
[----:B------:R-:W-:Y:S02]  /*de30*/  FSEL R43, R43, -INF , !P2 ;  /* 0xff8000002b2b7808 */ /* 0x000fe40005000000 */
[----:B------:R-:W-:Y:S02]  /*de40*/  LOP3.LUT P2, RZ, R16, 0x10000, RZ, 0xc0, !PT ;  /* 0x0001000010ff7812 */ /* 0x000fe4000784c0ff */
[C---:B------:R-:W-:Y:S02]  /*de50*/  ISETP.GT.AND P4, PT, R20.reuse, 0x78, !P4 ;  /* 0x000000781400780c */ /* 0x040fe40006784270 */
[----:B------:R-:W-:-:S02]  /*de60*/  ISETP.GT.AND P2, PT, R20, 0x38, !P2 ;  /* 0x000000381400780c */ /* 0x000fc40005744270 */
[C---:B------:R-:W-:Y:S02]  /*de70*/  ISETP.LT.OR P3, PT, R26.reuse, 0x72, P3 ;  /* 0x000000721a00780c */ /* 0x040fe40001f61670 */
[----:B------:R-:W-:Y:S02]  /*de80*/  ISETP.LT.OR P2, PT, R26, 0x39, P2 ;  /* 0x000000391a00780c */ /* 0x000fe40001741670 */
[----:B0-----:R-:W-:Y:S02]  /*de90*/  FMNMX.FTZ R5, R4, R5, !PT ;  /* 0x0000000504057209 */ /* 0x001fe40007810000 */
[----:B------:R-:W-:Y:S02]  /*dea0*/  FSEL R45, R45, -INF , !P2 ;  /* 0xff8000002d2d7808 */ /* 0x000fe40005000000 */
[----:B------:R-:W-:Y:S01]  /*deb0*/  LOP3.LUT P2, RZ, R16, 0x8000, RZ, 0xc0, !PT ;  /* 0x0000800010ff7812 */ /* 0x000fe2000784c0ff */
[----:B------:R-:W0:Y:S01]  /*dec0*/  SHFL.BFLY PT, R12, R5, 0x1, 0x1f ;  /* 0x0c201f00050c7f89 */ /* 0x000e2200000e0000 */
[----:B------:R-:W-:-:S02]  /*ded0*/  ISETP.LT.OR P4, PT, R26, 0x79, P4 ;  /* 0x000000791a00780c */ /* 0x000fc40002781670 */
[----:B------:R-:W-:Y:S02]  /*dee0*/  ISETP.GT.AND P2, PT, R20, 0x39, !P2 ;  /* 0x000000391400780c */ /* 0x000fe40005744270 */
[----:B------:R-:W-:Y:S02]  /*def0*/  FSEL R61, R61, -INF , !P3 ;  /* 0xff8000003d3d7808 */ /* 0x000fe40005800000 */
[----:B------:R-:W-:Y:S02]  /*df00*/  ISETP.LT.OR P2, PT, R26, 0x3a, P2 ;  /* 0x0000003a1a00780c */ /* 0x000fe40001741670 */
[----:B------:R-:W-:Y:S02]  /*df10*/  ISETP.GE.AND P6, PT, R15, 0x1, PT ;  /* 0x000000010f00780c */ /* 0x000fe40003fc6270 */
[----:B------:R-:W-:Y:S02]  /*df20*/  FSEL R47, R47, -INF , !P2 ;  /* 0xff8000002f2f7808 */ /* 0x000fe40005000000 */
[----:B------:R-:W-:-:S02]  /*df30*/  ISETP.GT.AND P2, PT, R20, 0x40, !P5 ;  /* 0x000000401400780c */ /* 0x000fc40006f44270 */
[----:B------:R-:W-:Y:S02]  /*df40*/  LOP3.LUT P5, RZ, R16, 0x4, RZ, 0xc0, !PT ;  /* 0x0000000410ff7812 */ /* 0x000fe400078ac0ff */
[----:B------:R-:W-:-:S04]  /*df50*/  ISETP.LT.OR P2, PT, R26, 0x41, P2 ;  /* 0x000000411a00780c */ /* 0x000fc80001741670 */
[----:B------:R-:W-:Y:S02]  /*df60*/  FSEL R129, R48, -INF , !P2 ;  /* 0xff80000030817808 */ /* 0x000fe40005000000 */
[----:B------:R-:W-:Y:S02]  /*df70*/  LOP3.LUT P2, RZ, R16, 0x2000, RZ, 0xc0, !PT ;  /* 0x0000200010ff7812 */ /* 0x000fe4000784c0ff */
[----:B0-----:R-:W-:Y:S02]  /*df80*/  FMNMX.FTZ R12, R5, R12, !PT ;  /* 0x0000000c050c7209 */ /* 0x001fe40007810000 */
[----:B------:R-:W-:-:S03]  /*df90*/  ISETP.GT.AND P2, PT, R20, 0x41, !P2 ;  /* 0x000000411400780c */ /* 0x000fc60005744270 */
[----:B------:R-:W-:Y:S01]  /*dfa0*/  FFMA.FTZ R46, R12, R24, -8 ;  /* 0xc10000000c2e7423 */ /* 0x000fe20000010018 */
        /* <DEDUP_REMOVED lines=40> */
[----:B------:R-:W-:Y:S02]  /*e230*/  ISETP.LT.OR P2, PT, R26, 0x6a, P2 ;  /* 0x0000006a1a00780c */ /* 0x000fe40001741670 */
[----:B------:R-:W-:Y:S02]  /*e240*/  ISETP.GT.AND P5, PT, R20, 0x79, !P5 ;  /* 0x000000791400780c */ /* 0x000fe40006fa4270 */
[----:B------:R-:W-:-:S02]  /*e250*/  FSEL R59, R59, -INF , !P2 ;  /* 0xff8000003b3b7808 */ /* 0x000fc40005000000 */
[----:B------:R-:W-:Y:S02]  /*e260*/  FSETP.NEU.FTZ.AND P2, PT, R12, -INF , PT ;  /* 0xff8000000c00780b */ /* 0x000fe40003f5d000 */
[----:B------:R-:W-:Y:S02]  /*e270*/  ISETP.LT.OR P5, PT, R26, 0x7a, P5 ;  /* 0x0000007a1a00780c */ /* 0x000fe40002fa1670 */
[----:B------:R-:W-:Y:S02]  /*e280*/  FSEL R46, R46, RZ, P2 ;  /* 0x000000ff2e2e7208 */ /* 0x000fe40001000000 */
[----:B------:R-:W-:Y:S02]  /*e290*/  LOP3.LUT P2, RZ, R16, 0x8000000, RZ, 0xc0, !PT ;  /* 0x0800000010ff7812 */ /* 0x000fe4000784c0ff */
[----:B------:R-:W-:Y:S01]  /*e2a0*/  FSEL R63, R63, -INF , !P5 ;  /* 0xff8000003f3f7808 */ /* 0x000fe20006800000 */
[----:B------:R-:W-:-:S01]  /*e2b0*/  FFMA.FTZ R0, R28, R24, -R46 ;  /* 0x000000181c007223 */ /* 0x000fc2000001082e */
[----:B------:R-:W-:Y:S01]  /*e2c0*/  FMNMX.FTZ R28, R44, R3, !PT ;  /* 0x000000032c1c7209 */ /* 0x000fe20007810000 */
[----:B------:R-:W-:-:S01]  /*e2d0*/  FFMA.FTZ R4, R67, R24, -R46 ;  /* 0x0000001843047223 */ /* 0x000fc2000001082e */
[----:B------:R-:W-:Y:S01]  /*e2e0*/  ISETP.GT.AND P2, PT, R20, 0x70, !P2 ;  /* 0x000000701400780c */ /* 0x000fe20005744270 */
[----:B------:R-:W-:-:S01]  /*e2f0*/  FFMA.FTZ R67, R69, R24, -R46 ;  /* 0x0000001845437223 */ /* 0x000fc2000001082e */
[----:B------:R-:W-:Y:S01]  /*e300*/  FMNMX.FTZ R30, R13, R28, !PT ;  /* 0x0000001c0d1e7209 */ /* 0x000fe20007810000 */
[----:B------:R-:W-:-:S01]  /*e310*/  FFMA.FTZ R69, R73, R24, -R46 ;  /* 0x0000001849457223 */ /* 0x000fc2000001082e */
[----:B------:R-:W-:Y:S01]  /*e320*/  ISETP.LT.OR P2, PT, R26, 0x71, P2 ;  /* 0x000000711a00780c */ /* 0x000fe20001741670 */
[----:B------:R-:W-:-:S01]  /*e330*/  FFMA.FTZ R73, R81, R24, -R46 ;  /* 0x0000001851497223 */ /* 0x000fc2000001082e */
[----:B------:R-:W-:Y:S01]  /*e340*/  FMNMX.FTZ R30, R21, R30, !PT ;  /* 0x0000001e151e7209 */ /* 0x000fe20007810000 */
[----:B------:R-:W-:-:S01]  /*e350*/  FFMA.FTZ R83, R83, R24, -R46 ;  /* 0x0000001853537223 */ /* 0x000fc2000001082e */
[----:B------:R-:W-:Y:S01]  /*e360*/  FSEL R81, R60, -INF , !P2 ;  /* 0xff8000003c517808 */ /* 0x000fe20005000000 */
[----:B------:R-:W-:-:S01]  /*e370*/  FFMA.FTZ R71, R71, R24, -R46 ;  /* 0x0000001847477223 */ /* 0x000fc2000001082e */
[----:B------:R-:W-:Y:S01]  /*e380*/  FMNMX.FTZ R30, R25, R30, !PT ;  /* 0x0000001e191e7209 */ /* 0x000fe20007810000 */
[----:B------:R-:W-:-:S01]  /*e390*/  FFMA.FTZ R75, R75, R24, -R46 ;  /* 0x000000184b4b7223 */ /* 0x000fc2000001082e */
[-CC-:B------:R-:W-:Y:S01]  /*e3a0*/  FFMA.FTZ R77, R77, R24.reuse, -R46.reuse ;  /* 0x000000184d4d7223 */ /* 0x180fe2000001082e */
[----:B------:R-:W-:-:S01]  /*e3b0*/  FFMA.FTZ R79, R79, R24, -R46 ;  /* 0x000000184f4f7223 */ /* 0x000fc2000001082e */
[----:B------:R-:W-:Y:S01]  /*e3c0*/  FMNMX.FTZ R30, R27, R30, !PT ;  /* 0x0000001e1b1e7209 */ /* 0x000fe20007810000 */
[----:B------:R-:W-:-:S01]  /*e3d0*/  FFMA.FTZ R87, R87, R24, -R46 ;  /* 0x0000001857577223 */ /* 0x000fc2000001082e */
[-CC-:B------:R-:W-:Y:S01]  /*e3e0*/  FFMA.FTZ R91, R91, R24.reuse, -R46.reuse ;  /* 0x000000185b5b7223 */ /* 0x180fe2000001082e */
[----:B------:R-:W-:-:S01]  /*e3f0*/  FFMA.FTZ R65, R65, R24, -R46 ;  /* 0x0000001841417223 */ /* 0x000fc2000001082e */
[----:B------:R-:W-:Y:S01]  /*e400*/  FMNMX.FTZ R32, R29, R30, !PT ;  /* 0x0000001e1d207209 */ /* 0x000fe20007810000 */
[----:B------:R-:W-:Y:S01]  /*e410*/  MUFU.EX2 R28, R71 ;  /* 0x00000047001c7308 */ /* 0x000fe20000000800 */
[----:B------:R-:W-:-:S01]  /*e420*/  FFMA.FTZ R20, R93, R24, -R46 ;  /* 0x000000185d147223 */ /* 0x000fc2000001082e */
[--C-:B------:R-:W-:Y:S01]  /*e430*/  FFMA.FTZ R26, R95, R24, -R46.reuse ;  /* 0x000000185f1a7223 */ /* 0x100fe2000001082e */
[----:B------:R-:W-:Y:S01]  /*e440*/  FMNMX.FTZ R32, R31, R32, !PT ;  /* 0x000000201f207209 */ /* 0x000fe20007810000 */
[-CC-:B------:R-:W-:Y:S01]  /*e450*/  FFMA.FTZ R42, R109, R24.reuse, -R46.reuse ;  /* 0x000000186d2a7223 */ /* 0x180fe2000001082e */
[----:B------:R-:W-:-:S01]  /*e460*/  FFMA.FTZ R93, R111, R24, -R46 ;  /* 0x000000186f5d7223 */ /* 0x000fc2000001082e */
[--C-:B------:R-:W-:Y:S01]  /*e470*/  FFMA.FTZ R113, R113, R24, -R46.reuse ;  /* 0x0000001871717223 */ /* 0x100fe2000001082e */
[----:B------:R-:W-:Y:S01]  /*e480*/  FMNMX.FTZ R32, R33, R32, !PT ;  /* 0x0000002021207209 */ /* 0x000fe20007810000 */
[----:B------:R0:W-:Y:S01]  /*e490*/  MUFU.EX2 R30, R75 ;  /* 0x0000004b001e7308 */ /* 0x0001e20000000800 */
[----:B------:R-:W-:-:S01]  /*e4a0*/  FFMA.FTZ R95, R115, R24, -R46 ;  /* 0x00000018735f7223 */ /* 0x000fc2000001082e */
[--C-:B------:R-:W-:Y:S01]  /*e4b0*/  FFMA.FTZ R50, R117, R24, -R46.reuse ;  /* 0x0000001875327223 */ /* 0x100fe2000001082e */
[----:B------:R-:W-:Y:S01]  /*e4c0*/  FMNMX.FTZ R32, R35, R32, !PT ;  /* 0x0000002023207209 */ /* 0x000fe20007810000 */
[----:B------:R-:W-:-:S03]  /*e4d0*/  FFMA.FTZ R52, R123, R24, -R46 ;  /* 0x000000187b347223 */ /* 0x000fc6000001082e */
[----:B------:R-:W-:Y:S01]  /*e4e0*/  FMNMX.FTZ R34, R37, R32, !PT ;  /* 0x0000002025227209 */ /* 0x000fe20007810000 */
[----:B------:R1:W2:Y:S01]  /*e4f0*/  MUFU.EX2 R71, R77 ;  /* 0x0000004d00477308 */ /* 0x0002a20000000800 */
[----:B0-----:R-:W-:-:S01]  /*e500*/  FFMA.FTZ R75, R85, R24, -R46 ;  /* 0x00000018554b7223 */ /* 0x001fc2000001082e */
[--C-:B------:R-:W-:Y:S01]  /*e510*/  FFMA.FTZ R85, R101, R24, -R46.reuse ;  /* 0x0000001865557223 */ /* 0x100fe2000001082e */
[----:B------:R-:W-:Y:S01]  /*e520*/  FMNMX.FTZ R34, R39, R34, !PT ;  /* 0x0000002227227209 */ /* 0x000fe20007810000 */
[----:B------:R-:W-:-:S03]  /*e530*/  FFMA.FTZ R101, R125, R24, -R46 ;  /* 0x000000187d657223 */ /* 0x000fc6000001082e */
[----:B------:R-:W-:Y:S01]  /*e540*/  FMNMX.FTZ R34, R41, R34, !PT ;  /* 0x0000002229227209 */ /* 0x000fe20007810000 */
[----:B------:R0:W-:Y:S01]  /*e550*/  MUFU.EX2 R32, R79 ;  /* 0x0000004f00207308 */ /* 0x0001e20000000800 */
[----:B-1----:R-:W-:-:S01]  /*e560*/  FFMA.FTZ R77, R97, R24, -R46 ;  /* 0x00000018614d7223 */ /* 0x002fc2000001082e */
[----:B------:R-:W-:Y:S01]  /*e570*/  FFMA.FTZ R97, R119, R24, -R46 ;  /* 0x0000001877617223 */ /* 0x000fe2000001082e */
[----:B------:R-:W-:-:S04]  /*e580*/  FMNMX.FTZ R34, R43, R34, !PT ;  /* 0x000000222b227209 */ /* 0x000fc80007810000 */
[----:B------:R-:W-:Y:S01]  /*e590*/  FMNMX.FTZ R36, R45, R34, !PT ;  /* 0x000000222d247209 */ /* 0x000fe20007810000 */
[----:B------:R-:W-:Y:S01]  /*e5a0*/  MUFU.EX2 R0, R0 ;  /* 0x0000000000007308 */ /* 0x000fe20000000800 */
[----:B0-----:R-:W-:-:S01]  /*e5b0*/  FFMA.FTZ R79, R99, R24, -R46 ;  /* 0x00000018634f7223 */ /* 0x001fc2000001082e */
[----:B------:R-:W-:Y:S01]  /*e5c0*/  FFMA.FTZ R99, R127, R24, -R46 ;  /* 0x000000187f637223 */ /* 0x000fe2000001082e */
[----:B------:R-:W-:Y:S02]  /*e5d0*/  FMNMX.FTZ R36, R47, R36, !PT ;  /* 0x000000242f247209 */ /* 0x000fe40007810000 */
[----:B--2---:R-:W-:Y:S02]  /*e5e0*/  F2FP.SATFINITE.E4M3.F32.PACK_AB_MERGE_C R150, R71, R30, RZ ;  /* 0x0000001e4796723e */ /* 0x004fe400048070ff */
[----:B------:R-:W-:Y:S01]  /*e5f0*/  FMNMX.FTZ R36, R129, R36, !PT ;  /* 0x0000002481247209 */ /* 0x000fe20007810000 */
[----:B------:R0:W-:Y:S03]  /*e600*/  MUFU.EX2 R34, R83 ;  /* 0x0000005300227308 */ /* 0x0001e60000000800 */
[----:B------:R-:W-:-:S04]  /*e610*/  FMNMX.FTZ R36, R49, R36, !PT ;  /* 0x0000002431247209 */ /* 0x000fc80007810000 */
[----:B------:R-:W-:Y:S01]  /*e620*/  FMNMX.FTZ R38, R131, R36, !PT ;  /* 0x0000002483267209 */ /* 0x000fe20007810000 */
[----:B------:R-:W-:Y:S01]  /*e630*/  MUFU.EX2 R65, R65 ;  /* 0x0000004100417308 */ /* 0x000fe20000000800 */
[----:B0-----:R-:W-:Y:S02]  /*e640*/  FSEL R83, R62, -INF , !P4 ;  /* 0xff8000003e537808 */ /* 0x001fe40006000000 */
[----:B------:R-:W-:-:S04]  /*e650*/  FMNMX.FTZ R38, R51, R38, !PT ;  /* 0x0000002633267209 */ /* 0x000fc80007810000 */
[----:B------:R-:W-:Y:S01]  /*e660*/  FMNMX.FTZ R38, R133, R38, !PT ;  /* 0x0000002685267209 */ /* 0x000fe20007810000 */
[----:B------:R0:W-:Y:S03]  /*e670*/  MUFU.EX2 R36, R87 ;  /* 0x0000005700247308 */ /* 0x0001e60000000800 */
[----:B------:R-:W-:-:S04]  /*e680*/  FMNMX.FTZ R38, R53, R38, !PT ;  /* 0x0000002635267209 */ /* 0x000fc80007810000 */
[----:B------:R-:W-:Y:S01]  /*e690*/  FMNMX.FTZ R40, R135, R38, !PT ;  /* 0x0000002687287209 */ /* 0x000fe20007810000 */
[----:B------:R-:W-:Y:S01]  /*e6a0*/  MUFU.EX2 R4, R4 ;  /* 0x0000000400047308 */ /* 0x000fe20000000800 */
[----:B0-----:R-:W-:-:S02]  /*e6b0*/  FFMA.FTZ R87, R103, R24, -R46 ;  /* 0x0000001867577223 */ /* 0x001fc4000001082e */
[----:B------:R-:W-:-:S04]  /*e6c0*/  FMNMX.FTZ R40, R55, R40, !PT ;  /* 0x0000002837287209 */ /* 0x000fc80007810000 */
[----:B------:R-:W-:Y:S01]  /*e6d0*/  FMNMX.FTZ R40, R137, R40, !PT ;  /* 0x0000002889287209 */ /* 0x000fe20007810000 */
[----:B------:R0:W-:Y:S03]  /*e6e0*/  MUFU.EX2 R38, R91 ;  /* 0x0000005b00267308 */ /* 0x0001e60000000800 */
[----:B------:R-:W-:-:S04]  /*e6f0*/  FMNMX.FTZ R40, R57, R40, !PT ;  /* 0x0000002839287209 */ /* 0x000fc80007810000 */
[----:B------:R-:W-:Y:S01]  /*e700*/  FMNMX.FTZ R40, R139, R40, !PT ;  /* 0x000000288b287209 */ /* 0x000fe20007810000 */
[----:B------:R-:W1:Y:S01]  /*e710*/  MUFU.EX2 R67, R67 ;  /* 0x0000004300437308 */ /* 0x000e620000000800 */
[----:B0-----:R-:W-:-:S02]  /*e720*/  FFMA.FTZ R91, R107, R24, -R46 ;  /* 0x000000186b5b7223 */ /* 0x001fc4000001082e */
[----:B------:R-:W-:-:S04]  /*e730*/  FMNMX.FTZ R40, R59, R40, !PT ;  /* 0x000000283b287209 */ /* 0x000fc80007810000 */
[----:B------:R-:W-:Y:S01]  /*e740*/  FMNMX.FTZ R40, R81, R40, !PT ;  /* 0x0000002851287209 */ /* 0x000fe20007810000 */
[----:B------:R-:W0:Y:S03]  /*e750*/  MUFU.EX2 R69, R69 ;  /* 0x0000004500457308 */ /* 0x000e260000000800 */
[----:B------:R-:W-:-:S04]  /*e760*/  FMNMX.FTZ R40, R61, R40, !PT ;  /* 0x000000283d287209 */ /* 0x000fc80007810000 */
[----:B------:R-:W-:Y:S01]  /*e770*/  FMNMX.FTZ R40, R83, R40, !PT ;  /* 0x0000002853287209 */ /* 0x000fe20007810000 */
[----:B------:R-:W-:Y:S01]  /*e780*/  MUFU.EX2 R73, R73 ;  /* 0x0000004900497308 */ /* 0x000fe20000000800 */
[----:B-1----:R-:W-:Y:S02]  /*e790*/  F2FP.SATFINITE.E4M3.F32.PACK_AB_MERGE_C R148, R67, R4, RZ ;  /* 0x000000044394723e */ /* 0x002fe400048070ff */
[----:B------:R-:W-:Y:S01]  /*e7a0*/  FMNMX.FTZ R5, R63, R40, !PT ;  /* 0x000000283f057209 */ /* 0x000fe20007810000 */
[----:B------:R-:W-:-:S01]  /*e7b0*/  FFMA.FTZ R40, R105, R24, -R46 ;  /* 0x0000001869287223 */ /* 0x000fc2000001082e */
[----:B------:R-:W-:-:S03]  /*e7c0*/  F2FP.SATFINITE.E4M3.F32.PACK_AB_MERGE_C R148, R65, R0, R148 ;  /* 0x000000004194723e */ /* 0x000fc60004807094 */
[----:B------:R-:W1:Y:S01]  /*e7d0*/  SHFL.BFLY PT, R48, R5, 0x2, 0x1f ;  /* 0x0c401f0005307f89 */ /* 0x000e6200000e0000 */
[----:B------:R-:W2:Y:S01]  /*e7e0*/  MUFU.EX2 R75, R75 ;  /* 0x0000004b004b7308 */ /* 0x000ea20000000800 */
[----:B0-----:R-:W-:-:S07]  /*e7f0*/  F2FP.SATFINITE.E4M3.F32.PACK_AB_MERGE_C R150, R69, R28, R150 ;  /* 0x0000001c4596723e */ /* 0x001fce0004807096 */
[----:B------:R-:W-:Y:S08]  /*e800*/  MUFU.EX2 R77, R77 ;  /* 0x0000004d004d7308 */ /* 0x000ff00000000800 */
[----:B------:R-:W0:Y:S01]  /*e810*/  MUFU.EX2 R79, R79 ;  /* 0x0000004f004f7308 */ /* 0x000e220000000800 */
[----:B--2---:R-:W-:-:S04]  /*e820*/  F2FP.SATFINITE.E4M3.F32.PACK_AB_MERGE_C R144, R75, R34, RZ ;  /* 0x000000224b90723e */ /* 0x004fc800048070ff */
[----:B------:R-:W-:Y:S02]  /*e830*/  F2FP.SATFINITE.E4M3.F32.PACK_AB_MERGE_C R144, R73, R32, R144 ;  /* 0x000000204990723e */ /* 0x000fe40004807090 */
[----:B-1----:R-:W-:Y:S01]  /*e840*/  FMNMX.FTZ R54, R5, R48, !PT ;  /* 0x0000003005367209 */ /* 0x002fe20007810000 */
[----:B------:R-:W-:Y:S04]  /*e850*/  MUFU.EX2 R20, R20 ;  /* 0x0000001400147308 */ /* 0x000fe80000000800 */
[----:B------:R-:W1:Y:S04]  /*e860*/  SHFL.BFLY PT, R5, R54, 0x1, 0x1f ;  /* 0x0c201f0036057f89 */ /* 0x000e6800000e0000 */
[----:B------:R-:W-:Y:S01]  /*e870*/  MUFU.EX2 R85, R85 ;  /* 0x0000005500557308 */ /* 0x000fe20000000800 */
[----:B0-----:R-:W-:-:S04]  /*e880*/  F2FP.SATFINITE.E4M3.F32.PACK_AB_MERGE_C R146, R79, R38, RZ ;  /* 0x000000264f92723e */ /* 0x001fc800048070ff */
[----:B------:R-:W-:-:S03]  /*e890*/  F2FP.SATFINITE.E4M3.F32.PACK_AB_MERGE_C R146, R77, R36, R146 ;  /* 0x000000244d92723e */ /* 0x000fc60004807092 */
[----:B------:R-:W-:Y:S08]  /*e8a0*/  MUFU.EX2 R26, R26 ;  /* 0x0000001a001a7308 */ /* 0x000ff00000000800 */
[----:B------:R-:W0:Y:S01]  /*e8b0*/  MUFU.EX2 R87, R87 ;  /* 0x0000005700577308 */ /* 0x000e220000000800 */
[----:B-1----:R-:W-:Y:S01]  /*e8c0*/  FMNMX.FTZ R5, R54, R5, !PT ;  /* 0x0000000536057209 */ /* 0x002fe20007810000 */
[----:B------:R-:W-:-:S03]  /*e8d0*/  FFMA.FTZ R54, R121, R24, -R46 ;  /* 0x0000001879367223 */ /* 0x000fc6000001082e */
[C---:B------:R-:W-:Y:S01]  /*e8e0*/  FSETP.NEU.FTZ.AND P2, PT, R5.reuse, -INF , PT ;  /* 0xff8000000500780b */ /* 0x040fe20003f5d000 */
[----:B------:R-:W-:-:S02]  /*e8f0*/  FFMA.FTZ R56, R5, R24, -8 ;  /* 0xc100000005387423 */ /* 0x000fc40000010018 */
[----:B------:R-:W-:Y:S03]  /*e900*/  MUFU.EX2 R42, R42 ;  /* 0x0000002a002a7308 */ /* 0x000fe60000000800 */
[----:B------:R-:W-:Y:S02]  /*e910*/  FSEL R46, R56, RZ, P2 ;  /* 0x000000ff382e7208 */ /* 0x000fe40001000000 */
[----:B0-----:R-:W-:-:S03]  /*e920*/  F2FP.SATFINITE.E4M3.F32.PACK_AB_MERGE_C R140, R87, R26, RZ ;  /* 0x0000001a578c723e */ /* 0x001fc600048070ff */
[----:B------:R-:W-:Y:S01]  /*e930*/  MUFU.EX2 R93, R93 ;  /* 0x0000005d005d7308 */ /* 0x000fe20000000800 */
[----:B------:R-:W-:-:S01]  /*e940*/  FFMA.FTZ R44, R44, R24, -R46 ;  /* 0x000000182c2c7223 */ /* 0x000fc2000001082e */
[-CC-:B------:R-:W-:Y:S01]  /*e950*/  FFMA.FTZ R3, R3, R24.reuse, -R46.reuse ;  /* 0x0000001803037223 */ /* 0x180fe2000001082e */
[----:B------:R-:W-:-:S01]  /*e960*/  FFMA.FTZ R13, R13, R24, -R46 ;  /* 0x000000180d0d7223 */ /* 0x000fc2000001082e */
[-CC-:B------:R-:W-:Y:S01]  /*e970*/  FFMA.FTZ R56, R21, R24.reuse, -R46.reuse ;  /* 0x0000001815387223 */ /* 0x180fe2000001082e */
[----:B------:R-:W-:-:S01]  /*e980*/  FFMA.FTZ R21, R25, R24, -R46 ;  /* 0x0000001819157223 */ /* 0x000fc2000001082e */
[----:B------:R-:W-:Y:S01]  /*e990*/  FFMA.FTZ R64, R39, R24, -R46 ;  /* 0x0000001827407223 */ /* 0x000fe2000001082e */
[----:B------:R-:W-:-:S01]  /*e9a0*/  FADD.FTZ R39, R0, R65 ;  /* 0x0000004100277221 */ /* 0x000fc20000010000 */
[----:B------:R-:W-:Y:S01]  /*e9b0*/  MUFU.EX2 R44, R44 ;  /* 0x0000002c002c7308 */ /* 0x000fe20000000800 */
[----:B------:R-:W-:-:S01]  /*e9c0*/  FFMA.FTZ R58, R27, R24, -R46 ;  /* 0x000000181b3a7223 */ /* 0x000fc2000001082e */
[----:B------:R-:W-:Y:S01]  /*e9d0*/  FFMA.FTZ R25, R29, R24, -R46 ;  /* 0x000000181d197223 */ /* 0x000fe2000001082e */
[----:B------:R-:W-:-:S01]  /*e9e0*/  FADD.FTZ R74, R4, R39 ;  /* 0x00000027044a7221 */ /* 0x000fc20000010000 */
[-CC-:B------:R-:W-:Y:S01]  /*e9f0*/  FFMA.FTZ R60, R31, R24.reuse, -R46.reuse ;  /* 0x000000181f3c7223 */ /* 0x180fe2000001082e */
[----:B------:R-:W-:-:S01]  /*ea00*/  FFMA.FTZ R31, R41, R24, -R46 ;  /* 0x00000018291f7223 */ /* 0x000fc2000001082e */
[----:B------:R-:W-:Y:S01]  /*ea10*/  FFMA.FTZ R27, R33, R24, -R46 ;  /* 0x00000018211b7223 */ /* 0x000fe2000001082e */
[----:B------:R-:W-:-:S01]  /*ea20*/  FADD.FTZ R39, R67, R74 ;  /* 0x0000004a43277221 */ /* 0x000fc20000010000 */
[----:B------:R-:W0:Y:S01]  /*ea30*/  MUFU.EX2 R3, R3 ;  /* 0x0000000300037308 */ /* 0x000e220000000800 */
[----:B------:R-:W-:-:S01]  /*ea40*/  FFMA.FTZ R66, R43, R24, -R46 ;  /* 0x000000182b427223 */ /* 0x000fc2000001082e */
[----:B------:R-:W-:Y:S01]  /*ea50*/  FFMA.FTZ R62, R35, R24, -R46 ;  /* 0x00000018233e7223 */ /* 0x000fe2000001082e */
[----:B------:R-:W-:-:S01]  /*ea60*/  FADD.FTZ R76, R28, R39 ;  /* 0x000000271c4c7221 */ /* 0x000fc20000010000 */
[-CC-:B------:R-:W-:Y:S01]  /*ea70*/  FFMA.FTZ R29, R37, R24.reuse, -R46.reuse ;  /* 0x00000018251d7223 */ /* 0x180fe2000001082e */
[----:B------:R-:W-:-:S01]  /*ea80*/  FFMA.FTZ R33, R45, R24, -R46 ;  /* 0x000000182d217223 */ /* 0x000fc2000001082e */
[----:B------:R-:W-:Y:S01]  /*ea90*/  FFMA.FTZ R68, R47, R24, -R46 ;  /* 0x000000182f447223 */ /* 0x000fe2000001082e */
[----:B------:R-:W-:-:S01]  /*eaa0*/  FADD.FTZ R43, R69, R76 ;  /* 0x0000004c452b7221 */ /* 0x000fc20000010000 */
[----:B------:R-:W1:Y:S01]  /*eab0*/  MUFU.EX2 R13, R13 ;  /* 0x0000000d000d7308 */ /* 0x000e620000000800 */
[----:B------:R-:W-:-:S01]  /*eac0*/  FFMA.FTZ R35, R129, R24, -R46 ;  /* 0x0000001881237223 */ /* 0x000fc2000001082e */
[----:B------:R-:W-:Y:S01]  /*ead0*/  FFMA.FTZ R70, R49, R24, -R46 ;  /* 0x0000001831467223 */ /* 0x000fe2000001082e */
[----:B------:R-:W-:-:S01]  /*eae0*/  FADD.FTZ R76, R30, R43 ;  /* 0x0000002b1e4c7221 */ /* 0x000fc20000010000 */
[-CC-:B------:R-:W-:Y:S01]  /*eaf0*/  FFMA.FTZ R37, R131, R24.reuse, -R46.reuse ;  /* 0x0000001883257223 */ /* 0x180fe2000001082e */
[----:B------:R-:W-:-:S01]  /*eb00*/  FFMA.FTZ R72, R51, R24, -R46 ;  /* 0x0000001833487223 */ /* 0x000fc2000001082e */
[----:B------:R-:W-:Y:S01]  /*eb10*/  FFMA.FTZ R39, R133, R24, -R46 ;  /* 0x0000001885277223 */ /* 0x000fe2000001082e */
[----:B------:R-:W-:-:S01]  /*eb20*/  FADD.FTZ R43, R71, R76 ;  /* 0x0000004c472b7221 */ /* 0x000fc20000010000 */
[----:B------:R-:W2:Y:S01]  /*eb30*/  MUFU.EX2 R56, R56 ;  /* 0x0000003800387308 */ /* 0x000ea20000000800 */
[----:B0-----:R-:W-:-:S01]  /*eb40*/  FADD.FTZ R74, R44, R3 ;  /* 0x000000032c4a7221 */ /* 0x001fc20000010000 */
[----:B------:R-:W-:Y:S01]  /*eb50*/  FFMA.FTZ R135, R135, R24, -R46 ;  /* 0x0000001887877223 */ /* 0x000fe2000001082e */
[----:B------:R-:W-:-:S01]  /*eb60*/  FADD.FTZ R78, R32, R43 ;  /* 0x0000002b204e7221 */ /* 0x000fc20000010000 */
[--C-:B------:R-:W-:Y:S01]  /*eb70*/  FFMA.FTZ R0, R137, R24, -R46.reuse ;  /* 0x0000001889007223 */ /* 0x100fe2000001082e */
[----:B------:R-:W-:Y:S01]  /*eb80*/  F2FP.SATFINITE.E4M3.F32.PACK_AB_MERGE_C R142, R93, R42, RZ ;  /* 0x0000002a5d8e723e */ /* 0x000fe200048070ff */
[----:B------:R-:W-:Y:S01]  /*eb90*/  FFMA.FTZ R139, R139, R24, -R46 ;  /* 0x000000188b8b7223 */ /* 0x000fe2000001082e */
[----:B------:R-:W-:-:S01]  /*eba0*/  FADD.FTZ R43, R73, R78 ;  /* 0x0000004e492b7221 */ /* 0x000fc20000010000 */
[----:B------:R-:W0:Y:S01]  /*ebb0*/  MUFU.EX2 R21, R21 ;  /* 0x0000001500157308 */ /* 0x000e220000000800 */
[----:B-1----:R-:W-:-:S01]  /*ebc0*/  FADD.FTZ R41, R13, R74 ;  /* 0x0000004a0d297221 */ /* 0x002fc20000010000 */
[----:B------:R-:W-:Y:S01]  /*ebd0*/  FFMA.FTZ R59, R59, R24, -R46 ;  /* 0x000000183b3b7223 */ /* 0x000fe2000001082e */
[----:B------:R-:W-:-:S01]  /*ebe0*/  FADD.FTZ R30, R34, R43 ;  /* 0x0000002b221e7221 */ /* 0x000fc20000010000 */
[----:B------:R-:W-:Y:S01]  /*ebf0*/  F2FP.SATFINITE.E4M3.F32.PACK_AB_MERGE_C R140, R85, R20, R140 ;  /* 0x00000014558c723e */ /* 0x000fe2000480708c */
[----:B------:R-:W-:-:S01]  /*ec00*/  FFMA.FTZ R81, R81, R24, -R46 ;  /* 0x0000001851517223 */ /* 0x000fc2000001082e */
[----:B------:R-:W-:Y:S01]  /*ec10*/  FFMA.FTZ R61, R61, R24, -R46 ;  /* 0x000000183d3d7223 */ /* 0x000fe2000001082e */
[----:B------:R-:W-:-:S01]  /*ec20*/  FADD.FTZ R75, R75, R30 ;  /* 0x0000001e4b4b7221 */ /* 0x000fc20000010000 */
[----:B------:R-:W1:Y:S01]  /*ec30*/  MUFU.EX2 R58, R58 ;  /* 0x0000003a003a7308 */ /* 0x000e620000000800 */
[----:B--2---:R-:W-:-:S01]  /*ec40*/  FADD.FTZ R74, R56, R41 ;  /* 0x00000029384a7221 */ /* 0x004fc20000010000 */
[----:B------:R-:W-:Y:S01]  /*ec50*/  F2FP.SATFINITE.E4M3.F32.PACK_AB_MERGE_C R56, R56, R13, RZ ;  /* 0x0000000d3838723e */ /* 0x000fe200048070ff */
[----:B------:R-:W-:-:S01]  /*ec60*/  FADD.FTZ R34, R36, R75 ;  /* 0x0000004b24227221 */ /* 0x000fc20000010000 */
[----:B------:R-:W-:-:S02]  /*ec70*/  FFMA.FTZ R83, R83, R24, -R46 ;  /* 0x0000001853537223 */ /* 0x000fc4000001082e */
[----:B------:R-:W-:Y:S01]  /*ec80*/  F2FP.SATFINITE.E4M3.F32.PACK_AB_MERGE_C R149, R3, R44, R56 ;  /* 0x0000002c0395723e */ /* 0x000fe20004807038 */
[----:B------:R-:W-:Y:S01]  /*ec90*/  FADD.FTZ R45, R77, R34 ;  /* 0x000000224d2d7221 */ /* 0x000fe20000010000 */
[----:B------:R-:W2:Y:S01]  /*eca0*/  MUFU.EX2 R25, R25 ;  /* 0x0000001900197308 */ /* 0x000ea20000000800 */
[----:B0-----:R-:W-:-:S01]  /*ecb0*/  FADD.FTZ R41, R21, R74 ;  /* 0x0000004a15297221 */ /* 0x001fc20000010000 */
[----:B------:R-:W-:-:S06]  /*ecc0*/  FFMA.FTZ R74, R53, R24, -R46 ;  /* 0x00000018354a7223 */ /* 0x000fcc000001082e */
[----:B------:R-:W0:Y:S01]  /*ecd0*/  MUFU.EX2 R60, R60 ;  /* 0x0000003c003c7308 */ /* 0x000e220000000800 */
[----:B-1----:R-:W-:-:S07]  /*ece0*/  FADD.FTZ R76, R58, R41 ;  /* 0x000000293a4c7221 */ /* 0x002fce0000010000 */
[----:B------:R-:W1:Y:S01]  /*ecf0*/  MUFU.EX2 R27, R27 ;  /* 0x0000001b001b7308 */ /* 0x000e620000000800 */
[----:B--2---:R-:W-:-:S07]  /*ed00*/  FADD.FTZ R41, R25, R76 ;  /* 0x0000004c19297221 */ /* 0x004fce0000010000 */
[----:B------:R-:W2:Y:S01]  /*ed10*/  MUFU.EX2 R62, R62 ;  /* 0x0000003e003e7308 */ /* 0x000ea20000000800 */
[----:B0-----:R-:W-:-:S01]  /*ed20*/  FADD.FTZ R76, R60, R41 ;  /* 0x000000293c4c7221 */ /* 0x001fc20000010000 */
[----:B------:R-:W-:Y:S01]  /*ed30*/  FFMA.FTZ R41, R55, R24, -R46 ;  /* 0x0000001837297223 */ /* 0x000fe2000001082e */
[----:B------:R-:W-:-:S04]  /*ed40*/  F2FP.SATFINITE.E4M3.F32.PACK_AB_MERGE_C R25, R60, R25, RZ ;  /* 0x000000193c19723e */ /* 0x000fc800048070ff */
[----:B------:R-:W-:Y:S01]  /*ed50*/  F2FP.SATFINITE.E4M3.F32.PACK_AB_MERGE_C R151, R58, R21, R25 ;  /* 0x000000153a97723e */ /* 0x000fe20004807019 */
[----:B------:R-:W0:Y:S01]  /*ed60*/  MUFU.EX2 R29, R29 ;  /* 0x0000001d001d7308 */ /* 0x000e220000000800 */
[----:B-1----:R-:W-:-:S07]  /*ed70*/  FADD.FTZ R43, R27, R76 ;  /* 0x0000004c1b2b7221 */ /* 0x002fce0000010000 */
[----:B------:R-:W1:Y:S01]  /*ed80*/  MUFU.EX2 R64, R64 ;  /* 0x0000004000407308 */ /* 0x000e620000000800 */
[----:B--2---:R-:W-:-:S07]  /*ed90*/  FADD.FTZ R30, R62, R43 ;  /* 0x0000002b3e1e7221 */ /* 0x004fce0000010000 */
[----:B------:R-:W2:Y:S01]  /*eda0*/  MUFU.EX2 R31, R31 ;  /* 0x0000001f001f7308 */ /* 0x000ea20000000800 */
[----:B0-----:R-:W-:-:S01]  /*edb0*/  FADD.FTZ R43, R29, R30 ;  /* 0x0000001e1d2b7221 */ /* 0x001fc20000010000 */
[----:B------:R-:W-:-:S04]  /*edc0*/  FADD.FTZ R30, R38, R45 ;  /* 0x0000002d261e7221 */ /* 0x000fc80000010000 */
[----:B------:R-:W-:Y:S02]  /*edd0*/  FADD.FTZ R79, R79, R30 ;  /* 0x0000001e4f4f7221 */ /* 0x000fe40000010000 */
[----:B------:R-:W0:Y:S01]  /*ede0*/  MUFU.EX2 R66, R66 ;  /* 0x0000004200427308 */ /* 0x000e220000000800 */
[----:B-1----:R-:W-:-:S01]  /*edf0*/  FADD.FTZ R28, R64, R43 ;  /* 0x0000002b401c7221 */ /* 0x002fc20000010000 */
[----:B------:R-:W-:Y:S01]  /*ee00*/  FADD.FTZ R30, R20, R79 ;  /* 0x0000004f141e7221 */ /* 0x000fe20000010000 */
[----:B------:R-:W-:-:S01]  /*ee10*/  FFMA.FTZ R43, R57, R24, -R46 ;  /* 0x00000018392b7223 */ /* 0x000fc2000001082e */
[----:B------:R-:W-:Y:S01]  /*ee20*/  FFMA.FTZ R46, R63, R24, -R46 ;  /* 0x000000183f2e7223 */ /* 0x000fe2000001082e */
[----:B------:R-:W-:Y:S01]  /*ee30*/  F2FP.SATFINITE.E4M3.F32.PACK_AB_MERGE_C R29, R64, R29, RZ ;  /* 0x0000001d401d723e */ /* 0x000fe200048070ff */
[----:B------:R-:W-:Y:S02]  /*ee40*/  FADD.FTZ R47, R85, R30 ;  /* 0x0000001e552f7221 */ /* 0x000fe40000010000 */
[----:B------:R-:W1:Y:S01]  /*ee50*/  MUFU.EX2 R33, R33 ;  /* 0x0000002100217308 */ /* 0x000e620000000800 */
[----:B--2---:R-:W-:-:S01]  /*ee60*/  FADD.FTZ R45, R31, R28 ;  /* 0x0000001c1f2d7221 */ /* 0x004fc20000010000 */
[----:B------:R-:W-:Y:S01]  /*ee70*/  FADD.FTZ R26, R26, R47 ;  /* 0x0000002f1a1a7221 */ /* 0x000fe20000010000 */
[----:B------:R-:W-:-:S03]  /*ee80*/  F2FP.SATFINITE.E4M3.F32.PACK_AB_MERGE_C R145, R62, R27, R29 ;  /* 0x0000001b3e91723e */ /* 0x000fc6000480701d */
[----:B------:R-:W-:Y:S02]  /*ee90*/  FADD.FTZ R87, R87, R26 ;  /* 0x0000001a57577221 */ /* 0x000fe40000010000 */
        /* <DEDUP_REMOVED lines=57> */
[----:B------:R-:W-:Y:S01]  /*f230*/  F2FP.SATFINITE.E4M3.F32.PACK_AB_MERGE_C R137, R43, R0, R139 ;  /* 0x000000002b89723e */ /* 0x000fe2000480708b */
[----:B------:R-:W-:Y:S02]  /*f240*/  VIADD R0, R89, 0xfffffffe ;  /* 0xfffffffe59007836 */ /* 0x000fe40000000000 */
[----:B------:R-:W1:Y:S08]  /*f250*/  MUFU.EX2 R81, R81 ;  /* 0x0000005100517308 */ /* 0x000e700000000800 */
[----:B------:R-:W2:Y:S01]  /*f260*/  MUFU.EX2 R26, R61 ;  /* 0x0000003d001a7308 */ /* 0x000ea20000000800 */
[----:B0-----:R-:W-:Y:S01]  /*f270*/  F2FP.SATFINITE.E4M3.F32.PACK_AB_MERGE_C R138, R99, R52, R4 ;  /* 0x00000034638a723e */ /* 0x001fe20004807004 */
[----:B------:R-:W-:-:S04]  /*f280*/  FADD.FTZ R52, R52, R97 ;  /* 0x0000006134347221 */ /* 0x000fc80000010000 */
[----:B------:R-:W-:Y:S02]  /*f290*/  FADD.FTZ R99, R99, R52 ;  /* 0x0000003463637221 */ /* 0x000fe40000010000 */
[----:B------:R-:W0:Y:S01]  /*f2a0*/  MUFU.EX2 R83, R83 ;  /* 0x0000005300537308 */ /* 0x000e220000000800 */
[----:B-1----:R-:W-:-:S01]  /*f2b0*/  FADD.FTZ R3, R81, R20 ;  /* 0x0000001451037221 */ /* 0x002fc20000010000 */
[----:B------:R-:W-:-:S06]  /*f2c0*/  FADD.FTZ R54, R54, R99 ;  /* 0x0000006336367221 */ /* 0x000fcc0000010000 */
[----:B------:R-:W1:Y:S01]  /*f2d0*/  MUFU.EX2 R46, R46 ;  /* 0x0000002e002e7308 */ /* 0x000e620000000800 */
[----:B--2---:R-:W-:-:S04]  /*f2e0*/  FADD.FTZ R4, R26, R3 ;  /* 0x000000031a047221 */ /* 0x004fc80000010000 */
[----:B0-----:R-:W-:Y:S01]  /*f2f0*/  FADD.FTZ R3, R83, R4 ;  /* 0x0000000453037221 */ /* 0x001fe20000010000 */
[----:B------:R-:W-:-:S01]  /*f300*/  FADD.FTZ R4, R101, R54 ;  /* 0x0000003665047221 */ /* 0x000fc20000010000 */
[C---:B-1----:R-:W-:Y:S02]  /*f310*/  F2FP.SATFINITE.E4M3.F32.PACK_AB_MERGE_C R13, R46.reuse, R83, RZ ;  /* 0x000000532e0d723e */ /* 0x042fe400048070ff */
[----:B------:R-:W-:-:S02]  /*f320*/  FADD.FTZ R3, R46, R3 ;  /* 0x000000032e037221 */ /* 0x000fc40000010000 */
[----:B------:R-:W-:Y:S01]  /*f330*/  F2FP.SATFINITE.E4M3.F32.PACK_AB_MERGE_C R139, R26, R81, R13 ;  /* 0x000000511a8b723e */ /* 0x000fe2000480700d */
[----:B------:R-:W-:Y:S06]  /*f340*/  @!P6 BRA `(.L_x_1191) ;  /* 0x000000000048e947 */ /* 0x000fec0003800000 */
[C---:B------:R-:W-:Y:S01]  /*f350*/  ISETP.GT.AND P2, PT, R88.reuse, RZ, PT ;  /* 0x000000ff5800720c */ /* 0x040fe20003f44270 */
[----:B------:R-:W-:Y:S01]  /*f360*/  BSSY B0, `(.L_x_1192) ;  /* 0x000000e000007945 */ /* 0x000fe20003800000 */
[----:B------:R-:W-:-:S11]  /*f370*/  VIADD R13, R88, 0xffffffff ;  /* 0xffffffff580d7836 */ /* 0x000fd60000000000 */
        /* <DEDUP_REMOVED lines=8> */
.L_x_1193:
[----:B------:R-:W-:-:S13]  /*f400*/  ISETP.NE.AND P2, PT, R15, 0x1, PT ;  /* 0x000000010f00780c */ /* 0x000fda0003f45270 */
[----:B------:R-:W0:Y:S02]  /*f410*/  @P2 LDC.64 R20, c[0x0][0x9e8] ;  /* 0x00027a00ff142b82 */ /* 0x000e240000000a00 */
[----:B0-----:R-:W-:-:S05]  /*f420*/  @P2 IMAD.HI.U32 R20, R13, R20, RZ ;  /* 0x000000140d142227 */ /* 0x001fca00078e00ff */
[----:B------:R-:W-:-:S07]  /*f430*/  @P2 SHF.R.U32.HI R13, RZ, R21, R20 ;  /* 0x00000015ff0d2219 */ /* 0x000fce0000011614 */
.L_x_1194:
[----:B------:R-:W-:Y:S05]  /*f440*/  BSYNC B0 ;  /* 0x0000000000007941 */ /* 0x000fea0003800000 */
.L_x_1192:
[----:B------:R-:W-:-:S05]  /*f450*/  IMAD R13, R13, R15, R15 ;  /* 0x0000000f0d0d7224 */ /* 0x000fca00078e020f */
[----:B------:R-:W-:-:S07]  /*f460*/  VIMNMX R14, R14, R13, PT ;  /* 0x0000000d0e0e7248 */ /* 0x000fce0003fe0100 */
.L_x_1191:
[----:B------:R-:W2:Y:S01]  /*f470*/  LDL R15, [R1+0x38] ;  /* 0x00003800010f7983 */ /* 0x000ea20000100800 */
[----:B------:R-:W-:Y:S01]  /*f480*/  SHF.R.S32.HI R13, RZ, 0x1f, R14 ;  /* 0x0000001fff0d7819 */ /* 0x000fe2000001140e */
[----:B------:R-:W-:Y:S01]  /*f490*/  ULDC UR43, c[0x0][0x9e4] ;  /* 0x00027900002b7ab9 */ /* 0x000fe20000000800 */
[----:B------:R-:W-:Y:S01]  /*f4a0*/  ULDC UR38, c[0x0][0x9e4] ;  /* 0x0002790000267ab9 */ /* 0x000fe20000000800 */
[----:B------:R-:W-:Y:S01]  /*f4b0*/  ULDC UR37, c[0x0][0x988] ;  /* 0x0002620000257ab9 */ /* 0x000fe20000000800 */
[----:B------:R-:W-:Y:S01]  /*f4c0*/  LEA.HI R13, R13, R14, RZ, 0x7 ;  /* 0x0000000e0d0d7211 */ /* 0x000fe200078f38ff */
[----:B------:R-:W-:Y:S01]  /*f4d0*/  ULDC UR42, c[0x0][0x988] ;  /* 0x00026200002a7ab9 */ /* 0x000fe20000000800 */
[----:B------:R-:W-:Y:S01]  /*f4e0*/  ULDC UR39, c[0x0][0x988] ;  /* 0x0002620000277ab9 */ /* 0x000fe20000000800 */
[----:B------:R-:W-:Y:S01]  /*f4f0*/  ULDC UR45, c[0x0][0x9e0] ;  /* 0x00027800002d7ab9 */ /* 0x000fe20000000800 */
[----:B------:R-:W-:Y:S01]  /*f500*/  SHF.R.S32.HI R13, RZ, 0x7, R13 ;  /* 0x00000007ff0d7819 */ /* 0x000fe2000001140d */
[----:B------:R-:W-:Y:S01]  /*f510*/  ULDC UR44, c[0x0][0x9e0] ;  /* 0x00027800002c7ab9 */ /* 0x000fe20000000800 */
[----:B------:R-:W-:Y:S01]  /*f520*/  BSSY B1, `(.L_x_1195) ;  /* 0x0000393000017945 */ /* 0x000fe20003800000 */
        /* <DEDUP_REMOVED lines=24> */
[----:B--2---:R-:W-:-:S04]  /*f6b0*/  VIMNMX R15, R15, R13, !PT ;  /* 0x0000000d0f0f7248 */ /* 0x004fc80007fe0100 */
[----:B------:R-:W-:Y:S01]  /*f6c0*/  ISETP.GE.AND P2, PT, R0, R15, PT ;  /* 0x0000000f0000720c */ /* 0x000fe20003f46270 */
[----:B------:R0:W-:-:S12]  /*f6d0*/  STL [R1+0x2c], R15 ;  /* 0x00002c0f01007387 */ /* 0x0001d80000100800 */
[----:B0-----:R-:W-:Y:S05]  /*f6e0*/  @!P2 BRA `(.L_x_1196) ;  /* 0x0000003400d8a947 */ /* 0x001fea0003800000 */
[----:B------:R-:W-:Y:S01]  /*f6f0*/  IMAD.IADD R155, R155, 0x1, R152 ;  /* 0x000000019b9b7824 */ /* 0x000fe200078e0298 */
[----:B------:R-:W-:Y:S01]  /*f700*/  BSSY B0, `(.L_x_1197) ;  /* 0x0000370000007945 */ /* 0x000fe20003800000 */
[----:B------:R-:W-:Y:S02]  /*f710*/  IMAD.MOV.U32 R135, RZ, RZ, RZ ;  /* 0x000000ffff877224 */ /* 0x000fe400078e00ff */
[----:B------:R-:W-:Y:S01]  /*f720*/  VIADD R154, R155, 0x8 ;  /* 0x000000089b9a7836 */ /* 0x000fe20000000000 */
[----:B------:R-:W-:-:S04]  /*f730*/  LOP3.LUT R14, RZ, R155, RZ, 0x33, !PT ;  /* 0x0000009bff0e7212 */ /* 0x000fc800078e33ff */
[----:B------:R-:W-:-:S05]  /*f740*/  LOP3.LUT R13, RZ, R154, RZ, 0x33, !PT ;  /* 0x0000009aff0d7212 */ /* 0x000fca00078e33ff */
[----:B------:R0:W-:Y:S04]  /*f750*/  STL [R1+0xc], R13 ;  /* 0x00000c0d01007387 */ /* 0x0001e80000100800 */
[----:B------:R0:W-:Y:S02]  /*f760*/  STL [R1+0x10], R14 ;  /* 0x0000100e01007387 */ /* 0x0001e40000100800 */
.L_x_1217:
[----:B------:R-:W-:-:S05]  /*f770*/  VIADD R153, R18, 0x1 ;  /* 0x0000000112997836 */ /* 0x000fca0000000000 */
[----:B------:R-:W-:-:S04]  /*f780*/  ISETP.NE.AND P2, PT, R153, 0x2, PT ;  /* 0x000000029900780c */ /* 0x000fc80003f45270 */
[----:B0-----:R-:W-:Y:S02]  /*f790*/  SEL R13, RZ, 0x1, P2 ;  /* 0x00000001ff0d7807 */ /* 0x001fe40001000000 */
[----:B------:R-:W-:Y:S02]  /*f7a0*/  SEL R153, R153, RZ, P2 ;  /* 0x000000ff99997207 */ /* 0x000fe40001000000 */
[----:B------:R-:W-:Y:S01]  /*f7b0*/  LOP3.LUT R152, R22, R13, RZ, 0x3c, !PT ;  /* 0x0000000d16987212 */ /* 0x000fe200078e3cff */
[----:B------:R-:W-:Y:S06]  /*f7c0*/  @!P0 BRA `(.L_x_1198) ;  /* 0x0000000000048947 */ /* 0x000fec0003800000 */
[----:B------:R-:W-:Y:S01]  /*f7d0*/  BPT.TRAP 0x1 ;  /* 0x000000040000795c */ /* 0x000fe20000300000 */
.L_x_1198:
[----:B------:R-:W-:Y:S01]  /*f7e0*/  IMAD R13, R153, 0x8, R17 ;  /* 0x00000008990d7824 */ /* 0x000fe200078e0211 */
[----:B------:R-:W-:-:S04]  /*f7f0*/  SHF.L.U32 R14, R152, 0x1f, RZ ;  /* 0x0000001f980e7819 */ /* 0x000fc800000006ff */
[----:B------:R0:W1:Y:S01]  /*f800*/  SYNCS.PHASECHK.TRANS64.TRYWAIT P2, [R13+URZ+0x19c30], R14 ;  /* 0x019c300e0d0075a7 */ /* 0x000062000804017f */
[----:B------:R-:W-:Y:S05]  /*f810*/  @!P0 BRA `(.L_x_1199) ;  /* 0x0000000000048947 */ /* 0x000fea0003800000 */
[----:B------:R-:W-:Y:S01]  /*f820*/  BPT.TRAP 0x1 ;  /* 0x000000040000795c */ /* 0x000fe20000300000 */
.L_x_1199:
[----:B------:R-:W2:Y:S01]  /*f830*/  LDL R15, [R1+0x14] ;  /* 0x00001400010f7983 */ /* 0x000ea20000100800 */
[----:B------:R-:W-:Y:S01]  /*f840*/  BSSY B2, `(.L_x_1200) ;  /* 0x0000006000027945 */ /* 0x000fe20003800000 */
[----:B------:R-:W-:Y:S02]  /*f850*/  IMAD.MOV.U32 R21, RZ, RZ, -0x3ffffff0 ;  /* 0xc0000010ff157424 */ /* 0x000fe400078e00ff */
[----:B--2---:R-:W-:Y:S01]  /*f860*/  IMAD R20, R153, 0x300, R15 ;  /* 0x0000030099147824 */ /* 0x004fe200078e020f */
[----:B-1----:R-:W-:Y:S06]  /*f870*/  @P2 BRA `(.L_x_1201) ;  /* 0x0000000000082947 */ /* 0x002fec0003800000 */
[----:B------:R-:W1:Y:S02]  /*f880*/  SYNCS.PHASECHK.TRANS64.TRYWAIT P2, [R13+URZ+0x19c30], R14 ;  /* 0x019c300e0d0075a7 */ /* 0x000e64000804017f */
[----:B-1----:R-:W-:Y:S05]  /*f890*/  @!P2 BRA `(.L_x_1202) ;  /* 0x000001300008a947 */ /* 0x002fea0003800000 */
.L_x_1201:
[----:B------:R-:W-:Y:S05]  /*f8a0*/  BSYNC B2 ;  /* 0x0000000000027941 */ /* 0x000fea0003800000 */
.L_x_1200:
[C---:B------:R-:W-:Y:S01]  /*f8b0*/  R2UR UR6, R20.reuse ;  /* 0x00000000140672ca */ /* 0x040fe200000e0000 */
[----:B------:R-:W-:Y:S01]  /*f8c0*/  WARPGROUP.ARRIVE ;  /* 0x00000000000079c5 */ /* 0x000fe20000000000 */
[----:B------:R-:W-:Y:S01]  /*f8d0*/  R2UR UR7, R21 ;  /* 0x00000000150772ca */ /* 0x000fe200000e0000 */
[----:B01----:R-:W-:Y:S01]  /*f8e0*/  VIADD R14, R20, 0x100 ;  /* 0x00000100140e7836 */ /* 0x003fe20000000000 */
[----:B------:R-:W-:Y:S01]  /*f8f0*/  R2UR UR4, R6 ;  /* 0x00000000060472ca */ /* 0x000fe200000e0000 */
[----:B------:R-:W-:Y:S01]  /*f900*/  IMAD.MOV.U32 R15, RZ, RZ, -0x3ffffff0 ;  /* 0xc0000010ff0f7424 */ /* 0x000fe200078e00ff */
[----:B------:R-:W-:Y:S01]  /*f910*/  R2UR UR5, R7 ;  /* 0x00000000070572ca */ /* 0x000fe200000e0000 */
[----:B------:R-:W-:Y:S01]  /*f920*/  VIADD R20, R20, 0x200 ;  /* 0x0000020014147836 */ /* 0x000fe20000000000 */
[----:B------:R-:W-:Y:S01]  /*f930*/  R2UR UR10, R14 ;  /* 0x000000000e0a72ca */ /* 0x000fe200000e0000 */
[----:B------:R-:W-:Y:S01]  /*f940*/  IMAD.MOV.U32 R21, RZ, RZ, -0x3ffffff0 ;  /* 0xc0000010ff157424 */ /* 0x000fe200078e00ff */
[----:B------:R-:W-:-:S02]  /*f950*/  R2UR UR11, R15 ;  /* 0x000000000f0b72ca */ /* 0x000fc400000e0000 */
[----:B------:R-:W-:Y:S02]  /*f960*/  R2UR UR8, R10 ;  /* 0x000000000a0872ca */ /* 0x000fe400000e0000 */
[----:B------:R-:W-:Y:S02]  /*f970*/  R2UR UR9, R11 ;  /* 0x000000000b0972ca */ /* 0x000fe400000e0000 */
[----:B------:R-:W-:Y:S02]  /*f980*/  R2UR UR14, R20 ;  /* 0x00000000140e72ca */ /* 0x000fe400000e0000 */
[----:B------:R-:W-:Y:S01]  /*f990*/  R2UR UR15, R21 ;  /* 0x00000000150f72ca */ /* 0x000fe200000e0000 */
[----:B------:R-:W-:Y:S01]  /*f9a0*/  QGMMA.64x128x32.F32.E4M3.E4M3 R24, gdesc[UR4], RZ, !UPT, gsb0 ;  /* 0x01e00000041879f3 */ /* 0x000fe2000c0008ff */
[----:B------:R-:W-:Y:S02]  /*f9b0*/  R2UR UR12, R8 ;  /* 0x00000000080c72ca */ /* 0x000fe400000e0000 */
[----:B------:R-:W-:Y:S01]  /*f9c0*/  R2UR UR13, R9 ;  /* 0x00000000090d72ca */ /* 0x000fe200000e0000 */
[----:B------:R-:W-:-:S02]  /*f9d0*/  WARPGROUP.DEPBAR.LE gsb0, 0x0 ;  /* 0x00008000000079c5 */ /* 0x000fc40000010000 */
[----:B------:R-:W-:-:S06]  /*f9e0*/  WARPGROUP.ARRIVE ;  /* 0x00000000000079c5 */ /* 0x000fcc0000000000 */
[----:B------:R-:W-:Y:S03]  /*f9f0*/  QGMMA.64x128x32.F32.E4M3.E4M3 R24, gdesc[UR8], R24, gsb0 ;  /* 0x01e00000081879f3 */ /* 0x000fe60008000818 */
[----:B------:R-:W-:Y:S02]  /*fa00*/  WARPGROUP.DEPBAR.LE gsb0, 0x0 ;  /* 0x00008000000079c5 */ /* 0x000fe40000010000 */
[----:B------:R-:W-:-:S07]  /*fa10*/  WARPGROUP.ARRIVE ;  /* 0x00000000000079c5 */ /* 0x000fce0000000000 */
[----:B------:R-:W-:Y:S03]  /*fa20*/  QGMMA.64x128x32.F32.E4M3.E4M3 R24, gdesc[UR12], R24, gsb0 ;  /* 0x01e000000c1879f3 */ /* 0x000fe60008000818 */
[----:B------:R-:W-:Y:S02]  /*fa30*/  WARPGROUP.DEPBAR.LE gsb0, 0x0 ;  /* 0x00008000000079c5 */ /* 0x000fe40000010000 */
[----:B------:R-:W-:Y:S05]  /*fa40*/  @!P0 BRA `(.L_x_1203) ;  /* 0x0000000000048947 */ /* 0x000fea0003800000 */
[----:B------:R-:W-:Y:S01]  /*fa50*/  BPT.TRAP 0x1 ;  /* 0x000000040000795c */ /* 0x000fe20000300000 */
.L_x_1203:
[----:B------:R-:W-:Y:S01]  /*fa60*/  SHF.L.U32 R14, R22, 0x1f, RZ ;  /* 0x0000001f160e7819 */ /* 0x000fe200000006ff */
[----:B------:R-:W-:-:S04]  /*fa70*/  IMAD R22, R18, 0x8, R17 ;  /* 0x0000000812167824 */ /* 0x000fc800078e0211 */
[----:B------:R0:W1:Y:S01]  /*fa80*/  SYNCS.PHASECHK.TRANS64.TRYWAIT P2, [R22+URZ+0x19c50], R14 ;  /* 0x019c500e160075a7 */ /* 0x000062000804017f */
[----:B------:R-:W-:Y:S05]  /*fa90*/  @!P0 BRA `(.L_x_1204) ;  /* 0x0000000000048947 */ /* 0x000fea0003800000 */
[----:B------:R-:W-:Y:S01]  /*faa0*/  BPT.TRAP 0x1 ;  /* 0x000000040000795c */ /* 0x000fe20000300000 */
.L_x_1204:
[----:B------:R-:W-:Y:S04]  /*fab0*/  BSSY B2, `(.L_x_1205) ;  /* 0x0000004000027945 */ /* 0x000fe80003800000 */
[----:B-1----:R-:W-:Y:S05]  /*fac0*/  @P2 BRA `(.L_x_1206) ;  /* 0x0000000000082947 */ /* 0x002fea0003800000 */
[----:B------:R-:W1:Y:S02]  /*fad0*/  SYNCS.PHASECHK.TRANS64.TRYWAIT P2, [R22+URZ+0x19c50], R14 ;  /* 0x019c500e160075a7 */ /* 0x000e64000804017f */
[----:B-1----:R-:W-:Y:S05]  /*fae0*/  @!P2 BRA `(.L_x_1207) ;  /* 0x0000012c0088a947 */ /* 0x002fea0003800000 */
.L_x_1206:
[----:B------:R-:W-:Y:S05]  /*faf0*/  BSYNC B2 ;  /* 0x0000000000027941 */ /* 0x000fea0003800000 */
.L_x_1205:
[----:B01----:R-:W-:Y:S01]  /*fb00*/  VIADD R14, R17, 0x3000 ;  /* 0x00003000110e7836 */ /* 0x003fe20000000000 */
[----:B------:R-:W-:Y:S01]  /*fb10*/  WARPGROUP.ARRIVE ;  /* 0x00000000000079c5 */ /* 0x000fe20000000000 */
[----:B------:R-:W-:Y:S01]  /*fb20*/  IMAD.MOV.U32 R15, RZ, RZ, 0x40000040 ;  /* 0x40000040ff0f7424 */ /* 0x000fe200078e00ff */
[----:B------:R-:W-:Y:S02]  /*fb30*/  LOP3.LUT P6, RZ, R16, 0x80, RZ, 0xc0, !PT ;  /* 0x0000008010ff7812 */ /* 0x000fe400078cc0ff */
[----:B------:R-:W-:Y:S02]  /*fb40*/  SHF.R.U32.HI R14, RZ, 0x4, R14 ;  /* 0x00000004ff0e7819 */ /* 0x000fe4000001160e */
[----:B------:R-:W-:Y:S02]  /*fb50*/  R2UR UR7, R15 ;  /* 0x000000000f0772ca */ /* 0x000fe400000e0000 */
[----:B------:R-:W-:-:S04]  /*fb60*/  LOP3.LUT R14, R14, 0x3fff, RZ, 0xc0, !PT ;  /* 0x00003fff0e0e7812 */ /* 0x000fc800078ec0ff */
[----:B------:R-:W-:-:S05]  /*fb70*/  LOP3.LUT R14, R14, 0x10000, RZ, 0xfc, !PT ;  /* 0x000100000e0e7812 */ /* 0x000fca00078efcff */
[----:B------:R-:W-:-:S05]  /*fb80*/  IMAD R14, R18, 0x300, R14 ;  /* 0x00000300120e7824 */ /* 0x000fca00078e020e */
[----:B------:R-:W-:-:S13]  /*fb90*/  R2UR UR6, R14 ;  /* 0x000000000e0672ca */ /* 0x000fda00000e0000 */
[----:B------:R-:W-:Y:S01]  /*fba0*/  QGMMA.64x96x32.F32.E4M3.E4M3 R88, R148, gdesc[UR4], R88, gsb0 ;  /* 0x0160000494587df3 */ /* 0x000fe20008000858 */
[----:B------:R-:W-:Y:S02]  /*fbb0*/  VIADD R20, R14, 0x2 ;  /* 0x000000020e147836 */ /* 0x000fe40000000000 */
[----:B------:R-:W-:-:S03]  /*fbc0*/  IMAD.MOV.U32 R21, RZ, RZ, 0x40000040 ;  /* 0x40000040ff157424 */ /* 0x000fc600078e00ff */
[----:B------:R-:W-:Y:S02]  /*fbd0*/  R2UR UR6, R20 ;  /* 0x00000000140672ca */ /* 0x000fe400000e0000 */
[----:B------:R-:W-:Y:S01]  /*fbe0*/  R2UR UR7, R21 ;  /* 0x00000000150772ca */ /* 0x000fe200000e0000 */
[----:B------:R-:W-:Y:S02]  /*fbf0*/  WARPGROUP.DEPBAR.LE gsb0, 0x0 ;  /* 0x00008000000079c5 */ /* 0x000fe40000010000 */
[----:B------:R-:W2:Y:S04]  /*fc00*/  LDL R149, [R1+0x24] ;  /* 0x0000240001957983 */ /* 0x000ea80000100800 */
[----:B------:R-:W3:Y:S04]  /*fc10*/  LDL R150, [R1+0x28] ;  /* 0x0000280001967983 */ /* 0x000ee80000100800 */
[----:B------:R-:W4:Y:S01]  /*fc20*/  LDL R151, [R1] ;  /* 0x0000000001977983 */ /* 0x000f220000100800 */
[----:B------:R-:W-:Y:S01]  /*fc30*/  WARPGROUP.ARRIVE ;  /* 0x00000000000079c5 */ /* 0x000fe20000000000 */
[----:B------:R-:W-:-:S02]  /*fc40*/  VIADD R20, R14, 0x4 ;  /* 0x000000040e147836 */ /* 0x000fc40000000000 */
[C---:B------:R-:W-:Y:S01]  /*fc50*/  FMUL.FTZ R18, R2.reuse, R26 ;  /* 0x0000001a02127220 */ /* 0x040fe20000410000 */
[----:B------:R-:W-:Y:S02]  /*fc60*/  IMAD.MOV.U32 R21, RZ, RZ, 0x40000040 ;  /* 0x40000040ff157424 */ /* 0x000fe400078e00ff */
[----:B------:R-:W-:Y:S01]  /*fc70*/  FMUL.FTZ R26, R2, R31 ;  /* 0x0000001f021a7220 */ /* 0x000fe20000410000 */
[----:B------:R-:W-:Y:S01]  /*fc80*/  VIADD R14, R14, 0x6 ;  /* 0x000000060e0e7836 */ /* 0x000fe20000000000 */
[----:B------:R-:W-:Y:S01]  /*fc90*/  QGMMA.64x96x32.F32.E4M3.E4M3 R88, R144, gdesc[UR4], R88, gsb0 ;  /* 0x0160000490587df3 */ /* 0x000fe20008000858 */
[----:B------:R-:W-:Y:S01]  /*fca0*/  R2UR UR6, R20 ;  /* 0x00000000140672ca */ /* 0x000fe200000e0000 */
[----:B------:R-:W-:Y:S01]  /*fcb0*/  IMAD.MOV.U32 R15, RZ, RZ, 0x40000040 ;  /* 0x40000040ff0f7424 */ /* 0x000fe200078e00ff */
[----:B------:R-:W-:Y:S01]  /*fcc0*/  R2UR UR7, R21 ;  /* 0x00000000150772ca */ /* 0x000fe200000e0000 */
        /* <DEDUP_REMOVED lines=23> */
[----:B------:R-:W-:-:S02]  /*fe40*/  @!P1 VIADD R42, R13, 0x19c40 ;  /* 0x00019c400d2a9836 */ /* 0x000fc40000000000 */
[C---:B------:R-:W-:Y:S01]  /*fe50*/  FMUL.FTZ R38, R2.reuse, R43 ;  /* 0x0000002b02267220 */ /* 0x040fe20000410000 */
[C---:B------:R-:W-:Y:S01]  /*fe60*/  FMUL.FTZ R13, R2.reuse, R86 ;  /* 0x00000056020d7220 */ /* 0x040fe20000410000 */
[----:B------:R-:W-:Y:S01]  /*fe70*/  FMUL.FTZ R81, R2, R87 ;  /* 0x0000005702517220 */ /* 0x000fe20000410000 */
[----:B------:R-:W0:Y:S01]  /*fe80*/  MUFU.TANH R18, R18 ;  /* 0x0000001200127308 */ /* 0x000e220000002400 */
[----:B------:R-:W-:-:S07]  /*fe90*/  @!P1 PRMT R42, RZ, 0x654, R42 ;  /* 0x00000654ff2a9816 */ /* 0x000fce000000002a */
[----:B------:R-:W1:Y:S08]  /*fea0*/  MUFU.TANH R20, R20 ;  /* 0x0000001400147308 */ /* 0x000e700000002400 */
        /* <DEDUP_REMOVED lines=50> */
[----:B------:R-:W-:Y:S01]  /*101d0*/  FMUL.FTZ R84, R2, R85 ;  /* 0x0000005502547220 */ /* 0x000fe20000410000 */
        /* <DEDUP_REMOVED lines=18> */
[----:B------:R-:W0:Y:S01]  /*10300*/  MUFU.TANH R47, R47 ;  /* 0x0000002f002f7308 */ /* 0x000e220000002400 */
[----:B--2---:R-:W-:-:S07]  /*10310*/  IADD3 R43, R149, 0x1, -R82 ;  /* 0x00000001952b7810 */ /* 0x004fce0007ffe852 */
[----:B------:R-:W2:Y:S01]  /*10320*/  MUFU.TANH R48, R48 ;  /* 0x0000003000307308 */ /* 0x000ea20000002400 */
[----:B---3--:R-:W-:-:S04]  /*10330*/  IMAD.IADD R43, R43, 0x1, -R150 ;  /* 0x000000012b2b7824 */ /* 0x008fc800078e0a96 */
[----:B------:R-:W-:-:S03]  /*10340*/  IMAD R43, R156, -0x2, R43 ;  /* 0xfffffffe9c2b7824 */ /* 0x000fc600078e022b */
[----:B------:R-:W3:Y:S01]  /*10350*/  MUFU.TANH R49, R49 ;  /* 0x0000003100317308 */ /* 0x000ee20000002400 */
[----:B------:R-:W-:-:S04]  /*10360*/  VIADD R87, R43, UR36 ;  /* 0x000000242b577c36 */ /* 0x000fc80008000000 */
[----:B----4-:R-:W-:-:S03]  /*10370*/  IMAD.IADD R85, R151, 0x1, R87 ;  /* 0x0000000197557824 */ /* 0x010fc600078e0257 */
[----:B------:R-:W4:Y:S08]  /*10380*/  MUFU.TANH R50, R50 ;  /* 0x0000003200327308 */ /* 0x000f300000002400 */
[----:B------:R-:W0:Y:S08]  /*10390*/  MUFU.TANH R51, R51 ;  /* 0x0000003300337308 */ /* 0x000e300000002400 */
[----:B------:R-:W0:Y:S08]  /*103a0*/  MUFU.TANH R52, R52 ;  /* 0x0000003400347308 */ /* 0x000e300000002400 */
[----:B------:R-:W0:Y:S08]  /*103b0*/  MUFU.TANH R53, R53 ;  /* 0x0000003500357308 */ /* 0x000e300000002400 */
[----:B------:R-:W0:Y:S08]  /*103c0*/  MUFU.TANH R54, R54 ;  /* 0x0000003600367308 */ /* 0x000e300000002400 */
[----:B------:R-:W0:Y:S01]  /*103d0*/  MUFU.TANH R55, R55 ;  /* 0x0000003700377308 */ /* 0x000e220000002400 */
[----:B------:R-:W-:-:S02]  /*103e0*/  WARPGROUP.DEPBAR.LE gsb0, 0x0 ;  /* 0x00008000000079c5 */ /* 0x000fc40000010000 */
[----:B------:R-:W-:Y:S01]  /*103f0*/  VIADD R136, R43, UR45 ;  /* 0x0000002d2b887c36 */ /* 0x000fe20008000000 */
[----:B------:R0:W-:Y:S04]  /*10400*/  @!P1 SYNCS.ARRIVE.TRANS64.RED.A1T0 RZ, [R42+URZ], RZ ;  /* 0x000000ff2aff99a7 */ /* 0x0001e8000810043f */
[----:B------:R-:W0:Y:S01]  /*10410*/  MUFU.TANH R56, R56 ;  /* 0x0000003800387308 */ /* 0x000e220000002400 */
[----:B------:R-:W-:-:S07]  /*10420*/  IMAD.IADD R86, R151, 0x1, R136 ;  /* 0x0000000197567824 */ /* 0x000fce00078e0288 */
        /* <DEDUP_REMOVED lines=32> */
[----:B------:R-:W2:Y:S01]  /*10630*/  LDL R151, [R1+0x10] ;  /* 0x0000100001977983 */ /* 0x000ea20000100800 */
[----:B------:R-:W-:-:S05]  /*10640*/  IMAD.U32 R137, RZ, RZ, UR43 ;  /* 0x0000002bff897e24 */ /* 0x000fca000f8e00ff */
[----:B------:R-:W-:-:S13]  /*10650*/  ISETP.NE.AND P2, PT, R137, 0x1, PT ;  /* 0x000000018900780c */ /* 0x000fda0003f45270 */
[----:B0-----:R-:W2:Y:S02]  /*10660*/  @P2 LDC.64 R42, c[0x0][0x9e8] ;  /* 0x00027a00ff2a2b82 */ /* 0x001ea40000000a00 */
[----:B--2---:R-:W-:-:S04]  /*10670*/  @P2 IMAD.HI.U32 R42, R151, R42, RZ ;  /* 0x0000002a972a2227 */ /* 0x004fc800078e00ff */
[----:B------:R-:W-:Y:S01]  /*10680*/  IMAD.MOV.U32 R138, RZ, RZ, R151 ;  /* 0x000000ffff8a7224 */ /* 0x000fe200078e0097 */
[----:B------:R-:W-:-:S04]  /*10690*/  @P2 SHF.R.U32.HI R138, RZ, R43, R42 ;  /* 0x0000002bff8a2219 */ /* 0x000fc8000001162a */
[----:B------:R-:W-:Y:S01]  /*106a0*/  LOP3.LUT R42, RZ, R138, RZ, 0x33, !PT ;  /* 0x0000008aff2a7212 */ /* 0x000fe200078e33ff */
[----:B------:R-:W-:Y:S06]  /*106b0*/  BRA `(.L_x_1211) ;  /* 0x0000000000187947 */ /* 0x000fec0003800000 */
.L_x_1210:
[----:B------:R-:W-:-:S05]  /*106c0*/  IMAD.U32 R137, RZ, RZ, UR43 ;  /* 0x0000002bff897e24 */ /* 0x000fca000f8e00ff */
[----:B------:R-:W-:-:S13]  /*106d0*/  ISETP.NE.AND P2, PT, R137, 0x1, PT ;  /* 0x000000018900780c */ /* 0x000fda0003f45270 */
[----:B0-----:R-:W0:Y:S02]  /*106e0*/  @P2 LDC.64 R42, c[0x0][0x9e8] ;  /* 0x00027a00ff2a2b82 */ /* 0x001e240000000a00 */
[----:B0-----:R-:W-:-:S04]  /*106f0*/  @P2 IMAD.HI.U32 R138, R155, R42, RZ ;  /* 0x0000002a9b8a2227 */ /* 0x001fc800078e00ff */
[----:B------:R-:W-:Y:S01]  /*10700*/  IMAD.MOV.U32 R42, RZ, RZ, R155 ;  /* 0x000000ffff2a7224 */ /* 0x000fe200078e009b */
[----:B------:R-:W-:-:S07]  /*10710*/  @P2 SHF.R.U32.HI R42, RZ, R43, R138 ;  /* 0x0000002bff2a2219 */ /* 0x000fce000001168a */
.L_x_1211:
[----:B------:R-:W-:Y:S05]  /*10720*/  BSYNC B2 ;  /* 0x0000000000027941 */ /* 0x000fea0003800000 */
.L_x_1209:
[----:B------:R-:W-:-:S04]  /*10730*/  IMAD R42, R42, R137, -R82 ;  /* 0x000000892a2a7224 */ /* 0x000fc800078e0a52 */
[----:B------:R-:W-:-:S05]  /*10740*/  IMAD R42, R156, -0x2, R42 ;  /* 0xfffffffe9c2a7824 */ /* 0x000fca00078e022a */
[----:B------:R-:W-:Y:S02]  /*10750*/  VIMNMX R85, R85, R42, !PT ;  /* 0x0000002a55557248 */ /* 0x000fe40007fe0100 */
[----:B------:R-:W-:-:S07]  /*10760*/  VIADDMNMX R86, R42, R137, R86, PT ;  /* 0x000000892a567246 */ /* 0x000fce0003800156 */
.L_x_1208:
[----:B------:R-:W2:Y:S01]  /*10770*/  LDL R138, [R1+0x4] ;  /* 0x00000400018a7983 */ /* 0x000ea20000100800 */
[----:B------:R-:W-:-:S04]  /*10780*/  ISETP.GT.AND P2, PT, R0, -0x1, PT ;  /* 0xffffffff0000780c */ /* 0x000fc80003f44270 */
[C---:B------:R-:W-:Y:S02]  /*10790*/  ISETP.GT.AND P4, PT, R85.reuse, RZ, P2 ;  /* 0x000000ff5500720c */ /* 0x040fe40001784270 */
[----:B------:R-:W-:Y:S02]  /*107a0*/  ISETP.GT.AND P5, PT, R85, 0x1, P2 ;  /* 0x000000015500780c */ /* 0x000fe400017a4270 */
[C---:B------:R-:W-:Y:S02]  /*107b0*/  ISETP.LT.OR P4, PT, R86.reuse, 0x1, P4 ;  /* 0x000000015600780c */ /* 0x040fe40002781670 */
[----:B------:R-:W-:Y:S02]  /*107c0*/  ISETP.LT.OR P5, PT, R86, 0x2, P5 ;  /* 0x000000025600780c */ /* 0x000fe40002fa1670 */
[----:B0-----:R-:W-:Y:S02]  /*107d0*/  FSEL R42, R14, -INF , !P4 ;  /* 0xff8000000e2a7808 */ /* 0x001fe40006000000 */
        /* <DEDUP_REMOVED lines=9> */
[----:B------:R-:W-:Y:S02]  /*10870*/  FSEL R27, R27, -INF , !P5 ;  /* 0xff8000001b1b7808 */ /* 0x000fe40006800000 */
[C---:B------:R-:W-:Y:S02]  /*10880*/  ISETP.GT.AND P3, PT, R85.reuse, 0x11, P2 ;  /* 0x000000115500780c */ /* 0x040fe40001764270 */
[C---:B------:R-:W-:Y:S02]  /*10890*/  ISETP.GT.AND P4, PT, R85.reuse, 0x18, P2 ;  /* 0x000000185500780c */ /* 0x040fe40001784270 */
[----:B------:R-:W-:-:S02]  /*108a0*/  ISETP.GT.AND P5, PT, R85, 0x19, P2 ;  /* 0x000000195500780c */ /* 0x000fc400017a4270 */
        /* <DEDUP_REMOVED lines=77> */
[----:B------:R-:W-:Y:S01]  /*10d80*/  FSEL R84, R84, -INF , !P5 ;  /* 0xff80000054547808 */ /* 0x000fe20006800000 */
[----:B--2---:R-:W-:-:S02]  /*10d90*/  IMAD.IADD R136, R138, 0x1, R136 ;  /* 0x000000018a887824 */ /* 0x004fc400078e0288 */
[----:B------:R-:W-:Y:S01]  /*10da0*/  IMAD.IADD R87, R138, 0x1, R87 ;  /* 0x000000018a577824 */ /* 0x000fe200078e0257 */
[----:B------:R-:W-:Y:S06]  /*10db0*/  @!P6 BRA `(.L_x_1212) ;  /* 0x00000000005ce947 */ /* 0x000fec0003800000 */
[----:B------:R-:W-:Y:S01]  /*10dc0*/  ISETP.GT.AND P3, PT, R154, -0x1, PT ;  /* 0xffffffff9a00780c */ /* 0x000fe20003f64270 */
[----:B------:R-:W-:-:S12]  /*10dd0*/  BSSY B2, `(.L_x_1213) ;  /* 0x0000011000027945 */ /* 0x000fd80003800000 */
[----:B------:R-:W-:Y:S05]  /*10de0*/  @P3 BRA `(.L_x_1214) ;  /* 0x0000000000243947 */ /* 0x000fea0003800000 */
[----:B------:R-:W2:Y:S01]  /*10df0*/  LDL R138, [R1+0xc] ;  /* 0x00000c00018a7983 */ /* 0x000ea20000100800 */
[----:B------:R-:W-:-:S05]  /*10e00*/  IMAD.U32 R24, RZ, RZ, UR43 ;  /* 0x0000002bff187e24 */ /* 0x000fca000f8e00ff */
[----:B------:R-:W-:-:S13]  /*10e10*/  ISETP.NE.AND P3, PT, R24, 0x1, PT ;  /* 0x000000011800780c */ /* 0x000fda0003f65270 */
[----:B------:R-:W2:Y:S02]  /*10e20*/  @P3 LDC.64 R14, c[0x0][0x9e8] ;  /* 0x00027a00ff0e3b82 */ /* 0x000ea40000000a00 */
[----:B--2---:R-:W-:-:S04]  /*10e30*/  @P3 IMAD.HI.U32 R14, R138, R14, RZ ;  /* 0x0000000e8a0e3227 */ /* 0x004fc800078e00ff */
[----:B------:R-:W-:Y:S01]  /*10e40*/  IMAD.MOV.U32 R85, RZ, RZ, R138 ;  /* 0x000000ffff557224 */ /* 0x000fe200078e008a */
[----:B------:R-:W-:-:S04]  /*10e50*/  @P3 SHF.R.U32.HI R85, RZ, R15, R14 ;  /* 0x0000000fff553219 */ /* 0x000fc8000001160e */
[----:B------:R-:W-:Y:S01]  /*10e60*/  LOP3.LUT R14, RZ, R85, RZ, 0x33, !PT ;  /* 0x00000055ff0e7212 */ /* 0x000fe200078e33ff */
[----:B------:R-:W-:Y:S06]  /*10e70*/  BRA `(.L_x_1215) ;  /* 0x0000000000187947 */ /* 0x000fec0003800000 */
.L_x_1214:
[----:B------:R-:W-:-:S05]  /*10e80*/  IMAD.U32 R24, RZ, RZ, UR43 ;  /* 0x0000002bff187e24 */ /* 0x000fca000f8e00ff */
[----:B------:R-:W-:-:S13]  /*10e90*/  ISETP.NE.AND P3, PT, R24, 0x1, PT ;  /* 0x000000011800780c */ /* 0x000fda0003f65270 */
[----:B------:R-:W0:Y:S02]  /*10ea0*/  @P3 LDC.64 R14, c[0x0][0x9e8] ;  /* 0x00027a00ff0e3b82 */ /* 0x000e240000000a00 */
[----:B0-----:R-:W-:-:S04]  /*10eb0*/  @P3 IMAD.HI.U32 R85, R154, R14, RZ ;  /* 0x0000000e9a553227 */ /* 0x001fc800078e00ff */
[----:B------:R-:W-:Y:S01]  /*10ec0*/  IMAD.MOV.U32 R14, RZ, RZ, R154 ;  /* 0x000000ffff0e7224 */ /* 0x000fe200078e009a */
[----:B------:R-:W-:-:S07]  /*10ed0*/  @P3 SHF.R.U32.HI R14, RZ, R15, R85 ;  /* 0x0000000fff0e3219 */ /* 0x000fce0000011655 */
.L_x_1215:
[----:B------:R-:W-:Y:S05]  /*10ee0*/  BSYNC B2 ;  /* 0x0000000000027941 */ /* 0x000fea0003800000 */
.L_x_1213:
[----:B------:R-:W-:-:S04]  /*10ef0*/  IMAD R82, R14, R24, -R82 ;  /* 0x000000180e527224 */ /* 0x000fc800078e0a52 */
[----:B------:R-:W-:-:S05]  /*10f00*/  IMAD R82, R156, -0x2, R82 ;  /* 0xfffffffe9c527824 */ /* 0x000fca00078e0252 */
[----:B------:R-:W-:Y:S02]  /*10f10*/  VIMNMX R87, R87, R82, !PT ;  /* 0x0000005257577248 */ /* 0x000fe40007fe0100 */
[----:B------:R-:W-:-:S07]  /*10f20*/  VIADDMNMX R136, R82, R24, R136, PT ;  /* 0x0000001852887246 */ /* 0x000fce0003800188 */
.L_x_1212:
[----:B------:R-:W-:Y:S01]  /*10f30*/  FMNMX.FTZ R14, R42, R12, !PT ;  /* 0x0000000c2a0e7209 */ /* 0x000fe20007810000 */
[----:B------:R-:W-:Y:S01]  /*10f40*/  IMAD.U32 R24, RZ, RZ, UR42 ;  /* 0x0000002aff187e24 */ /* 0x000fe2000f8e00ff */
[----:B------:R-:W-:Y:S02]  /*10f50*/  ISETP.GT.AND P5, PT, R87, 0x1, P2 ;  /* 0x000000015700780c */ /* 0x000fe400017a4270 */
[----:B------:R-:W-:Y:S02]  /*10f60*/  FMNMX.FTZ R14, R43, R14, !PT ;  /* 0x0000000e2b0e7209 */ /* 0x000fe40007810000 */
[----:B------:R-:W-:Y:S02]  /*10f70*/  ISETP.GT.AND P3, PT, R87, 0x8, P2 ;  /* 0x000000085700780c */ /* 0x000fe40001764270 */
[----:B------:R-:W-:Y:S02]  /*10f80*/  FMNMX.FTZ R14, R21, R14, !PT ;  /* 0x0000000e150e7209 */ /* 0x000fe40007810000 */
[----:B------:R-:W-:-:S02]  /*10f90*/  ISETP.GT.AND P4, PT, R87, 0x9, P2 ;  /* 0x000000095700780c */ /* 0x000fc40001784270 */
[----:B------:R-:W-:Y:S02]  /*10fa0*/  FMNMX.FTZ R14, R137, R14, !PT ;  /* 0x0000000e890e7209 */ /* 0x000fe40007810000 */
[C---:B------:R-:W-:Y:S02]  /*10fb0*/  ISETP.LT.OR P5, PT, R136.reuse, 0x2, P5 ;  /* 0x000000028800780c */ /* 0x040fe40002fa1670 */
[C---:B------:R-:W-:Y:S02]  /*10fc0*/  ISETP.LT.OR P3, PT, R136.reuse, 0x9, P3 ;  /* 0x000000098800780c */ /* 0x040fe40001f61670 */
[----:B------:R-:W-:Y:S02]  /*10fd0*/  ISETP.LT.OR P4, PT, R136, 0xa, P4 ;  /* 0x0000000a8800780c */ /* 0x000fe40002781670 */
[----:B------:R-:W-:Y:S02]  /*10fe0*/  FMNMX.FTZ R14, R27, R14, !PT ;  /* 0x0000000e1b0e7209 */ /* 0x000fe40007810000 */
[----:B------:R-:W-:-:S02]  /*10ff0*/  FSEL R20, R20, -INF , !P5 ;  /* 0xff80000014147808 */ /* 0x000fc40006800000 */
[----:B------:R-:W-:Y:S02]  /*11000*/  FSEL R25, R25, -INF , !P3 ;  /* 0xff80000019197808 */ /* 0x000fe40005800000 */
[----:B------:R-:W-:Y:S02]  /*11010*/  FSEL R26, R26, -INF , !P4 ;  /* 0xff8000001a1a7808 */ /* 0x000fe40006000000 */
[----:B------:R-:W-:Y:S02]  /*11020*/  FMNMX.FTZ R14, R28, R14, !PT ;  /* 0x0000000e1c0e7209 */ /* 0x000fe40007810000 */
[C---:B------:R-:W-:Y:S02]  /*11030*/  ISETP.GT.AND P5, PT, R87.reuse, 0x10, P2 ;  /* 0x000000105700780c */ /* 0x040fe400017a4270 */
[C---:B------:R-:W-:Y:S02]  /*11040*/  ISETP.GT.AND P3, PT, R87.reuse, 0x11, P2 ;  /* 0x000000115700780c */ /* 0x040fe40001764270 */
        /* <DEDUP_REMOVED lines=9> */
[C---:B------:R-:W-:Y:S02]  /*110e0*/  ISETP.GT.AND P5, PT, R87.reuse, 0x19, P2 ;  /* 0x000000195700780c */ /* 0x040fe400017a4270 */
[C---:B------:R-:W-:Y:S02]  /*110f0*/  ISETP.GT.AND P3, PT, R87.reuse, 0x20, P2 ;  /* 0x000000205700780c */ /* 0x040fe40001764270 */
[----:B------:R-:W-:Y:S02]  /*11100*/  ISETP.GT.AND P4, PT, R87, 0x21, P2 ;  /* 0x000000215700780c */ /* 0x000fe40001784270 */
[----:B------:R-:W-:-:S02]  /*11110*/  FMNMX.FTZ R14, R35, R14, !PT ;  /* 0x0000000e230e7209 */ /* 0x000fc40007810000 */
[C---:B------:R-:W-:Y:S02]  /*11120*/  ISETP.LT.OR P5, PT, R136.reuse, 0x1a, P5 ;  /* 0x0000001a8800780c */ /* 0x040fe40002fa1670 */
[C---:B------:R-:W-:Y:S02]  /*11130*/  ISETP.LT.OR P3, PT, R136.reuse, 0x21, P3 ;  /* 0x000000218800780c */ /* 0x040fe40001f61670 */
[----:B------:R-:W-:Y:S02]  /*11140*/  ISETP.LT.OR P4, PT, R136, 0x22, P4 ;  /* 0x000000228800780c */ /* 0x000fe40002781670 */
[----:B------:R-:W-:Y:S02]  /*11150*/  LOP3.LUT R16, R16, 0xbfffffff, RZ, 0xc0, !PT ;  /* 0xbfffffff10107812 */ /* 0x000fe400078ec0ff */
[----:B------:R-:W-:Y:S02]  /*11160*/  FMNMX.FTZ R14, R36, R14, !PT ;  /* 0x0000000e240e7209 */ /* 0x000fe40007810000 */
[----:B------:R-:W-:-:S02]  /*11170*/  FSEL R34, R34, -INF , !P5 ;  /* 0xff80000022227808 */ /* 0x000fc40006800000 */
[----:B------:R-:W-:Y:S02]  /*11180*/  FSEL R37, R37, -INF , !P3 ;  /* 0xff80000025257808 */ /* 0x000fe40005800000 */
[----:B------:R-:W-:Y:S02]  /*11190*/  FSEL R38, R38, -INF , !P4 ;  /* 0xff80000026267808 */ /* 0x000fe40006000000 */
[C---:B------:R-:W-:Y:S02]  /*111a0*/  ISETP.GT.AND P5, PT, R87.reuse, 0x28, P2 ;  /* 0x000000285700780c */ /* 0x040fe400017a4270 */
[C---:B------:R-:W-:Y:S02]  /*111b0*/  ISETP.GT.AND P3, PT, R87.reuse, 0x29, P2 ;  /* 0x000000295700780c */ /* 0x040fe40001764270 */
[----:B------:R-:W-:Y:S02]  /*111c0*/  ISETP.GT.AND P4, PT, R87, 0x30, P2 ;  /* 0x000000305700780c */ /* 0x000fe40001784270 */
[----:B------:R-:W-:-:S02]  /*111d0*/  @P0 LOP3.LUT R16, R16, 0x40000000, RZ, 0xfc, !PT ;  /* 0x4000000010100812 */ /* 0x000fc400078efcff */
[----:B------:R-:W-:Y:S02]  /*111e0*/  FMNMX.FTZ R14, R39, R14, !PT ;  /* 0x0000000e270e7209 */ /* 0x000fe40007810000 */
[C---:B------:R-:W-:Y:S02]  /*111f0*/  ISETP.LT.OR P5, PT, R136.reuse, 0x29, P5 ;  /* 0x000000298800780c */ /* 0x040fe40002fa1670 */
[C---:B------:R-:W-:Y:S02]  /*11200*/  ISETP.LT.OR P3, PT, R136.reuse, 0x2a, P3 ;  /* 0x0000002a8800780c */ /* 0x040fe40001f61670 */
[----:B------:R-:W-:Y:S02]  /*11210*/  ISETP.LT.OR P4, PT, R136, 0x31, P4 ;  /* 0x000000318800780c */ /* 0x000fe40002781670 */
[----:B------:R-:W-:Y:S02]  /*11220*/  LOP3.LUT R16, R16, 0xdfffffff, RZ, 0xc0, !PT ;  /* 0xdfffffff10107812 */ /* 0x000fe400078ec0ff */
[----:B------:R-:W-:-:S02]  /*11230*/  FMNMX.FTZ R14, R40, R14, !PT ;  /* 0x0000000e280e7209 */ /* 0x000fc40007810000 */
[----:B------:R-:W-:Y:S02]  /*11240*/  FSEL R41, R41, -INF , !P5 ;  /* 0xff80000029297808 */ /* 0x000fe40006800000 */
[----:B------:R-:W-:Y:S02]  /*11250*/  FSEL R44, R44, -INF , !P3 ;  /* 0xff8000002c2c7808 */ /* 0x000fe40005800000 */
[----:B------:R-:W-:Y:S02]  /*11260*/  FSEL R47, R47, -INF , !P4 ;  /* 0xff8000002f2f7808 */ /* 0x000fe40006000000 */
[----:B------:R-:W-:Y:S02]  /*11270*/  @P1 LOP3.LUT R16, R16, 0x20000000, RZ, 0xfc, !PT ;  /* 0x2000000010101812 */ /* 0x000fe400078efcff */
[C---:B------:R-:W-:Y:S02]  /*11280*/  ISETP.GT.AND P5, PT, R87.reuse, 0x31, P2 ;  /* 0x000000315700780c */ /* 0x040fe400017a4270 */
[----:B------:R-:W-:-:S02]  /*11290*/  ISETP.GT.AND P3, PT, R87, 0x38, P2 ;  /* 0x000000385700780c */ /* 0x000fc40001764270 */
[----:B------:R-:W-:Y:S02]  /*112a0*/  ISETP.GT.AND P4, PT, R87, 0x39, P2 ;  /* 0x000000395700780c */ /* 0x000fe40001784270 */
[----:B------:R-:W-:Y:S02]  /*112b0*/  FMNMX.FTZ R14, R45, R14, !PT ;  /* 0x0000000e2d0e7209 */ /* 0x000fe40007810000 */
[----:B------:R-:W-:Y:S02]  /*112c0*/  ISETP.GT.AND P1, PT, R87, 0x78, P2 ;  /* 0x000000785700780c */ /* 0x000fe40001724270 */
[C---:B------:R-:W-:Y:S02]  /*112d0*/  ISETP.LT.OR P5, PT, R136.reuse, 0x32, P5 ;  /* 0x000000328800780c */ /* 0x040fe40002fa1670 */
[C---:B------:R-:W-:Y:S02]  /*112e0*/  ISETP.LT.OR P3, PT, R136.reuse, 0x39, P3 ;  /* 0x000000398800780c */ /* 0x040fe40001f61670 */
[----:B------:R-:W-:-:S02]  /*112f0*/  ISETP.LT.OR P4, PT, R136, 0x3a, P4 ;  /* 0x0000003a8800780c */ /* 0x000fc40002781670 */
[----:B------:R-:W-:Y:S02]  /*11300*/  FMNMX.FTZ R14, R46, R14, !PT ;  /* 0x0000000e2e0e7209 */ /* 0x000fe40007810000 */
[----:B------:R-:W-:Y:S02]  /*11310*/  FSEL R48, R48, -INF , !P5 ;  /* 0xff80000030307808 */ /* 0x000fe40006800000 */
[----:B------:R-:W-:Y:S02]  /*11320*/  FSEL R51, R51, -INF , !P3 ;  /* 0xff80000033337808 */ /* 0x000fe40005800000 */
[----:B------:R-:W-:Y:S02]  /*11330*/  FSEL R52, R52, -INF , !P4 ;  /* 0xff80000034347808 */ /* 0x000fe40006000000 */
[----:B------:R-:W-:Y:S02]  /*11340*/  FMNMX.FTZ R14, R49, R14, !PT ;  /* 0x0000000e310e7209 */ /* 0x000fe40007810000 */
[----:B------:R-:W-:-:S02]  /*11350*/  ISETP.GT.AND P5, PT, R87, 0x40, P2 ;  /* 0x000000405700780c */ /* 0x000fc400017a4270 */
[C---:B------:R-:W-:Y:S02]  /*11360*/  ISETP.GT.AND P3, PT, R87.reuse, 0x41, P2 ;  /* 0x000000415700780c */ /* 0x040fe40001764270 */
[----:B------:R-:W-:Y:S02]  /*11370*/  ISETP.GT.AND P4, PT, R87, 0x48, P2 ;  /* 0x000000485700780c */ /* 0x000fe40001784270 */
[----:B------:R-:W-:Y:S02]  /*11380*/  LOP3.LUT R16, R16, 0xfffffffd, RZ, 0xc0, !PT ;  /* 0xfffffffd10107812 */ /* 0x000fe400078ec0ff */
[----:B------:R-:W-:Y:S02]  /*11390*/  FMNMX.FTZ R14, R50, R14, !PT ;  /* 0x0000000e320e7209 */ /* 0x000fe40007810000 */
[C---:B------:R-:W-:Y:S02]  /*113a0*/  ISETP.LT.OR P5, PT, R136.reuse, 0x41, P5 ;  /* 0x000000418800780c */ /* 0x040fe40002fa1670 */
[----:B------:R-:W-:-:S02]  /*113b0*/  ISETP.LT.OR P3, PT, R136, 0x42, P3 ;  /* 0x000000428800780c */ /* 0x000fc40001f61670 */
[----:B------:R-:W-:Y:S02]  /*113c0*/  ISETP.LT.OR P4, PT, R136, 0x49, P4 ;  /* 0x000000498800780c */ /* 0x000fe40002781670 */
[----:B------:R-:W-:Y:S02]  /*113d0*/  @P1 LOP3.LUT R16, R16, 0x2, RZ, 0xfc, !PT ;  /* 0x0000000210101812 */ /* 0x000fe400078efcff */
[----:B------:R-:W-:Y:S02]  /*113e0*/  ISETP.GT.AND P1, PT, R87, RZ, P2 ;  /* 0x000000ff5700720c */ /* 0x000fe40001724270 */
[----:B------:R-:W-:Y:S02]  /*113f0*/  FMNMX.FTZ R14, R53, R14, !PT ;  /* 0x0000000e350e7209 */ /* 0x000fe40007810000 */
[----:B------:R-:W-:Y:S02]  /*11400*/  FSEL R55, R55, -INF , !P5 ;  /* 0xff80000037377808 */ /* 0x000fe40006800000 */
[----:B------:R-:W-:-:S02]  /*11410*/  FSEL R56, R56, -INF , !P3 ;  /* 0xff80000038387808 */ /* 0x000fc40005800000 */
[----:B------:R-:W-:Y:S02]  /*11420*/  FSEL R59, R59, -INF , !P4 ;  /* 0xff8000003b3b7808 */ /* 0x000fe40006000000 */
[C---:B------:R-:W-:Y:S02]  /*11430*/  ISETP.GT.AND P5, PT, R87.reuse, 0x49, P2 ;  /* 0x000000495700780c */ /* 0x040fe400017a4270 */
[C---:B------:R-:W-:Y:S02]  /*11440*/  ISETP.GT.AND P3, PT, R87.reuse, 0x50, P2 ;  /* 0x000000505700780c */ /* 0x040fe40001764270 */
[----:B------:R-:W-:Y:S02]  /*11450*/  ISETP.GT.AND P4, PT, R87, 0x51, P2 ;  /* 0x000000515700780c */ /* 0x000fe40001784270 */
[----:B------:R-:W-:Y:S02]  /*11460*/  FMNMX.FTZ R14, R54, R14, !PT ;  /* 0x0000000e360e7209 */ /* 0x000fe40007810000 */
[----:B------:R-:W-:-:S02]  /*11470*/  ISETP.LT.OR P5, PT, R136, 0x4a, P5 ;  /* 0x0000004a8800780c */ /* 0x000fc40002fa1670 */
[C---:B------:R-:W-:Y:S02]  /*11480*/  ISETP.LT.OR P3, PT, R136.reuse, 0x51, P3 ;  /* 0x000000518800780c */ /* 0x040fe40001f61670 */
[----:B------:R-:W-:Y:S02]  /*11490*/  ISETP.LT.OR P4, PT, R136, 0x52, P4 ;  /* 0x000000528800780c */ /* 0x000fe40002781670 */
[----:B------:R-:W-:Y:S02]  /*114a0*/  LOP3.LUT R16, R16, 0xffffffdf, RZ, 0xc0, !PT ;  /* 0xffffffdf10107812 */ /* 0x000fe400078ec0ff */
[----:B------:R-:W-:Y:S02]  /*114b0*/  FMNMX.FTZ R14, R57, R14, !PT ;  /* 0x0000000e390e7209 */ /* 0x000fe40007810000 */
[----:B------:R-:W-:Y:S02]  /*114c0*/  FSEL R60, R60, -INF , !P5 ;  /* 0xff8000003c3c7808 */ /* 0x000fe40006800000 */
[----:B------:R-:W-:-:S02]  /*114d0*/  FSEL R63, R63, -INF , !P3 ;  /* 0xff8000003f3f7808 */ /* 0x000fc40005800000 */
[----:B------:R-:W-:Y:S02]  /*114e0*/  FSEL R64, R64, -INF , !P4 ;  /* 0xff80000040407808 */ /* 0x000fe40006000000 */
[C---:B------:R-:W-:Y:S02]  /*114f0*/  ISETP.GT.AND P5, PT, R87.reuse, 0x58, P2 ;  /* 0x000000585700780c */ /* 0x040fe400017a4270 */
[C---:B------:R-:W-:Y:S02]  /*11500*/  ISETP.GT.AND P3, PT, R87.reuse, 0x59, P2 ;  /* 0x000000595700780c */ /* 0x040fe40001764270 */
[----:B------:R-:W-:Y:S02]  /*11510*/  ISETP.GT.AND P4, PT, R87, 0x60, P2 ;  /* 0x000000605700780c */ /* 0x000fe40001784270 */
[----:B------:R-:W-:Y:S02]  /*11520*/  @P1 LOP3.LUT R16, R16, 0x20, RZ, 0xfc, !PT ;  /* 0x0000002010101812 */ /* 0x000fe400078efcff */
[----:B------:R-:W-:-:S02]  /*11530*/  FMNMX.FTZ R14, R58, R14, !PT ;  /* 0x0000000e3a0e7209 */ /* 0x000fc40007810000 */
[----:B------:R-:W-:Y:S02]  /*11540*/  ISETP.GT.AND P1, PT, R87, 0x79, P2 ;  /* 0x000000795700780c */ /* 0x000fe40001724270 */
        /* <DEDUP_REMOVED lines=9> */
[C---:B------:R-:W-:Y:S02]  /*115e0*/  ISETP.GT.AND P4, PT, R87.reuse, 0x69, P2 ;  /* 0x000000695700780c */ /* 0x040fe40001784270 */
[----:B------:R-:W-:-:S02]  /*115f0*/  ISETP.GT.AND P5, PT, R87, 0x70, P2 ;  /* 0x000000705700780c */ /* 0x000fc400017a4270 */
[----:B------:R-:W-:Y:S02]  /*11600*/  ISETP.GT.AND P6, PT, R87, 0x71, P2 ;  /* 0x000000715700780c */ /* 0x000fe400017c4270 */
[----:B------:R-:W-:Y:S02]  /*11610*/  FMNMX.FTZ R14, R62, R14, !PT ;  /* 0x0000000e3e0e7209 */ /* 0x000fe40007810000 */
[C---:B------:R-:W-:Y:S02]  /*11620*/  LOP3.LUT P2, RZ, R16.reuse, 0x2, RZ, 0xc0, !PT ;  /* 0x0000000210ff7812 */ /* 0x040fe4000784c0ff */
[----:B------:R-:W-:Y:S02]  /*11630*/  LOP3.LUT R16, R16, 0xfffffff7, RZ, 0xc0, !PT ;  /* 0xfffffff710107812 */ /* 0x000fe400078ec0ff */
[----:B------:R-:W-:Y:S02]  /*11640*/  FMNMX.FTZ R14, R67, R14, !PT ;  /* 0x0000000e430e7209 */ /* 0x000fe40007810000 */
[----:B------:R-:W-:-:S02]  /*11650*/  @P1 LOP3.LUT R16, R16, 0x8, RZ, 0xfc, !PT ;  /* 0x0000000810101812 */ /* 0x000fc400078efcff */
[----:B------:R-:W-:Y:S02]  /*11660*/  FMNMX.FTZ R14, R68, R14, !PT ;  /* 0x0000000e440e7209 */ /* 0x000fe40007810000 */
[----:B------:R-:W-:Y:S02]  /*11670*/  ISETP.LT.OR P1, PT, R136, 0x69, P3 ;  /* 0x000000698800780c */ /* 0x000fe40001f21670 */
[----:B------:R-:W-:Y:S02]  /*11680*/  LOP3.LUT P3, RZ, R16, 0x20, RZ, 0xc0, !PT ;  /* 0x0000002010ff7812 */ /* 0x000fe4000786c0ff */
[----:B------:R-:W-:Y:S02]  /*11690*/  FMNMX.FTZ R14, R71, R14, !PT ;  /* 0x0000000e470e7209 */ /* 0x000fe40007810000 */
[----:B------:R-:W-:Y:S02]  /*116a0*/  ISETP.LT.OR P3, PT, R136, 0x1, P3 ;  /* 0x000000018800780c */ /* 0x000fe40001f61670 */
[----:B------:R-:W-:-:S02]  /*116b0*/  FMNMX.FTZ R14, R72, R14, !PT ;  /* 0x0000000e480e7209 */ /* 0x000fc40007810000 */
[----:B------:R-:W-:Y:S02]  /*116c0*/  FSEL R18, R18, -INF , !P3 ;  /* 0xff80000012127808 */ /* 0x000fe40005800000 */
[----:B------:R-:W-:Y:S02]  /*116d0*/  FMNMX.FTZ R14, R75, R14, !PT ;  /* 0x0000000e4b0e7209 */ /* 0x000fe40007810000 */
        /* <DEDUP_REMOVED lines=8> */
[----:B------:R-:W-:Y:S02]  /*11760*/  FMNMX.FTZ R82, R29, R82, !PT ;  /* 0x000000521d527209 */ /* 0x000fe40007810000 */
[----:B------:R-:W-:-:S02]  /*11770*/  FMNMX.FTZ R14, R84, R14, !PT ;  /* 0x0000000e540e7209 */ /* 0x000fc40007810000 */
[----:B------:R-:W-:Y:S02]  /*11780*/  FMNMX.FTZ R82, R30, R82, !PT ;  /* 0x000000521e527209 */ /* 0x000fe40007810000 */
[----:B------:R-:W-:Y:S01]  /*11790*/  ISETP.LT.OR P0, PT, R136, 0x62, P0 ;  /* 0x000000628800780c */ /* 0x000fe20000701670 */
[----:B------:R-:W0:Y:S01]  /*117a0*/  SHFL.BFLY PT, R15, R14, 0x2, 0x1f ;  /* 0x0c401f000e0f7f89 */ /* 0x000e2200000e0000 */
[----:B------:R-:W-:Y:S02]  /*117b0*/  FMNMX.FTZ R82, R33, R82, !PT ;  /* 0x0000005221527209 */ /* 0x000fe40007810000 */
[----:B------:R-:W-:Y:S02]  /*117c0*/  LOP3.LUT R16, R16, 0xffffffbf, RZ, 0xc0, !PT ;  /* 0xffffffbf10107812 */ /* 0x000fe400078ec0ff */
[----:B------:R-:W-:Y:S02]  /*117d0*/  FMNMX.FTZ R82, R34, R82, !PT ;  /* 0x0000005222527209 */ /* 0x000fe40007810000 */
[----:B------:R-:W-:-:S02]  /*117e0*/  ISETP.LT.OR P6, PT, R136, 0x72, P6 ;  /* 0x000000728800780c */ /* 0x000fc400037c1670 */
[----:B------:R-:W-:Y:S02]  /*117f0*/  FMNMX.FTZ R82, R37, R82, !PT ;  /* 0x0000005225527209 */ /* 0x000fe40007810000 */
[----:B------:R-:W-:Y:S02]  /*11800*/  ISETP.LT.OR P2, PT, R136, 0x79, P2 ;  /* 0x000000798800780c */ /* 0x000fe40001741670 */
[----:B------:R-:W-:Y:S02]  /*11810*/  FMNMX.FTZ R82, R38, R82, !PT ;  /* 0x0000005226527209 */ /* 0x000fe40007810000 */
[----:B------:R-:W-:Y:S02]  /*11820*/  @P0 LOP3.LUT R16, R16, 0x40, RZ, 0xfc, !PT ;  /* 0x0000004010100812 */ /* 0x000fe400078efcff */
[----:B------:R-:W-:Y:S02]  /*11830*/  FMNMX.FTZ R82, R41, R82, !PT ;  /* 0x0000005229527209 */ /* 0x000fe40007810000 */
[----:B------:R-:W-:-:S02]  /*11840*/  LOP3.LUT R16, R16, 0xffffffef, RZ, 0xc0, !PT ;  /* 0xffffffef10107812 */ /* 0x000fc400078ec0ff */
[----:B------:R-:W-:Y:S02]  /*11850*/  FMNMX.FTZ R82, R44, R82, !PT ;  /* 0x000000522c527209 */ /* 0x000fe40007810000 */
[----:B------:R-:W-:Y:S02]  /*11860*/  ISETP.LT.OR P0, PT, R136, 0x6a, P4 ;  /* 0x0000006a8800780c */ /* 0x000fe40002701670 */
[----:B0-----:R-:W-:Y:S02]  /*11870*/  FMNMX.FTZ R14, R14, R15, !PT ;  /* 0x0000000f0e0e7209 */ /* 0x001fe40007810000 */
[----:B------:R-:W-:Y:S02]  /*11880*/  FMNMX.FTZ R82, R47, R82, !PT ;  /* 0x000000522f527209 */ /* 0x000fe40007810000 */
[----:B------:R-:W-:Y:S01]  /*11890*/  @P1 LOP3.LUT R16, R16, 0x10, RZ, 0xfc, !PT ;  /* 0x0000001010101812 */ /* 0x000fe200078efcff */
[----:B------:R-:W0:Y:S01]  /*118a0*/  SHFL.BFLY PT, R15, R14, 0x1, 0x1f ;  /* 0x0c201f000e0f7f89 */ /* 0x000e2200000e0000 */
[----:B------:R-:W-:-:S02]  /*118b0*/  FMNMX.FTZ R82, R48, R82, !PT ;  /* 0x0000005230527209 */ /* 0x000fc40007810000 */
[----:B------:R-:W-:Y:S02]  /*118c0*/  ISETP.LT.OR P1, PT, R136, 0x71, P5 ;  /* 0x000000718800780c */ /* 0x000fe40002f21670 */
[----:B------:R-:W-:Y:S02]  /*118d0*/  FMNMX.FTZ R82, R51, R82, !PT ;  /* 0x0000005233527209 */ /* 0x000fe40007810000 */
[----:B------:R-:W-:Y:S02]  /*118e0*/  LOP3.LUT P4, RZ, R16, 0x8, RZ, 0xc0, !PT ;  /* 0x0000000810ff7812 */ /* 0x000fe4000788c0ff */
[----:B------:R-:W-:Y:S02]  /*118f0*/  FMNMX.FTZ R82, R52, R82, !PT ;  /* 0x0000005234527209 */ /* 0x000fe40007810000 */
[----:B------:R-:W-:Y:S02]  /*11900*/  LOP3.LUT R16, R16, 0x7fffffff, RZ, 0xc0, !PT ;  /* 0x7fffffff10107812 */ /* 0x000fe400078ec0ff */
[----:B------:R-:W-:-:S02]  /*11910*/  FMNMX.FTZ R82, R55, R82, !PT ;  /* 0x0000005237527209 */ /* 0x000fc40007810000 */
[----:B------:R-:W-:Y:S02]  /*11920*/  @P0 LOP3.LUT R16, R16, 0x80000000, RZ, 0xfc, !PT ;  /* 0x8000000010100812 */ /* 0x000fe400078efcff */
[----:B------:R-:W-:Y:S02]  /*11930*/  FMNMX.FTZ R82, R56, R82, !PT ;  /* 0x0000005238527209 */ /* 0x000fe40007810000 */
[----:B------:R-:W-:Y:S02]  /*11940*/  LOP3.LUT P0, RZ, R16, 0x40, RZ, 0xc0, !PT ;  /* 0x0000004010ff7812 */ /* 0x000fe4000780c0ff */
[----:B------:R-:W-:Y:S02]  /*11950*/  FMNMX.FTZ R82, R59, R82, !PT ;  /* 0x000000523b527209 */ /* 0x000fe40007810000 */
[----:B------:R-:W-:Y:S02]  /*11960*/  FSEL R70, R70, -INF , !P0 ;  /* 0xff80000046467808 */ /* 0x000fe40004000000 */
[----:B0-----:R-:W-:-:S02]  /*11970*/  FMNMX.FTZ R14, R14, R15, !PT ;  /* 0x0000000f0e0e7209 */ /* 0x001fc40007810000 */
[----:B------:R-:W-:Y:S02]  /*11980*/  FMNMX.FTZ R82, R60, R82, !PT ;  /* 0x000000523c527209 */ /* 0x000fe40007810000 */
[C---:B------:R-:W-:Y:S02]  /*11990*/  FSETP.NEU.FTZ.AND P5, PT, R14.reuse, -INF , PT ;  /* 0xff8000000e00780b */ /* 0x040fe40003fbd000 */
[----:B------:R-:W-:Y:S02]  /*119a0*/  FMNMX.FTZ R82, R63, R82, !PT ;  /* 0x000000523f527209 */ /* 0x000fe40007810000 */
[----:B------:R-:W-:Y:S02]  /*119b0*/  FSEL R15, R14, RZ, P5 ;  /* 0x000000ff0e0f7208 */ /* 0x000fe40002800000 */
[----:B------:R-:W-:Y:S02]  /*119c0*/  FMNMX.FTZ R82, R64, R82, !PT ;  /* 0x0000005240527209 */ /* 0x000fe40007810000 */
[----:B------:R-:W-:Y:S01]  /*119d0*/  LOP3.LUT P0, RZ, R16, 0x80000000, RZ, 0xc0, !PT ;  /* 0x8000000010ff7812 */ /* 0x000fe2000780c0ff */
[----:B------:R-:W-:-:S01]  /*119e0*/  FADD.FTZ R12, -R15, R12 ;  /* 0x0000000c0f0c7221 */ /* 0x000fc20000010100 */
[----:B------:R-:W-:Y:S01]  /*119f0*/  FMNMX.FTZ R82, R65, R82, !PT ;  /* 0x0000005241527209 */ /* 0x000fe20007810000 */
[----:B------:R-:W-:-:S01]  /*11a00*/  FFMA.FTZ R15, R14, R24, -8 ;  /* 0xc10000000e0f7423 */ /* 0x000fc20000010018 */
[----:B------:R-:W-:Y:S01]  /*11a10*/  FSEL R74, R74, -INF , !P0 ;  /* 0xff8000004a4a7808 */ /* 0x000fe20004000000 */
[----:B------:R-:W-:Y:S01]  /*11a20*/  FMUL.FTZ R12, R12, R24 ;  /* 0x000000180c0c7220 */ /* 0x000fe20000410000 */
[----:B------:R-:W-:-:S02]  /*11a30*/  FMNMX.FTZ R82, R66, R82, !PT ;  /* 0x0000005242527209 */ /* 0x000fc40007810000 */
[----:B------:R-:W-:Y:S02]  /*11a40*/  FSEL R15, R15, RZ, P5 ;  /* 0x000000ff0f0f7208 */ /* 0x000fe40002800000 */
[----:B------:R-:W-:Y:S01]  /*11a50*/  LOP3.LUT P5, RZ, R16, 0x10, RZ, 0xc0, !PT ;  /* 0x0000001010ff7812 */ /* 0x000fe200078ac0ff */
[----:B------:R-:W-:Y:S01]  /*11a60*/  MUFU.EX2 R12, R12 ;  /* 0x0000000c000c7308 */ /* 0x000fe20000000800 */
[----:B------:R-:W-:Y:S01]  /*11a70*/  FMNMX.FTZ R82, R69, R82, !PT ;  /* 0x0000005245527209 */ /* 0x000fe20007810000 */
[-CC-:B------:R-:W-:Y:S01]  /*11a80*/  FFMA.FTZ R42, R42, R24.reuse, -R15.reuse ;  /* 0x000000182a2a7223 */ /* 0x180fe2000001080f */
[----:B------:R-:W-:Y:S01]  /*11a90*/  FSEL R73, R73, -INF , !P5 ;  /* 0xff80000049497808 */ /* 0x000fe20006800000 */
[--C-:B------:R-:W-:Y:S01]  /*11aa0*/  FFMA.FTZ R43, R43, R24, -R15.reuse ;  /* 0x000000182b2b7223 */ /* 0x100fe2000001080f */
        /* <DEDUP_REMOVED lines=10> */
[----:B------:R-:W-:Y:S01]  /*11b50*/  ISETP.LT.OR P4, PT, R136, 0x7a, P4 ;  /* 0x0000007a8800780c */ /* 0x000fe20002781670 */
        /* <DEDUP_REMOVED lines=11> */
[----:B------:R-:W-:-:S01]  /*11c10*/  FFMA.FTZ R46, R46, R24, -R15 ;  /* 0x000000182e2e7223 */ /* 0x000fc2000001080f */
[--C-:B------:R-:W-:Y:S01]  /*11c20*/  FFMA.FTZ R49, R49, R24, -R15.reuse ;  /* 0x0000001831317223 */ /* 0x100fe2000001080f */
[----:B------:R-:W-:Y:S01]  /*11c30*/  FMNMX.FTZ R82, R81, R82, !PT ;  /* 0x0000005251527209 */ /* 0x000fe20007810000 */
        /* <DEDUP_REMOVED lines=16> */
[----:B------:R-:W-:Y:S01]  /*11d40*/  FFMA.FTZ R15, R84, R24, -R15 ;  /* 0x00000018540f7223 */ /* 0x000fe2000001080f */
[----:B------:R-:W-:Y:S01]  /*11d50*/  MUFU.EX2 R85, R45 ;  /* 0x0000002d00557308 */ /* 0x000fe20000000800 */
[----:B------:R-:W0:Y:S01]  /*11d60*/  SHFL.BFLY PT, R84, R82, 0x2, 0x1f ;  /* 0x0c401f0052547f89 */ /* 0x000e2200000e0000 */
[----:B------:R-:W-:-:S02]  /*11d70*/  LOP3.LUT P0, RZ, R16, 0x40000000, RZ, 0xc0, !PT ;  /* 0x4000000010ff7812 */ /* 0x000fc4000780c0ff */
[----:B------:R-:W-:-:S04]  /*11d80*/  LOP3.LUT P1, RZ, R16, 0x20000000, RZ, 0xc0, !PT ;  /* 0x2000000010ff7812 */ /* 0x000fc8000782c0ff */
[----:B------:R-:W1:Y:S08]  /*11d90*/  MUFU.EX2 R42, R42 ;  /* 0x0000002a002a7308 */ /* 0x000e700000000800 */
[----:B------:R-:W2:Y:S08]  /*11da0*/  MUFU.EX2 R43, R43 ;  /* 0x0000002b002b7308 */ /* 0x000eb00000000800 */
[----:B------:R-:W-:Y:S01]  /*11db0*/  MUFU.EX2 R21, R21 ;  /* 0x0000001500157308 */ /* 0x000fe20000000800 */
[----:B0-----:R-:W-:Y:S01]  /*11dc0*/  FMNMX.FTZ R84, R82, R84, !PT ;  /* 0x0000005452547209 */ /* 0x001fe20007810000 */
[----:B-1----:R-:W-:-:S04]  /*11dd0*/  FFMA.FTZ R4, R12, R4, R42 ;  /* 0x000000040c047223 */ /* 0x002fc8000001002a */
[----:B------:R-:W0:Y:S02]  /*11de0*/  SHFL.BFLY PT, R45, R84, 0x1, 0x1f ;  /* 0x0c201f00542d7f89 */ /* 0x000e2400000e0000 */
[----:B------:R-:W-:Y:S01]  /*11df0*/  MUFU.EX2 R137, R137 ;  /* 0x0000008900897308 */ /* 0x000fe20000000800 */
[----:B--2---:R-:W-:-:S07]  /*11e00*/  FADD.FTZ R4, R43, R4 ;  /* 0x000000042b047221 */ /* 0x004fce0000010000 */
[----:B------:R-:W-:Y:S08]  /*11e10*/  MUFU.EX2 R27, R27 ;  /* 0x0000001b001b7308 */ /* 0x000ff00000000800 */
[----:B------:R-:W-:Y:S01]  /*11e20*/  MUFU.EX2 R28, R28 ;  /* 0x0000001c001c7308 */ /* 0x000fe20000000800 */
[----:B0-----:R-:W-:-:S07]  /*11e30*/  FMNMX.FTZ R45, R84, R45, !PT ;  /* 0x0000002d542d7209 */ /* 0x001fce0007810000 */
[----:B------:R-:W-:Y:S01]  /*11e40*/  MUFU.EX2 R31, R31 ;  /* 0x0000001f001f7308 */ /* 0x000fe20000000800 */
[----:B------:R-:W-:-:S04]  /*11e50*/  FSETP.NEU.FTZ.AND P2, PT, R45, -INF , PT ;  /* 0xff8000002d00780b */ /* 0x000fc80003f5d000 */
[----:B------:R-:W-:-:S03]  /*11e60*/  FSEL R82, R45, RZ, P2 ;  /* 0x000000ff2d527208 */ /* 0x000fc60001000000 */
[----:B------:R-:W-:Y:S02]  /*11e70*/  MUFU.EX2 R32, R32 ;  /* 0x0000002000207308 */ /* 0x000fe40000000800 */
[----:B------:R-:W-:-:S01]  /*11e80*/  FADD.FTZ R5, -R82, R5 ;  /* 0x0000000552057221 */ /* 0x000fc20000010100 */
[----:B------:R-:W-:-:S03]  /*11e90*/  FFMA.FTZ R82, R45, R24, -8 ;  /* 0xc10000002d527423 */ /* 0x000fc60000010018 */
[----:B------:R-:W-:Y:S02]  /*11ea0*/  FMUL.FTZ R5, R5, R24 ;  /* 0x0000001805057220 */ /* 0x000fe40000410000 */
[----:B------:R-:W-:Y:S01]  /*11eb0*/  MUFU.EX2 R35, R35 ;  /* 0x0000002300237308 */ /* 0x000fe20000000800 */
[----:B------:R-:W-:-:S05]  /*11ec0*/  FSEL R87, R82, RZ, P2 ;  /* 0x000000ff52577208 */ /* 0x000fca0001000000 */
[-CC-:B------:R-:W-:Y:S01]  /*11ed0*/  FFMA.FTZ R18, R18, R24.reuse, -R87.reuse ;  /* 0x0000001812127223 */ /* 0x180fe20000010857 */
[----:B------:R-:W-:-:S01]  /*11ee0*/  FFMA.FTZ R20, R20, R24, -R87 ;  /* 0x0000001814147223 */ /* 0x000fc20000010857 */
[----:B------:R-:W-:Y:S01]  /*11ef0*/  MUFU.EX2 R5, R5 ;  /* 0x0000000500057308 */ /* 0x000fe20000000800 */
[----:B------:R-:W-:-:S01]  /*11f00*/  FFMA.FTZ R25, R25, R24, -R87 ;  /* 0x0000001819197223 */ /* 0x000fc20000010857 */
[-CC-:B------:R-:W-:Y:S01]  /*11f10*/  FFMA.FTZ R26, R26, R24.reuse, -R87.reuse ;  /* 0x000000181a1a7223 */ /* 0x180fe20000010857 */
[----:B------:R-:W-:-:S01]  /*11f20*/  FFMA.FTZ R29, R29, R24, -R87 ;  /* 0x000000181d1d7223 */ /* 0x000fc20000010857 */
[-CC-:B------:R-:W-:Y:S01]  /*11f30*/  FFMA.FTZ R30, R30, R24.reuse, -R87.reuse ;  /* 0x000000181e1e7223 */ /* 0x180fe20000010857 */
[----:B------:R-:W-:-:S01]  /*11f40*/  FFMA.FTZ R33, R33, R24, -R87 ;  /* 0x0000001821217223 */ /* 0x000fc20000010857 */
[-CC-:B------:R-:W-:Y:S01]  /*11f50*/  FFMA.FTZ R34, R34, R24.reuse, -R87.reuse ;  /* 0x0000001822227223 */ /* 0x180fe20000010857 */
[----:B------:R-:W-:-:S01]  /*11f60*/  FFMA.FTZ R37, R37, R24, -R87 ;  /* 0x0000001825257223 */ /* 0x000fc20000010857 */
        /* <DEDUP_REMOVED lines=17> */
[----:B0-----:R-:W-:-:S01]  /*12080*/  FFMA.FTZ R3, R5, R3, R18 ;  /* 0x0000000305037223 */ /* 0x001fc20000010012 */
[-CC-:B------:R-:W-:Y:S01]  /*12090*/  FFMA.FTZ R66, R66, R24.reuse, -R87.reuse ;  /* 0x0000001842427223 */ /* 0x180fe20000010857 */
[----:B------:R-:W-:-:S01]  /*120a0*/  FFMA.FTZ R69, R69, R24, -R87 ;  /* 0x0000001845457223 */ /* 0x000fc20000010857 */
[-CC-:B------:R-:W-:Y:S01]  /*120b0*/  FFMA.FTZ R70, R70, R24.reuse, -R87.reuse ;  /* 0x0000001846467223 */ /* 0x180fe20000010857 */
[----:B------:R-:W-:-:S01]  /*120c0*/  FFMA.FTZ R73, R73, R24, -R87 ;  /* 0x0000001849497223 */ /* 0x000fc20000010857 */
[-CC-:B------:R-:W-:Y:S01]  /*120d0*/  FFMA.FTZ R74, R74, R24.reuse, -R87.reuse ;  /* 0x000000184a4a7223 */ /* 0x180fe20000010857 */
[----:B------:R-:W-:-:S01]  /*120e0*/  FFMA.FTZ R77, R77, R24, -R87 ;  /* 0x000000184d4d7223 */ /* 0x000fc20000010857 */
[----:B------:R-:W0:Y:S01]  /*120f0*/  MUFU.EX2 R26, R26 ;  /* 0x0000001a001a7308 */ /* 0x000e220000000800 */
[----:B-1----:R-:W-:-:S01]  /*12100*/  FADD.FTZ R82, R20, R3 ;  /* 0x0000000314527221 */ /* 0x002fc20000010000 */
[----:B------:R-:W-:Y:S01]  /*12110*/  FADD.FTZ R3, R21, R4 ;  /* 0x0000000415037221 */ /* 0x000fe20000010000 */
[----:B------:R-:W-:-:S01]  /*12120*/  FFMA.FTZ R78, R78, R24, -R87 ;  /* 0x000000184e4e7223 */ /* 0x000fc20000010857 */
[-CC-:B------:R-:W-:Y:S01]  /*12130*/  FFMA.FTZ R13, R13, R24.reuse, -R87.reuse ;  /* 0x000000180d0d7223 */ /* 0x180fe20000010857 */
[----:B------:R-:W-:-:S01]  /*12140*/  FFMA.FTZ R81, R81, R24, -R87 ;  /* 0x0000001851517223 */ /* 0x000fc20000010857 */
        /* <DEDUP_REMOVED lines=11> */
[----:B------:R-:W-:-:S06]  /*12200*/  FADD.FTZ R3, R35, R3 ;  /* 0x0000000323037221 */ /* 0x000fcc0000010000 */
        /* <DEDUP_REMOVED lines=17> */
[----:B-1----:R-:W-:-:S04]  /*12320*/  FADD.FTZ R3, R40, R3 ;  /* 0x0000000328037221 */ /* 0x002fc80000010000 */
[----:B------:R-:W-:-:S03]  /*12330*/  FADD.FTZ R3, R85, R3 ;  /* 0x0000000355037221 */ /* 0x000fc60000010000 */
        /* <DEDUP_REMOVED lines=75> */
[----:B0-----:R-:W-:-:S01]  /*127f0*/  FADD.FTZ R82, R13, R4 ;  /* 0x000000040d527221 */ /* 0x001fc20000010000 */
[----:B-1----:R-:W-:-:S03]  /*12800*/  FADD.FTZ R4, R15, R3 ;  /* 0x000000030f047221 */ /* 0x002fc60000010000 */
[----:B--2---:R-:W-:Y:S01]  /*12810*/  FADD.FTZ R3, R81, R82 ;  /* 0x0000005251037221 */ /* 0x004fe20000010000 */
[----:B------:R-:W-:Y:S06]  /*12820*/  @!P0 BRA `(.L_x_1216) ;  /* 0x0000000000048947 */ /* 0x000fec0003800000 */
[----:B------:R-:W-:Y:S01]  /*12830*/  BPT.TRAP 0x1 ;  /* 0x000000040000795c */ /* 0x000fe20000300000 */
.L_x_1216:
[----:B------:R-:W2:Y:S01]  /*12840*/  LDL R82, [R1+0x18] ;  /* 0x0000180001527983 */ /* 0x000ea20000100800 */
[----:B------:R-:W-:-:S05]  /*12850*/  VIADD R22, R22, 0x19c60 ;  /* 0x00019c6016167836 */ /* 0x000fca0000000000 */
[----:B--2---:R-:W-:Y:S02]  /*12860*/  PRMT R22, R82, 0x654, R22 ;  /* 0x0000065452167816 */ /* 0x004fe40000000016 */
[----:B------:R-:W2:Y:S01]  /*12870*/  LDL R82, [R1+0x2c] ;  /* 0x00002c0001527983 */ /* 0x000ea20000100800 */
[----:B------:R-:W-:Y:S01]  /*12880*/  F2FP.SATFINITE.E4M3.F32.PACK_AB_MERGE_C R25, R26, R25, RZ ;  /* 0x000000191a19723e */ /* 0x000fe200048070ff */
[----:B------:R0:W-:Y:S01]  /*12890*/  SYNCS.ARRIVE.TRANS64.RED.A1T0 RZ, [R22+URZ], RZ ;  /* 0x000000ff16ff79a7 */ /* 0x0001e2000810043f */
[----:B------:R-:W-:Y:S01]  /*128a0*/  F2FP.SATFINITE.E4M3.F32.PACK_AB_MERGE_C R21, R137, R21, RZ ;  /* 0x000000158915723e */ /* 0x000fe200048070ff */
[-C--:B------:R-:W-:Y:S01]  /*128b0*/  FMUL.FTZ R88, R88, R12.reuse ;  /* 0x0000000c58587220 */ /* 0x080fe20000410000 */
        /* <DEDUP_REMOVED lines=66> */
[----:B------:R-:W-:Y:S01]  /*12ce0*/  F2FP.SATFINITE.E4M3.F32.PACK_AB_MERGE_C R151, R30, R29, R33 ;  /* 0x0000001d1e97723e */ /* 0x000fe20004807021 */
[----:B0-----:R-:W-:Y:S01]  /*12cf0*/  IMAD.MOV.U32 R22, RZ, RZ, R152 ;  /* 0x000000ffff167224 */ /* 0x001fe200078e0098 */
        /* <DEDUP_REMOVED lines=13> */
[C---:B--2---:R-:W-:Y:S01]  /*12dd0*/  ISETP.GT.AND P2, PT, R0.reuse, R82, PT ;  /* 0x000000520000720c */ /* 0x044fe20003f44270 */
[----:B------:R-:W-:-:S12]  /*12de0*/  VIADD R0, R0, 0xffffffff ;  /* 0xffffffff00007836 */ /* 0x000fd80000000000 */
[----:B------:R-:W-:Y:S05]  /*12df0*/  @P2 BRA `(.L_x_1217) ;  /* 0xffffffc8005c2947 */ /* 0x000fea000383ffff */
[----:B------:R-:W-:Y:S05]  /*12e00*/  BSYNC B0 ;  /* 0x0000000000007941 */ /* 0x000fea0003800000 */
.L_x_1197:
[----:B------:R-:W-:Y:S02]  /*12e10*/  IMAD.MOV.U32 R5, RZ, RZ, R45 ;  /* 0x000000ffff057224 */ /* 0x000fe400078e002d */
[----:B------:R-:W-:Y:S02]  /*12e20*/  IMAD.MOV.U32 R12, RZ, RZ, R14 ;  /* 0x000000ffff0c7224 */ /* 0x000fe400078e000e */
[----:B------:R-:W-:Y:S02]  /*12e30*/  IMAD.MOV.U32 R18, RZ, RZ, R153 ;  /* 0x000000ffff127224 */ /* 0x000fe400078e0099 */
[----:B------:R-:W-:-:S07]  /*12e40*/  IMAD.MOV.U32 R22, RZ, RZ, R152 ;  /* 0x000000ffff167224 */ /* 0x000fce00078e0098 */
.L_x_1196:
[----:B------:R-:W-:Y:S05]  /*12e50*/  BSYNC B1 ;  /* 0x0000000000017941 */ /* 0x000fea0003800000 */
.L_x_1195:
[----:B------:R-:W2:Y:S01]  /*12e60*/  LDL R25, [R1+0x34] ;  /* 0x0000340001197983 */ /* 0x000ea20000100800 */
[----:B------:R-:W0:Y:S01]  /*12e70*/  LDC R20, c[0x0][0x9e4] ;  /* 0x00027900ff147b82 */ /* 0x000e220000000800 */
[----:B------:R-:W-:Y:S01]  /*12e80*/  ULDC UR4, c[0x0][0x9dc] ;  /* 0x0002770000047ab9 */ /* 0x000fe20000000800 */
[----:B------:R-:W-:Y:S02]  /*12e90*/  LOP3.LUT R16, R16, 0xffffff7f, RZ, 0xc0, !PT ;  /* 0xffffff7f10107812 */ /* 0x000fe400078ec0ff */
[----:B0-----:R-:W-:-:S13]  /*12ea0*/  ISETP.GE.AND P2, PT, R20, 0x1, PT ;  /* 0x000000011400780c */ /* 0x001fda0003f46270 */
[----:B------:R-:W-:Y:S01]  /*12eb0*/  @P2 LOP3.LUT R16, R16, 0x80, RZ, 0xfc, !PT ;  /* 0x0000008010102812 */ /* 0x000fe200078efcff */
[----:B--2---:R-:W-:Y:S01]  /*12ec0*/  VIADD R13, R25, -UR4 ;  /* 0x80000004190d7c36 */ /* 0x004fe20008000000 */
[----:B------:R-:W-:Y:S06]  /*12ed0*/  @!P2 BRA `(.L_x_1218) ;  /* 0x000000000054a947 */ /* 0x000fec0003800000 */
[----:B------:R-:W-:Y:S01]  /*12ee0*/  ISETP.GT.AND P2, PT, R25, -0x1, PT ;  /* 0xffffffff1900780c */ /* 0x000fe20003f44270 */
[----:B------:R-:W-:-:S12]  /*12ef0*/  BSSY B0, `(.L_x_1219) ;  /* 0x0000010000007945 */ /* 0x000fd80003800000 */
[----:B------:R-:W-:Y:S05]  /*12f00*/  @P2 BRA `(.L_x_1220) ;  /* 0x0000000000202947 */ /* 0x000fea0003800000 */
[----:B------:R-:W-:Y:S02]  /*12f10*/  ISETP.NE.AND P2, PT, R20, 0x1, PT ;  /* 0x000000011400780c */ /* 0x000fe40003f45270 */
[----:B------:R-:W-:-:S11]  /*12f20*/  LOP3.LUT R21, RZ, R25, RZ, 0x33, !PT ;  /* 0x00000019ff157212 */ /* 0x000fd600078e33ff */
[----:B------:R-:W0:Y:S02]  /*12f30*/  @P2 LDC.64 R14, c[0x0][0x9e8] ;  /* 0x00027a00ff0e2b82 */ /* 0x000e240000000a00 */
[----:B0-----:R-:W-:-:S05]  /*12f40*/  @P2 IMAD.HI.U32 R14, R21, R14, RZ ;  /* 0x0000000e150e2227 */ /* 0x001fca00078e00ff */
[----:B------:R-:W-:-:S04]  /*12f50*/  @P2 SHF.R.U32.HI R21, RZ, R15, R14 ;  /* 0x0000000fff152219 */ /* 0x000fc8000001160e */
[----:B------:R-:W-:-:S05]  /*12f60*/  LOP3.LUT R25, RZ, R21, RZ, 0x33, !PT ;  /* 0x00000015ff197212 */ /* 0x000fca00078e33ff */
[----:B------:R0:W-:Y:S01]  /*12f70*/  STL [R1+0x34], R25 ;  /* 0x0000341901007387 */ /* 0x0001e20000100800 */
[----:B------:R-:W-:Y:S05]  /*12f80*/  BRA `(.L_x_1221) ;  /* 0x0000000000187947 */ /* 0x000fea0003800000 */
.L_x_1220:
[----:B------:R-:W-:Y:S01]  /*12f90*/  ISETP.NE.AND P2, PT, R20, 0x1, PT ;  /* 0x000000011400780c */ /* 0x000fe20003f45270 */
[----:B------:R-:W-:-:S12]  /*12fa0*/  IMAD.MOV.U32 R21, RZ, RZ, R25 ;  /* 0x000000ffff157224 */ /* 0x000fd800078e0019 */
[----:B------:R-:W0:Y:S02]  /*12fb0*/  @P2 LDC.64 R14, c[0x0][0x9e8] ;  /* 0x00027a00ff0e2b82 */ /* 0x000e240000000a00 */
[----:B0-----:R-:W-:-:S05]  /*12fc0*/  @P2 IMAD.HI.U32 R14, R21, R14, RZ ;  /* 0x0000000e150e2227 */ /* 0x001fca00078e00ff */
[----:B------:R-:W-:-:S05]  /*12fd0*/  @P2 SHF.R.U32.HI R21, RZ, R15, R14 ;  /* 0x0000000fff152219 */ /* 0x000fca000001160e */
[----:B------:R1:W-:Y:S02]  /*12fe0*/  @P2 STL [R1+0x34], R21 ;  /* 0x0000341501002387 */ /* 0x0003e40000100800 */
.L_x_1221:
[----:B------:R-:W-:Y:S05]  /*12ff0*/  BSYNC B0 ;  /* 0x0000000000007941 */ /* 0x000fea0003800000 */
.L_x_1219:
[----:B------:R-:W2:Y:S02]  /*13000*/  LDL.LU R14, [R1+0x34] ;  /* 0x00003400010e7983 */ /* 0x000ea40000300800 */
[----:B--2---:R-:W-:-:S05]  /*13010*/  IMAD R14, R14, R20, RZ ;  /* 0x000000140e0e7224 */ /* 0x004fca00078e02ff */
[----:B------:R-:W-:-:S07]  /*13020*/  VIMNMX R13, R13, R14, !PT ;  /* 0x0000000e0d0d7248 */ /* 0x000fce0007fe0100 */
.L_x_1218:
[----:B------:R-:W2:Y:S01]  /*13030*/  LDL R15, [R1+0x38] ;  /* 0x00003800010f7983 */ /* 0x000ea20000100800 */
[----:B------:R-:W-:Y:S01]  /*13040*/  VIADD R13, R13, 0x7f ;  /* 0x0000007f0d0d7836 */ /* 0x000fe20000000000 */
[----:B------:R-:W-:Y:S04]  /*13050*/  BSSY B0, `(.L_x_1222) ;  /* 0x0000258000007945 */ /* 0x000fe80003800000 */
[----:B------:R-:W-:-:S04]  /*13060*/  SHF.R.S32.HI R14, RZ, 0x1f, R13 ;  /* 0x0000001fff0e7819 */ /* 0x000fc8000001140d */
[----:B------:R-:W-:-:S04]  /*13070*/  LEA.HI R14, R14, R13, RZ, 0x7 ;  /* 0x0000000d0e0e7211 */ /* 0x000fc800078f38ff */
[----:B------:R-:W-:-:S04]  /*13080*/  SHF.R.S32.HI R14, RZ, 0x7, R14 ;  /* 0x00000007ff0e7819 */ /* 0x000fc8000001140e */
[----:B--2---:R-:W-:-:S04]  /*13090*/  VIMNMX R153, R15, R14, !PT ;  /* 0x0000000e0f997248 */ /* 0x004fc80007fe0100 */
[----:B------:R-:W-:-:S13]  /*130a0*/  ISETP.GE.AND P2, PT, R0, R153, PT ;  /* 0x000000990000720c */ /* 0x000fda0003f46270 */
[----:B------:R-:W-:Y:S05]  /*130b0*/  @!P2 BRA `(.L_x_1223) ;  /* 0x000000240044a947 */ /* 0x000fea0003800000 */
[----:B------:R-:W-:Y:S01]  /*130c0*/  BSSY B1, `(.L_x_1223) ;  /* 0x0000250000017945 */ /* 0x000fe20003800000 */
[----:B-1----:R-:W-:Y:S02]  /*130d0*/  IMAD.MOV.U32 R21, RZ, RZ, R5 ;  /* 0x000000ffff157224 */ /* 0x002fe400078e0005 */
[----:B------:R-:W-:Y:S02]  /*130e0*/  IMAD.MOV.U32 R20, RZ, RZ, R12 ;  /* 0x000000ffff147224 */ /* 0x000fe400078e000c */
[----:B------:R-:W-:Y:S02]  /*130f0*/  IMAD.MOV.U32 R14, RZ, RZ, R22 ;  /* 0x000000ffff0e7224 */ /* 0x000fe400078e0016 */
[----:B------:R-:W-:-:S07]  /*13100*/  IMAD.MOV.U32 R13, RZ, RZ, R18 ;  /* 0x000000ffff0d7224 */ /* 0x000fce00078e0012 */
.L_x_1235:
[----:B------:R-:W-:-:S05]  /*13110*/  VIADD R18, R13, 0x1 ;  /* 0x000000010d127836 */ /* 0x000fca0000000000 */
[----:B------:R-:W-:-:S04]  /*13120*/  ISETP.NE.AND P2, PT, R18, 0x2, PT ;  /* 0x000000021200780c */ /* 0x000fc80003f45270 */
[----:B------:R-:W-:Y:S02]  /*13130*/  SEL R5, RZ, 0x1, P2 ;  /* 0x00000001ff057807 */ /* 0x000fe40001000000 */
[----:B------:R-:W-:Y:S02]  /*13140*/  SEL R18, R18, RZ, P2 ;  /* 0x000000ff12127207 */ /* 0x000fe40001000000 */
[----:B------:R-:W-:Y:S01]  /*13150*/  LOP3.LUT R22, R14, R5, RZ, 0x3c, !PT ;  /* 0x000000050e167212 */ /* 0x000fe200078e3cff */
[----:B-1----:R-:W-:Y:S06]  /*13160*/  @!P0 BRA `(.L_x_1224) ;  /* 0x0000000000048947 */ /* 0x002fec0003800000 */
[----:B------:R-:W-:Y:S01]  /*13170*/  BPT.TRAP 0x1 ;  /* 0x000000040000795c */ /* 0x000fe20000300000 */
.L_x_1224:
[----:B------:R-:W-:Y:S01]  /*13180*/  IMAD R5, R18, 0x8, R17 ;  /* 0x0000000812057824 */ /* 0x000fe200078e0211 */
[----:B------:R-:W-:-:S04]  /*13190*/  SHF.L.U32 R12, R22, 0x1f, RZ ;  /* 0x0000001f160c7819 */ /* 0x000fc800000006ff */
[----:B------:R1:W2:Y:S01]  /*131a0*/  SYNCS.PHASECHK.TRANS64.TRYWAIT P2, [R5+URZ+0x19c30], R12 ;  /* 0x019c300c050075a7 */ /* 0x0002a2000804017f */
[----:B------:R-:W-:Y:S05]  /*131b0*/  @!P0 BRA `(.L_x_1225) ;  /* 0x0000000000048947 */ /* 0x000fea0003800000 */
[----:B------:R-:W-:Y:S01]  /*131c0*/  BPT.TRAP 0x1 ;  /* 0x000000040000795c */ /* 0x000fe20000300000 */
.L_x_1225:
[----:B------:R-:W3:Y:S01]  /*131d0*/  LDL R15, [R1+0x14] ;  /* 0x00001400010f7983 */ /* 0x000ee20000100800 */
[----:B------:R-:W-:Y:S01]  /*131e0*/  BSSY B2, `(.L_x_1226) ;  /* 0x0000006000027945 */ /* 0x000fe20003800000 */
[----:B------:R-:W-:Y:S02]  /*131f0*/  IMAD.MOV.U32 R27, RZ, RZ, -0x3ffffff0 ;  /* 0xc0000010ff1b7424 */ /* 0x000fe400078e00ff */
[----:B---3--:R-:W-:Y:S01]  /*13200*/  IMAD R26, R18, 0x300, R15 ;  /* 0x00000300121a7824 */ /* 0x008fe200078e020f */
[----:B--2---:R-:W-:Y:S06]  /*13210*/  @P2 BRA `(.L_x_1227) ;  /* 0x0000000000082947 */ /* 0x004fec0003800000 */
[----:B------:R-:W2:Y:S02]  /*13220*/  SYNCS.PHASECHK.TRANS64.TRYWAIT P2, [R5+URZ+0x19c30], R12 ;  /* 0x019c300c050075a7 */ /* 0x000ea4000804017f */
[----:B--2---:R-:W-:Y:S05]  /*13230*/  @!P2 BRA `(.L_x_1228) ;  /* 0x000000f400c8a947 */ /* 0x004fea0003800000 */
.L_x_1227:
[----:B------:R-:W-:Y:S05]  /*13240*/  BSYNC B2 ;  /* 0x0000000000027941 */ /* 0x000fea0003800000 */
.L_x_1226:
[C---:B------:R-:W-:Y:S01]  /*13250*/  R2UR UR6, R26.reuse ;  /* 0x000000001a0672ca */ /* 0x040fe200000e0000 */
[C---:B------:R-:W-:Y:S01]  /*13260*/  VIADD R24, R26.reuse, 0x100 ;  /* 0x000001001a187836 */ /* 0x040fe20000000000 */
[----:B------:R-:W-:Y:S01]  /*13270*/  R2UR UR7, R27 ;  /* 0x000000001b0772ca */ /* 0x000fe200000e0000 */
[----:B------:R-:W-:Y:S01]  /*13280*/  VIADD R26, R26, 0x200 ;  /* 0x000002001a1a7836 */ /* 0x000fe20000000000 */
[----:B------:R-:W-:Y:S01]  /*13290*/  R2UR UR4, R6 ;  /* 0x00000000060472ca */ /* 0x000fe200000e0000 */
[----:B0-----:R-:W-:Y:S01]  /*132a0*/  IMAD.MOV.U32 R25, RZ, RZ, -0x3ffffff0 ;  /* 0xc0000010ff197424 */ /* 0x001fe200078e00ff */
[----:B------:R-:W-:Y:S01]  /*132b0*/  R2UR UR5, R7 ;  /* 0x00000000070572ca */ /* 0x000fe200000e0000 */
[----:B------:R-:W-:Y:S01]  /*132c0*/  IMAD.MOV.U32 R27, RZ, RZ, -0x3ffffff0 ;  /* 0xc0000010ff1b7424 */ /* 0x000fe200078e00ff */
[----:B------:R-:W-:Y:S02]  /*132d0*/  R2UR UR10, R24 ;  /* 0x00000000180a72ca */ /* 0x000fe400000e0000 */
[----:B------:R-:W-:-:S02]  /*132e0*/  R2UR UR11, R25 ;  /* 0x00000000190b72ca */ /* 0x000fc400000e0000 */
[----:B------:R-:W-:Y:S02]  /*132f0*/  R2UR UR14, R26 ;  /* 0x000000001a0e72ca */ /* 0x000fe400000e0000 */
[----:B------:R-:W-:Y:S02]  /*13300*/  R2UR UR15, R27 ;  /* 0x000000001b0f72ca */ /* 0x000fe400000e0000 */
[----:B------:R-:W-:Y:S01]  /*13310*/  WARPGROUP.ARRIVE ;  /* 0x00000000000079c5 */ /* 0x000fe20000000000 */
[----:B------:R-:W-:Y:S02]  /*13320*/  R2UR UR8, R10 ;  /* 0x000000000a0872ca */ /* 0x000fe400000e0000 */
[----:B------:R-:W-:Y:S02]  /*13330*/  R2UR UR9, R11 ;  /* 0x000000000b0972ca */ /* 0x000fe400000e0000 */
[----:B------:R-:W-:Y:S01]  /*13340*/  R2UR UR12, R8 ;  /* 0x00000000080c72ca */ /* 0x000fe200000e0000 */
[----:B------:R-:W-:Y:S01]  /*13350*/  QGMMA.64x128x32.F32.E4M3.E4M3 R24, gdesc[UR4], RZ, !UPT, gsb0 ;  /* 0x01e00000041879f3 */ /* 0x000fe2000c0008ff */
[----:B------:R-:W-:-:S02]  /*13360*/  R2UR UR13, R9 ;  /* 0x00000000090d72ca */ /* 0x000fc400000e0000 */
[----:B------:R-:W-:Y:S02]  /*13370*/  WARPGROUP.DEPBAR.LE gsb0, 0x0 ;  /* 0x00008000000079c5 */ /* 0x000fe40000010000 */
        /* <DEDUP_REMOVED lines=8> */
.L_x_1229:
[----:B-12---:R-:W-:Y:S01]  /*13400*/  SHF.L.U32 R5, R14, 0x1f, RZ ;  /* 0x0000001f0e057819 */ /* 0x006fe200000006ff */
[----:B------:R-:W-:-:S04]  /*13410*/  IMAD R152, R13, 0x8, R17 ;  /* 0x000000080d987824 */ /* 0x000fc800078e0211 */
[----:B------:R0:W1:Y:S01]  /*13420*/  SYNCS.PHASECHK.TRANS64.TRYWAIT P2, [R152+URZ+0x19c50], R5 ;  /* 0x019c5005980075a7 */ /* 0x000062000804017f */
[----:B------:R-:W-:Y:S05]  /*13430*/  @!P0 BRA `(.L_x_1230) ;  /* 0x0000000000048947 */ /* 0x000fea0003800000 */
[----:B------:R-:W-:Y:S01]  /*13440*/  BPT.TRAP 0x1 ;  /* 0x000000040000795c */ /* 0x000fe20000300000 */
.L_x_1230:
[----:B------:R-:W-:Y:S04]  /*13450*/  BSSY B2, `(.L_x_1231) ;  /* 0x0000004000027945 */ /* 0x000fe80003800000 */
[----:B-1----:R-:W-:Y:S05]  /*13460*/  @P2 BRA `(.L_x_1232) ;  /* 0x0000000000082947 */ /* 0x002fea0003800000 */
[----:B------:R-:W1:Y:S02]  /*13470*/  SYNCS.PHASECHK.TRANS64.TRYWAIT P2, [R152+URZ+0x19c50], R5 ;  /* 0x019c5005980075a7 */ /* 0x000e64000804017f */
[----:B-1----:R-:W-:Y:S05]  /*13480*/  @!P2 BRA `(.L_x_1233) ;  /* 0x000000f40048a947 */ /* 0x002fea0003800000 */
.L_x_1232:
[----:B------:R-:W-:Y:S05]  /*13490*/  BSYNC B2 ;  /* 0x0000000000027941 */ /* 0x000fea0003800000 */
.L_x_1231:
        /* <DEDUP_REMOVED lines=20> */
[----:B------:R-:W-:-:S02]  /*135e0*/  IMAD.MOV.U32 R13, RZ, RZ, 0x40000040 ;  /* 0x40000040ff0d7424 */ /* 0x000fc400078e00ff */
[----:B------:R-:W-:Y:S01]  /*135f0*/  FMUL.FTZ R56, R2, R56 ;  /* 0x0000003802387220 */ /* 0x000fe20000410000 */
[C---:B------:R-:W-:Y:S01]  /*13600*/  VIADD R14, R12.reuse, 0x2 ;  /* 0x000000020c0e7836 */ /* 0x040fe20000000000 */
[----:B------:R-:W-:Y:S01]  /*13610*/  R2UR UR6, R12 ;  /* 0x000000000c0672ca */ /* 0x000fe200000e0000 */
[C---:B------:R-:W-:Y:S01]  /*13620*/  FMUL.FTZ R55, R2.reuse, R55 ;  /* 0x0000003702377220 */ /* 0x040fe20000410000 */
[----:B------:R-:W-:Y:S01]  /*13630*/  R2UR UR7, R13 ;  /* 0x000000000d0772ca */ /* 0x000fe200000e0000 */
[C---:B------:R-:W-:Y:S01]  /*13640*/  FMUL.FTZ R13, R2.reuse, R24 ;  /* 0x00000018020d7220 */ /* 0x040fe20000410000 */
[----:B------:R-:W-:Y:S01]  /*13650*/  MUFU.TANH R46, R46 ;  /* 0x0000002e002e7308 */ /* 0x000fe20000002400 */
[C---:B------:R-:W-:Y:S01]  /*13660*/  FMUL.FTZ R57, R2.reuse, R57 ;  /* 0x0000003902397220 */ /* 0x040fe20000410000 */
        /* <DEDUP_REMOVED lines=8> */
[----:B------:R-:W-:Y:S01]  /*136f0*/  FMUL.FTZ R65, R2, R65 ;  /* 0x0000004102417220 */ /* 0x000fe20000410000 */
[----:B------:R-:W-:Y:S01]  /*13700*/  QGMMA.64x96x32.F32.E4M3.E4M3 R88, R148, gdesc[UR4], R88, gsb0 ;  /* 0x0160000494587df3 */ /* 0x000fe20008000858 */
[----:B------:R-:W-:Y:S01]  /*13710*/  R2UR UR6, R14 ;  /* 0x000000000e0672ca */ /* 0x000fe200000e0000 */
[----:B------:R-:W-:Y:S01]  /*13720*/  VIADD R14, R12, 0x4 ;  /* 0x000000040c0e7836 */ /* 0x000fe20000000000 */
[----:B------:R-:W-:Y:S01]  /*13730*/  R2UR UR7, R15 ;  /* 0x000000000f0772ca */ /* 0x000fe200000e0000 */
[----:B------:R-:W-:Y:S01]  /*13740*/  IMAD.MOV.U32 R15, RZ, RZ, 0x40000040 ;  /* 0x40000040ff0f7424 */ /* 0x000fe200078e00ff */
        /* <DEDUP_REMOVED lines=8> */
[----:B------:R-:W-:Y:S01]  /*137d0*/  MUFU.TANH R47, R47 ;  /* 0x0000002f002f7308 */ /* 0x000fe20000002400 */
[----:B0-----:R-:W-:Y:S01]  /*137e0*/  FMNMX.FTZ R24, R13, R20, !PT ;  /* 0x000000140d187209 */ /* 0x001fe20007810000 */
[C---:B------:R-:W-:Y:S01]  /*137f0*/  FMUL.FTZ R73, R2.reuse, R73 ;  /* 0x0000004902497220 */ /* 0x040fe20000410000 */
[C---:B------:R-:W-:Y:S01]  /*13800*/  FMUL.FTZ R74, R2.reuse, R74 ;  /* 0x0000004a024a7220 */ /* 0x040fe20000410000 */
[C---:B------:R-:W-:Y:S01]  /*13810*/  FMUL.FTZ R76, R2.reuse, R76 ;  /* 0x0000004c024c7220 */ /* 0x040fe20000410000 */
[C---:B------:R-:W-:Y:S01]  /*13820*/  FMUL.FTZ R75, R2.reuse, R75 ;  /* 0x0000004b024b7220 */ /* 0x040fe20000410000 */
[C---:B------:R-:W-:Y:S01]  /*13830*/  FMUL.FTZ R77, R2.reuse, R77 ;  /* 0x0000004d024d7220 */ /* 0x040fe20000410000 */
        /* <DEDUP_REMOVED lines=11> */
[----:B------:R-:W-:-:S06]  /*138f0*/  FMUL.FTZ R87, R2, R87 ;  /* 0x0000005702577220 */ /* 0x000fcc0000410000 */
        /* <DEDUP_REMOVED lines=11> */
[----:B------:R-:W-:-:S05]  /*139b0*/  WARPGROUP.ARRIVE ;  /* 0x00000000000079c5 */ /* 0x000fca0000000000 */
        /* <DEDUP_REMOVED lines=9> */
[----:B------:R-:W0:Y:S01]  /*13a50*/  MUFU.TANH R14, R14 ;  /* 0x0000000e000e7308 */ /* 0x000e220000002400 */
[C---:B------:R-:W-:Y:S01]  /*13a60*/  FMUL.FTZ R28, R2.reuse, R30 ;  /* 0x0000001e021c7220 */ /* 0x040fe20000410000 */
[C---:B------:R-:W-:Y:S01]  /*13a70*/  FMUL.FTZ R30, R2.reuse, R32 ;  /* 0x00000020021e7220 */ /* 0x040fe20000410000 */
[C---:B------:R-:W-:Y:S01]  /*13a80*/  FMUL.FTZ R29, R2.reuse, R31 ;  /* 0x0000001f021d7220 */ /* 0x040fe20000410000 */
        /* <DEDUP_REMOVED lines=11> */
[----:B------:R-:W-:Y:S01]  /*13b40*/  FMUL.FTZ R41, R2, R43 ;  /* 0x0000002b02297220 */ /* 0x000fe20000410000 */
        /* <DEDUP_REMOVED lines=28> */
[----:B------:R-:W-:Y:S06]  /*13d10*/  QGMMA.64x96x32.F32.E4M3.E4M3 R88, R140, gdesc[UR4], R88, gsb0 ;  /* 0x016000048c587df3 */ /* 0x000fec0008000858 */
[----:B------:R-:W0:Y:S01]  /*13d20*/  MUFU.TANH R37, R37 ;  /* 0x0000002500257308 */ /* 0x000e220000002400 */
[----:B-1----:R-:W-:-:S07]  /*13d30*/  FMNMX.FTZ R5, R36, R5, !PT ;  /* 0x0000000524057209 */ /* 0x002fce0007810000 */
[----:B------:R-:W1:Y:S01]  /*13d40*/  MUFU.TANH R39, R39 ;  /* 0x0000002700277308 */ /* 0x000e620000002400 */
[----:B--2---:R-:W-:-:S07]  /*13d50*/  FMNMX.FTZ R24, R38, R24, !PT ;  /* 0x0000001826187209 */ /* 0x004fce0007810000 */
[----:B------:R-:W2:Y:S01]  /*13d60*/  MUFU.TANH R40, R40 ;  /* 0x0000002800287308 */ /* 0x000ea20000002400 */
[----:B0-----:R-:W-:-:S07]  /*13d70*/  FMNMX.FTZ R5, R37, R5, !PT ;  /* 0x0000000525057209 */ /* 0x001fce0007810000 */
[----:B------:R-:W0:Y:S01]  /*13d80*/  MUFU.TANH R41, R41 ;  /* 0x0000002900297308 */ /* 0x000e220000002400 */
[----:B-1----:R-:W-:-:S04]  /*13d90*/  FMNMX.FTZ R24, R39, R24, !PT ;  /* 0x0000001827187209 */ /* 0x002fc80007810000 */
[----:B------:R-:W-:-:S03]  /*13da0*/  FMNMX.FTZ R24, R44, R24, !PT ;  /* 0x000000182c187209 */ /* 0x000fc60007810000 */
[----:B------:R-:W-:Y:S01]  /*13db0*/  MUFU.TANH R62, R62 ;  /* 0x0000003e003e7308 */ /* 0x000fe20000002400 */
[----:B--2---:R-:W-:Y:S02]  /*13dc0*/  FMNMX.FTZ R5, R40, R5, !PT ;  /* 0x0000000528057209 */ /* 0x004fe40007810000 */
[----:B------:R-:W-:-:S04]  /*13dd0*/  FMNMX.FTZ R24, R45, R24, !PT ;  /* 0x000000182d187209 */ /* 0x000fc80007810000 */
[----:B------:R-:W-:Y:S01]  /*13de0*/  FMNMX.FTZ R24, R48, R24, !PT ;  /* 0x0000001830187209 */ /* 0x000fe20007810000 */
[----:B------:R-:W1:Y:S01]  /*13df0*/  MUFU.TANH R64, R64 ;  /* 0x0000004000407308 */ /* 0x000e620000002400 */
[----:B0-----:R-:W-:Y:S02]  /*13e00*/  FMNMX.FTZ R5, R41, R5, !PT ;  /* 0x0000000529057209 */ /* 0x001fe40007810000 */
[----:B------:R-:W-:Y:S02]  /*13e10*/  FMNMX.FTZ R24, R49, R24, !PT ;  /* 0x0000001831187209 */ /* 0x000fe40007810000 */
[----:B------:R-:W-:Y:S02]  /*13e20*/  FMNMX.FTZ R5, R46, R5, !PT ;  /* 0x000000052e057209 */ /* 0x000fe40007810000 */
[----:B------:R-:W-:Y:S01]  /*13e30*/  FMNMX.FTZ R24, R52, R24, !PT ;  /* 0x0000001834187209 */ /* 0x000fe20007810000 */
[----:B------:R-:W-:Y:S01]  /*13e40*/  MUFU.TANH R63, R63 ;  /* 0x0000003f003f7308 */ /* 0x000fe20000002400 */
[----:B------:R-:W-:-:S02]  /*13e50*/  FMNMX.FTZ R5, R47, R5, !PT ;  /* 0x000000052f057209 */ /* 0x000fc40007810000 */
[----:B------:R-:W-:Y:S02]  /*13e60*/  FMNMX.FTZ R24, R53, R24, !PT ;  /* 0x0000001835187209 */ /* 0x000fe40007810000 */
[----:B------:R-:W-:Y:S02]  /*13e70*/  FMNMX.FTZ R5, R50, R5, !PT ;  /* 0x0000000532057209 */ /* 0x000fe40007810000 */
[----:B------:R-:W-:Y:S01]  /*13e80*/  FMNMX.FTZ R24, R56, R24, !PT ;  /* 0x0000001838187209 */ /* 0x000fe20007810000 */
[----:B------:R-:W0:Y:S01]  /*13e90*/  MUFU.TANH R65, R65 ;  /* 0x0000004100417308 */ /* 0x000e220000002400 */
[----:B------:R-:W-:Y:S02]  /*13ea0*/  FMNMX.FTZ R5, R51, R5, !PT ;  /* 0x0000000533057209 */ /* 0x000fe40007810000 */
[----:B------:R-:W-:Y:S02]  /*13eb0*/  FMNMX.FTZ R24, R57, R24, !PT ;  /* 0x0000001839187209 */ /* 0x000fe40007810000 */
[----:B------:R-:W-:-:S02]  /*13ec0*/  FMNMX.FTZ R5, R54, R5, !PT ;  /* 0x0000000536057209 */ /* 0x000fc40007810000 */
[----:B------:R-:W-:Y:S01]  /*13ed0*/  FMNMX.FTZ R24, R60, R24, !PT ;  /* 0x000000183c187209 */ /* 0x000fe20007810000 */
[----:B------:R-:W2:Y:S01]  /*13ee0*/  MUFU.TANH R66, R66 ;  /* 0x0000004200427308 */ /* 0x000ea20000002400 */
[----:B------:R-:W-:Y:S02]  /*13ef0*/  FMNMX.FTZ R5, R55, R5, !PT ;  /* 0x0000000537057209 */ /* 0x000fe40007810000 */
[----:B------:R-:W-:Y:S02]  /*13f00*/  FMNMX.FTZ R24, R61, R24, !PT ;  /* 0x000000183d187209 */ /* 0x000fe40007810000 */
[----:B------:R-:W-:Y:S02]  /*13f10*/  FMNMX.FTZ R5, R58, R5, !PT ;  /* 0x000000053a057209 */ /* 0x000fe40007810000 */
[----:B-1----:R-:W-:Y:S01]  /*13f20*/  FMNMX.FTZ R24, R64, R24, !PT ;  /* 0x0000001840187209 */ /* 0x002fe20007810000 */
[----:B------:R-:W1:Y:S01]  /*13f30*/  MUFU.TANH R68, R68 ;  /* 0x0000004400447308 */ /* 0x000e620000002400 */
[----:B------:R-:W-:-:S02]  /*13f40*/  FMNMX.FTZ R5, R59, R5, !PT ;  /* 0x000000053b057209 */ /* 0x000fc40007810000 */
[----:B0-----:R-:W-:Y:S02]  /*13f50*/  FMNMX.FTZ R24, R65, R24, !PT ;  /* 0x0000001841187209 */ /* 0x001fe40007810000 */
[----:B------:R-:W-:-:S03]  /*13f60*/  FMNMX.FTZ R5, R62, R5, !PT ;  /* 0x000000053e057209 */ /* 0x000fc60007810000 */
[----:B------:R-:W0:Y:S01]  /*13f70*/  MUFU.TANH R67, R67 ;  /* 0x0000004300437308 */ /* 0x000e220000002400 */
[----:B------:R-:W-:-:S04]  /*13f80*/  FMNMX.FTZ R5, R63, R5, !PT ;  /* 0x000000053f057209 */ /* 0x000fc80007810000 */
[----:B--2---:R-:W-:-:S03]  /*13f90*/  FMNMX.FTZ R5, R66, R5, !PT ;  /* 0x0000000542057209 */ /* 0x004fc60007810000 */
        /* <DEDUP_REMOVED lines=39> */
[----:B-1----:R-:W-:-:S05]  /*14210*/  FMNMX.FTZ R24, R85, R24, !PT ;  /* 0x0000001855187209 */ /* 0x002fca0007810000 */
[----:B------:R-:W1:Y:S01]  /*14220*/  SHFL.BFLY PT, R43, R24, 0x2, 0x1f ;  /* 0x0c401f00182b7f89 */ /* 0x000e6200000e0000 */
[----:B0-----:R-:W-:-:S04]  /*14230*/  FMNMX.FTZ R5, R86, R5, !PT ;  /* 0x0000000556057209 */ /* 0x001fc80007810000 */
[----:B--2---:R-:W-:-:S05]  /*14240*/  FMNMX.FTZ R5, R87, R5, !PT ;  /* 0x0000000557057209 */ /* 0x004fca0007810000 */
[----:B------:R-:W0:Y:S01]  /*14250*/  SHFL.BFLY PT, R42, R5, 0x2, 0x1f ;  /* 0x0c401f00052a7f89 */ /* 0x000e2200000e0000 */
[----:B-1----:R-:W-:Y:S01]  /*14260*/  FMNMX.FTZ R24, R24, R43, !PT ;  /* 0x0000002b18187209 */ /* 0x002fe20007810000 */
[----:B------:R-:W-:-:S04]  /*14270*/  IMAD.MOV.U32 R43, RZ, RZ, 0x40000040 ;  /* 0x40000040ff2b7424 */ /* 0x000fc800078e00ff */
[----:B------:R-:W1:Y:S01]  /*14280*/  SHFL.BFLY PT, R140, R24, 0x1, 0x1f ;  /* 0x0c201f00188c7f89 */ /* 0x000e6200000e0000 */
[----:B------:R-:W-:Y:S02]  /*14290*/  R2UR UR7, R43 ;  /* 0x000000002b0772ca */ /* 0x000fe400000e0000 */
[----:B0-----:R-:W-:Y:S01]  /*142a0*/  FMNMX.FTZ R5, R5, R42, !PT ;  /* 0x0000002a05057209 */ /* 0x001fe20007810000 */
[----:B------:R-:W-:-:S04]  /*142b0*/  VIADD R42, R12, 0x6 ;  /* 0x000000060c2a7836 */ /* 0x000fc80000000000 */
[----:B------:R-:W0:Y:S01]  /*142c0*/  SHFL.BFLY PT, R141, R5, 0x1, 0x1f ;  /* 0x0c201f00058d7f89 */ /* 0x000e2200000e0000 */
[----:B------:R-:W-:Y:S02]  /*142d0*/  R2UR UR6, R42 ;  /* 0x000000002a0672ca */ /* 0x000fe400000e0000 */
[----:B-1----:R-:W-:Y:S01]  /*142e0*/  FMNMX.FTZ R12, R24, R140, !PT ;  /* 0x0000008c180c7209 */ /* 0x002fe20007810000 */
[----:B------:R-:W-:-:S04]  /*142f0*/  IMAD.U32 R24, RZ, RZ, UR39 ;  /* 0x00000027ff187e24 */ /* 0x000fc8000f8e00ff */
[C---:B------:R-:W-:Y:S01]  /*14300*/  FADD.FTZ R20, -R12.reuse, R20 ;  /* 0x000000140c147221 */ /* 0x040fe20000010100 */
[----:B------:R-:W-:-:S05]  /*14310*/  FFMA.FTZ R43, R12, R24, -8 ;  /* 0xc10000000c2b7423 */ /* 0x000fca0000010018 */
[----:B------:R-:W-:Y:S01]  /*14320*/  QGMMA.64x96x32.F32.E4M3.E4M3 R88, R136, gdesc[UR4], R88, gsb0 ;  /* 0x0160000488587df3 */ /* 0x000fe20008000858 */
[-C--:B------:R-:W-:Y:S01]  /*14330*/  FMUL.FTZ R20, R20, R24.reuse ;  /* 0x0000001814147220 */ /* 0x080fe20000410000 */
[-CC-:B------:R-:W-:Y:S01]  /*14340*/  FFMA.FTZ R13, R13, R24.reuse, -R43.reuse ;  /* 0x000000180d0d7223 */ /* 0x180fe2000001082b */
[----:B------:R-:W-:-:S01]  /*14350*/  FFMA.FTZ R14, R14, R24, -R43 ;  /* 0x000000180e0e7223 */ /* 0x000fc2000001082b */
[-CC-:B------:R-:W-:Y:S01]  /*14360*/  FFMA.FTZ R26, R26, R24.reuse, -R43.reuse ;  /* 0x000000181a1a7223 */ /* 0x180fe2000001082b */
[----:B------:R-:W-:-:S01]  /*14370*/  FFMA.FTZ R27, R27, R24, -R43 ;  /* 0x000000181b1b7223 */ /* 0x000fc2000001082b */
[-CC-:B------:R-:W-:Y:S01]  /*14380*/  FFMA.FTZ R30, R30, R24.reuse, -R43.reuse ;  /* 0x000000181e1e7223 */ /* 0x180fe2000001082b */
[----:B------:R-:W-:-:S01]  /*14390*/  FFMA.FTZ R31, R31, R24, -R43 ;  /* 0x000000181f1f7223 */ /* 0x000fc2000001082b */
[----:B0-----:R-:W-:Y:S01]  /*143a0*/  FMNMX.FTZ R5, R5, R141, !PT ;  /* 0x0000008d05057209 */ /* 0x001fe20007810000 */
[----:B------:R-:W-:-:S01]  /*143b0*/  FFMA.FTZ R34, R34, R24, -R43 ;  /* 0x0000001822227223 */ /* 0x000fc2000001082b */
[-CC-:B------:R-:W-:Y:S01]  /*143c0*/  FFMA.FTZ R35, R35, R24.reuse, -R43.reuse ;  /* 0x0000001823237223 */ /* 0x180fe2000001082b */
[----:B------:R-:W-:-:S01]  /*143d0*/  FFMA.FTZ R38, R38, R24, -R43 ;  /* 0x0000001826267223 */ /* 0x000fc2000001082b */
[----:B------:R-:W-:Y:S01]  /*143e0*/  FFMA.FTZ R39, R39, R24, -R43 ;  /* 0x0000001827277223 */ /* 0x000fe2000001082b */
[----:B------:R-:W-:-:S01]  /*143f0*/  FADD.FTZ R42, -R5, R21 ;  /* 0x00000015052a7221 */ /* 0x000fc20000010100 */
[----:B------:R-:W-:Y:S08]  /*14400*/  MUFU.EX2 R13, R13 ;  /* 0x0000000d000d7308 */ /* 0x000ff00000000800 */
[----:B------:R0:W1:Y:S08]  /*14410*/  MUFU.EX2 R21, R20 ;  /* 0x0000001400157308 */ /* 0x0000700000000800 */
[----:B------:R-:W2:Y:S01]  /*14420*/  MUFU.EX2 R14, R14 ;  /* 0x0000000e000e7308 */ /* 0x000ea20000000800 */
        /* <DEDUP_REMOVED lines=25> */
[----:B-1----:R-:W-:-:S01]  /*145c0*/  FFMA.FTZ R4, R21, R4, R13 ;  /* 0x0000000415047223 */ /* 0x002fc2000001000d */
[----:B------:R-:W-:-:S02]  /*145d0*/  @!P1 IMAD R84, R18, 0x8, R17 ;  /* 0x0000000812549824 */ /* 0x000fc400078e0211 */
[----:B------:R-:W-:-:S01]  /*145e0*/  FFMA.FTZ R15, R15, R24, -R85 ;  /* 0x000000180f0f7223 */ /* 0x000fc20000010855 */
[-CC-:B------:R-:W-:Y:S01]  /*145f0*/  FFMA.FTZ R25, R25, R24.reuse, -R85.reuse ;  /* 0x0000001819197223 */ /* 0x180fe20000010855 */
[----:B------:R-:W-:-:S01]  /*14600*/  FFMA.FTZ R28, R28, R24, -R85 ;  /* 0x000000181c1c7223 */ /* 0x000fc20000010855 */
[-CC-:B------:R-:W-:Y:S01]  /*14610*/  FFMA.FTZ R29, R29, R24.reuse, -R85.reuse ;  /* 0x000000181d1d7223 */ /* 0x180fe20000010855 */
[----:B------:R-:W-:-:S01]  /*14620*/  FFMA.FTZ R32, R32, R24, -R85 ;  /* 0x0000001820207223 */ /* 0x000fc20000010855 */
[----:B------:R-:W0:Y:S01]  /*14630*/  MUFU.EX2 R26, R26 ;  /* 0x0000001a001a7308 */ /* 0x000e220000000800 */
[----:B------:R-:W-:-:S01]  /*14640*/  FFMA.FTZ R33, R33, R24, -R85 ;  /* 0x0000001821217223 */ /* 0x000fc20000010855 */
[----:B------:R-:W-:Y:S01]  /*14650*/  FFMA.FTZ R36, R36, R24, -R85 ;  /* 0x0000001824247223 */ /* 0x000fe20000010855 */
[----:B--2---:R-:W-:-:S01]  /*14660*/  FADD.FTZ R4, R14, R4 ;  /* 0x000000040e047221 */ /* 0x004fc20000010000 */
        /* <DEDUP_REMOVED lines=30> */
[-CC-:B------:R-:W-:Y:S01]  /*14850*/  FFMA.FTZ R86, R86, R24.reuse, -R85.reuse ;  /* 0x0000001856567223 */ /* 0x180fe20000010855 */
[----:B------:R-:W-:-:S01]  /*14860*/  FFMA.FTZ R85, R87, R24, -R85 ;  /* 0x0000001857557223 */ /* 0x000fc20000010855 */
[----:B------:R-:W-:-:S04]  /*14870*/  @!P1 VIADD R84, R84, 0x19c40 ;  /* 0x00019c4054549836 */ /* 0x000fc80000000000 */
[----:B------:R-:W2:Y:S01]  /*14880*/  MUFU.EX2 R29, R29 ;  /* 0x0000001d001d7308 */ /* 0x000ea20000000800 */
[----:B0-----:R-:W-:-:S01]  /*14890*/  FADD.FTZ R3, R28, R3 ;  /* 0x000000031c037221 */ /* 0x001fc20000010000 */
[----:B------:R-:W-:Y:S01]  /*148a0*/  @!P1 PRMT R84, RZ, 0x654, R84 ;  /* 0x00000654ff549816 */ /* 0x000fe20000000054 */
[----:B------:R-:W-:-:S05]  /*148b0*/  WARPGROUP.DEPBAR.LE gsb0, 0x0 ;  /* 0x00008000000079c5 */ /* 0x000fca0000010000 */
[----:B------:R-:W0:Y:S01]  /*148c0*/  MUFU.EX2 R30, R30 ;  /* 0x0000001e001e7308 */ /* 0x000e220000000800 */
[----:B-1----:R-:W-:-:S01]  /*148d0*/  FADD.FTZ R4, R27, R4 ;  /* 0x000000041b047221 */ /* 0x002fc20000010000 */
[----:B------:R1:W-:Y:S06]  /*148e0*/  @!P1 SYNCS.ARRIVE.TRANS64.RED.A1T0 RZ, [R84+URZ], RZ ;  /* 0x000000ff54ff99a7 */ /* 0x0003ec000810043f */
[----:B------:R-:W3:Y:S01]  /*148f0*/  MUFU.EX2 R32, R32 ;  /* 0x0000002000207308 */ /* 0x000ee20000000800 */
[----:B--2---:R-:W-:-:S07]  /*14900*/  FADD.FTZ R3, R29, R3 ;  /* 0x000000031d037221 */ /* 0x004fce0000010000 */
[----:B------:R-:W2:Y:S01]  /*14910*/  MUFU.EX2 R31, R31 ;  /* 0x0000001f001f7308 */ /* 0x000ea20000000800 */
[----:B0-----:R-:W-:-:S07]  /*14920*/  FADD.FTZ R4, R30, R4 ;  /* 0x000000041e047221 */ /* 0x001fce0000010000 */
[----:B------:R-:W0:Y:S01]  /*14930*/  MUFU.EX2 R33, R33 ;  /* 0x0000002100217308 */ /* 0x000e220000000800 */
[----:B---3--:R-:W-:-:S07]  /*14940*/  FADD.FTZ R3, R32, R3 ;  /* 0x0000000320037221 */ /* 0x008fce0000010000 */
        /* <DEDUP_REMOVED lines=103> */
[----:B--2---:R-:W-:-:S01]  /*14fc0*/  FADD.FTZ R3, R86, R3 ;  /* 0x0000000356037221 */ /* 0x004fc20000010000 */
[----:B0-----:R-:W-:-:S03]  /*14fd0*/  FADD.FTZ R4, R43, R4 ;  /* 0x000000042b047221 */ /* 0x001fc60000010000 */
[----:B---3--:R-:W-:Y:S01]  /*14fe0*/  FADD.FTZ R3, R85, R3 ;  /* 0x0000000355037221 */ /* 0x008fe20000010000 */
[----:B-1----:R-:W-:Y:S06]  /*14ff0*/  @!P0 BRA `(.L_x_1234) ;  /* 0x0000000000048947 */ /* 0x002fec0003800000 */
[----:B------:R-:W-:Y:S01]  /*15000*/  BPT.TRAP 0x1 ;  /* 0x000000040000795c */ /* 0x000fe20000300000 */
.L_x_1234:
[----:B------:R-:W2:Y:S01]  /*15010*/  LDL R84, [R1+0x18] ;  /* 0x0000180001547983 */ /* 0x000ea20000100800 */
[----:B------:R-:W-:Y:S01]  /*15020*/  ISETP.GT.AND P2, PT, R0, R153, PT ;  /* 0x000000990000720c */ /* 0x000fe20003f44270 */
[----:B------:R-:W-:Y:S01]  /*15030*/  VIADD R152, R152, 0x19c60 ;  /* 0x00019c6098987836 */ /* 0x000fe20000000000 */
        /* <DEDUP_REMOVED lines=85> */
[----:B--2---:R-:W-:-:S04]  /*15590*/  PRMT R152, R84, 0x654, R152 ;  /* 0x0000065454987816 */ /* 0x004fc80000000098 */
[----:B------:R1:W-:Y:S01]  /*155a0*/  SYNCS.ARRIVE.TRANS64.RED.A1T0 RZ, [R152+URZ], RZ ;  /* 0x000000ff98ff79a7 */ /* 0x0003e2000810043f */
[----:B------:R-:W-:Y:S05]  /*155b0*/  @P2 BRA `(.L_x_1235) ;  /* 0xffffffd800d42947 */ /* 0x000fea000383ffff */
[----:B------:R-:W-:Y:S05]  /*155c0*/  BSYNC B1 ;  /* 0x0000000000017941 */ /* 0x000fea0003800000 */
.L_x_1223:
[----:B------:R-:W-:Y:S05]  /*155d0*/  BSYNC B0 ;  /* 0x0000000000007941 */ /* 0x000fea0003800000 */
.L_x_1222:
[----:B------:R-:W2:Y:S01]  /*155e0*/  LDL R13, [R1+0x38] ;  /* 0x00003800010d7983 */ /* 0x000ea20000100800 */
[----:B------:R-:W-:Y:S01]  /*155f0*/  BSSY B0, `(.L_x_1236) ;  /* 0x000037b000007945 */ /* 0x000fe20003800000 */
[----:B--2---:R-:W-:-:S13]  /*15600*/  ISETP.GE.AND P2, PT, R0, R13, PT ;  /* 0x0000000d0000720c */ /* 0x004fda0003f46270 */
[----:B------:R-:W-:Y:S05]  /*15610*/  @!P2 BRA `(.L_x_1237) ;  /* 0x0000003400e0a947 */ /* 0x000fea0003800000 */
[----:B------:R-:W2:Y:S04]  /*15620*/  LDL R20, [R1+0x28] ;  /* 0x0000280001147983 */ /* 0x000ea80000100800 */
[----:B------:R-:W2:Y:S04]  /*15630*/  LDL R14, [R1+0x24] ;  /* 0x00002400010e7983 */ /* 0x000ea80000100800 */
[----:B------:R-:W3:Y:S04]  /*15640*/  LDL R15, [R1] ;  /* 0x00000000010f7983 */ /* 0x000ee80000100800 */
[----:B------:R-:W4:Y:S01]  /*15650*/  LDL R13, [R1+0x4] ;  /* 0x00000400010d7983 */ /* 0x000f220000100800 */
[----:B------:R-:W-:-:S02]  /*15660*/  IMAD.MOV.U32 R153, RZ, RZ, R5 ;  /* 0x000000ffff997224 */ /* 0x000fc400078e0005 */
[----:B-1----:R-:W-:Y:S02]  /*15670*/  IMAD.MOV.U32 R152, RZ, RZ, R12 ;  /* 0x000000ffff987224 */ /* 0x002fe400078e000c */
[----:B--2---:R-:W-:Y:S02]  /*15680*/  IMAD.IADD R14, R14, 0x1, -R20 ;  /* 0x000000010e0e7824 */ /* 0x004fe400078e0a14 */
[----:B------:R-:W-:Y:S02]  /*15690*/  IMAD.MOV.U32 R20, RZ, RZ, R22 ;  /* 0x000000ffff147224 */ /* 0x000fe400078e0016 */
[--C-:B---3--:R-:W-:Y:S02]  /*156a0*/  IMAD.IADD R15, R15, 0x1, R14.reuse ;  /* 0x000000010f0f7824 */ /* 0x108fe400078e020e */
[----:B----4-:R-:W-:-:S03]  /*156b0*/  IMAD.IADD R14, R13, 0x1, R14 ;  /* 0x000000010d0e7824 */ /* 0x010fc600078e020e */
[----:B------:R-:W-:Y:S01]  /*156c0*/  LOP3.LUT R5, RZ, R15, RZ, 0x33, !PT ;  /* 0x0000000fff057212 */ /* 0x000fe200078e33ff */
[----:B------:R-:W-:Y:S01]  /*156d0*/  IMAD.MOV.U32 R13, RZ, RZ, R18 ;  /* 0x000000ffff0d7224 */ /* 0x000fe200078e0012 */
[----:B------:R-:W-:-:S03]  /*156e0*/  LOP3.LUT R155, RZ, R14, RZ, 0x33, !PT ;  /* 0x0000000eff9b7212 */ /* 0x000fc600078e33ff */
[----:B------:R1:W-:Y:S04]  /*156f0*/  STL [R1+0xc], R5 ;  /* 0x00000c0501007387 */ /* 0x0003e80000100800 */
.L_x_1257:
[----:B------:R-:W-:-:S04]  /*15700*/  ISETP.NE.AND P2, PT, R13, 0x1, PT ;  /* 0x000000010d00780c */ /* 0x000fc80003f45270 */
[----:B-1----:R-:W-:-:S04]  /*15710*/  SEL R5, RZ, 0x1, P2 ;  /* 0x00000001ff057807 */ /* 0x002fc80001000000 */
[----:B------:R-:W-:Y:S01]  /*15720*/  LOP3.LUT R22, R20, R5, RZ, 0x3c, !PT ;  /* 0x0000000514167212 */ /* 0x000fe200078e3cff */
[----:B------:R-:W-:Y:S06]  /*15730*/  @!P0 BRA `(.L_x_1238) ;  /* 0x0000000000048947 */ /* 0x000fec0003800000 */
[----:B------:R-:W-:Y:S01]  /*15740*/  BPT.TRAP 0x1 ;  /* 0x000000040000795c */ /* 0x000fe20000300000 */
.L_x_1238:
[----:B------:R-:W-:Y:S01]  /*15750*/  VIADD R18, R13, 0x1 ;  /* 0x000000010d127836 */ /* 0x000fe20000000000 */
[----:B------:R-:W-:-:S04]  /*15760*/  SHF.L.U32 R12, R22, 0x1f, RZ ;  /* 0x0000001f160c7819 */ /* 0x000fc800000006ff */
[----:B------:R-:W-:-:S04]  /*15770*/  ISETP.NE.AND P2, PT, R18, 0x2, PT ;  /* 0x000000021200780c */ /* 0x000fc80003f45270 */
[----:B------:R-:W-:-:S05]  /*15780*/  SEL R18, R18, RZ, P2 ;  /* 0x000000ff12127207 */ /* 0x000fca0001000000 */
[----:B------:R-:W-:-:S04]  /*15790*/  IMAD R5, R18, 0x8, R17 ;  /* 0x0000000812057824 */ /* 0x000fc800078e0211 */
[----:B------:R1:W2:Y:S01]  /*157a0*/  SYNCS.PHASECHK.TRANS64.TRYWAIT P2, [R5+URZ+0x19c30], R12 ;  /* 0x019c300c050075a7 */ /* 0x0002a2000804017f */
[----:B------:R-:W-:Y:S05]  /*157b0*/  @!P0 BRA `(.L_x_1239) ;  /* 0x0000000000048947 */ /* 0x000fea0003800000 */
[----:B------:R-:W-:Y:S01]  /*157c0*/  BPT.TRAP 0x1 ;  /* 0x000000040000795c */ /* 0x000fe20000300000 */
.L_x_1239:
[----:B------:R-:W3:Y:S01]  /*157d0*/  LDL R21, [R1+0x14] ;  /* 0x0000140001157983 */ /* 0x000ee20000100800 */
[----:B------:R-:W-:Y:S01]  /*157e0*/  BSSY B1, `(.L_x_1240) ;  /* 0x0000006000017945 */ /* 0x000fe20003800000 */
[----:B------:R-:W-:Y:S02]  /*157f0*/  IMAD.MOV.U32 R27, RZ, RZ, -0x3ffffff0 ;  /* 0xc0000010ff1b7424 */ /* 0x000fe400078e00ff */
[----:B---3--:R-:W-:Y:S01]  /*15800*/  IMAD R26, R18, 0x300, R21 ;  /* 0x00000300121a7824 */ /* 0x008fe200078e0215 */
[----:B--2---:R-:W-:Y:S06]  /*15810*/  @P2 BRA `(.L_x_1241) ;  /* 0x0000000000082947 */ /* 0x004fec0003800000 */
[----:B------:R-:W2:Y:S02]  /*15820*/  SYNCS.PHASECHK.TRANS64.TRYWAIT P2, [R5+URZ+0x19c30], R12 ;  /* 0x019c300c050075a7 */ /* 0x000ea4000804017f */
[----:B--2---:R-:W-:Y:S05]  /*15830*/  @!P2 BRA `(.L_x_1242) ;  /* 0x000000d00070a947 */ /* 0x004fea0003800000 */
.L_x_1241:
[----:B------:R-:W-:Y:S05]  /*15840*/  BSYNC B1 ;  /* 0x0000000000017941 */ /* 0x000fea0003800000 */
.L_x_1240:
        /* <DEDUP_REMOVED lines=27> */
.L_x_1243:
[----:B-12---:R-:W-:Y:S01]  /*15a00*/  SHF.L.U32 R12, R20, 0x1f, RZ ;  /* 0x0000001f140c7819 */ /* 0x006fe200000006ff */
[----:B------:R-:W-:-:S04]  /*15a10*/  IMAD R154, R13, 0x8, R17 ;  /* 0x000000080d9a7824 */ /* 0x000fc800078e0211 */
[----:B------:R0:W1:Y:S01]  /*15a20*/  SYNCS.PHASECHK.TRANS64.TRYWAIT P2, [R154+URZ+0x19c50], R12 ;  /* 0x019c500c9a0075a7 */ /* 0x000062000804017f */
[----:B------:R-:W-:Y:S05]  /*15a30*/  @!P0 BRA `(.L_x_1244) ;  /* 0x0000000000048947 */ /* 0x000fea0003800000 */
[----:B------:R-:W-:Y:S01]  /*15a40*/  BPT.TRAP 0x1 ;  /* 0x000000040000795c */ /* 0x000fe20000300000 */
.L_x_1244:
[----:B------:R-:W-:Y:S04]  /*15a50*/  BSSY B1, `(.L_x_1245) ;  /* 0x0000004000017945 */ /* 0x000fe80003800000 */
[----:B-1----:R-:W-:Y:S05]  /*15a60*/  @P2 BRA `(.L_x_1246) ;  /* 0x0000000000082947 */ /* 0x002fea0003800000 */
[----:B------:R-:W1:Y:S02]  /*15a70*/  SYNCS.PHASECHK.TRANS64.TRYWAIT P2, [R154+URZ+0x19c50], R12 ;  /* 0x019c500c9a0075a7 */ /* 0x000e64000804017f */
[----:B-1----:R-:W-:Y:S05]  /*15a80*/  @!P2 BRA `(.L_x_1247) ;  /* 0x000000cc00f0a947 */ /* 0x002fea0003800000 */
.L_x_1246:
[----:B------:R-:W-:Y:S05]  /*15a90*/  BSYNC B1 ;  /* 0x0000000000017941 */ /* 0x000fea0003800000 */
.L_x_1245:
[----:B01----:R-:W-:Y:S01]  /*15aa0*/  VIADD R12, R17, 0x3000 ;  /* 0x00003000110c7836 */ /* 0x003fe20000000000 */
[----:B------:R-:W-:-:S04]  /*15ab0*/  WARPGROUP.ARRIVE ;  /* 0x00000000000079c5 */ /* 0x000fc80000000000 */
[----:B------:R-:W-:-:S04]  /*15ac0*/  SHF.R.U32.HI R12, RZ, 0x4, R12 ;  /* 0x00000004ff0c7819 */ /* 0x000fc8000001160c */
[----:B------:R-:W-:-:S04]  /*15ad0*/  LOP3.LUT R12, R12, 0x3fff, RZ, 0xc0, !PT ;  /* 0x00003fff0c0c7812 */ /* 0x000fc800078ec0ff */
[----:B------:R-:W-:-:S05]  /*15ae0*/  LOP3.LUT R12, R12, 0x10000, RZ, 0xfc, !PT ;  /* 0x000100000c0c7812 */ /* 0x000fca00078efcff */
[----:B------:R-:W-:Y:S02]  /*15af0*/  IMAD R12, R13, 0x300, R12 ;  /* 0x000003000d0c7824 */ /* 0x000fe400078e020c */
[----:B------:R-:W-:-:S03]  /*15b00*/  IMAD.MOV.U32 R13, RZ, RZ, 0x40000040 ;  /* 0x40000040ff0d7424 */ /* 0x000fc600078e00ff */
[----:B------:R-:W-:Y:S02]  /*15b10*/  R2UR UR6, R12 ;  /* 0x000000000c0672ca */ /* 0x000fe400000e0000 */
        /* <DEDUP_REMOVED lines=8> */
[----:B------:R-:W3:Y:S01]  /*15ba0*/  LDL R150, [R1+0x28] ;  /* 0x0000280001967983 */ /* 0x000ee20000100800 */
[----:B------:R-:W-:-:S03]  /*15bb0*/  WARPGROUP.ARRIVE ;  /* 0x00000000000079c5 */ /* 0x000fc60000000000 */
[----:B------:R-:W4:Y:S01]  /*15bc0*/  LDL R151, [R1] ;  /* 0x0000000001977983 */ /* 0x000f220000100800 */
[----:B------:R-:W-:Y:S02]  /*15bd0*/  VIADD R20, R12, 0x4 ;  /* 0x000000040c147836 */ /* 0x000fe40000000000 */
[C---:B------:R-:W-:Y:S01]  /*15be0*/  FMUL.FTZ R68, R2.reuse, R68 ;  /* 0x0000004402447220 */ /* 0x040fe20000410000 */
[----:B------:R-:W-:Y:S01]  /*15bf0*/  QGMMA.64x96x32.F32.E4M3.E4M3 R88, R144, gdesc[UR4], R88, gsb0 ;  /* 0x0160000490587df3 */ /* 0x000fe20008000858 */
[----:B------:R-:W-:Y:S02]  /*15c00*/  IMAD.MOV.U32 R21, RZ, RZ, 0x40000040 ;  /* 0x40000040ff157424 */ /* 0x000fe400078e00ff */
[----:B------:R-:W-:Y:S01]  /*15c10*/  FMUL.FTZ R69, R2, R69 ;  /* 0x0000004502457220 */ /* 0x000fe20000410000 */
[----:B------:R-:W-:Y:S01]  /*15c20*/  R2UR UR6, R20 ;  /* 0x00000000140672ca */ /* 0x000fe200000e0000 */
[----:B------:R-:W-:Y:S02]  /*15c30*/  VIADD R12, R12, 0x6 ;  /* 0x000000060c0c7836 */ /* 0x000fe40000000000 */
[----:B------:R-:W-:Y:S01]  /*15c40*/  FMUL.FTZ R20, R2, R25 ;  /* 0x0000001902147220 */ /* 0x000fe20000410000 */
[----:B------:R-:W-:Y:S01]  /*15c50*/  R2UR UR7, R21 ;  /* 0x00000000150772ca */ /* 0x000fe200000e0000 */
[----:B------:R-:W-:-:S02]  /*15c60*/  IMAD.MOV.U32 R13, RZ, RZ, 0x40000040 ;  /* 0x40000040ff0d7424 */ /* 0x000fc400078e00ff */
        /* <DEDUP_REMOVED lines=30> */
[----:B------:R-:W0:Y:S08]  /*15e50*/  MUFU.TANH R20, R20 ;  /* 0x0000001400147308 */ /* 0x000e300000002400 */
[----:B------:R-:W1:Y:S08]  /*15e60*/  MUFU.TANH R21, R21 ;  /* 0x0000001500157308 */ /* 0x000e700000002400 */
        /* <DEDUP_REMOVED lines=42> */
[----:B------:R-:W-:Y:S01]  /*16110*/  FMUL.FTZ R5, R2, R86 ;  /* 0x0000005602057220 */ /* 0x000fe20000410000 */
[----:B------:R-:W0:Y:S01]  /*16120*/  MUFU.TANH R12, R12 ;  /* 0x0000000c000c7308 */ /* 0x000e220000002400 */
[----:B------:R-:W-:-:S07]  /*16130*/  @!P1 PRMT R44, RZ, 0x654, R44 ;  /* 0x00000654ff2c9816 */ /* 0x000fce000000002c */
        /* <DEDUP_REMOVED lines=28> */
[C---:B------:R-:W-:Y:S01]  /*16300*/  FMUL.FTZ R136, R2.reuse, R77 ;  /* 0x0000004d02887220 */ /* 0x040fe20000410000 */
[----:B------:R-:W-:Y:S01]  /*16310*/  FMUL.FTZ R77, R2, R82 ;  /* 0x00000052024d7220 */ /* 0x000fe20000410000 */
[----:B------:R-:W-:-:S03]  /*16320*/  IMAD.SHL.U32 R82, R0, 0x80, RZ ;  /* 0x0000008000527824 */ /* 0x000fc600078e00ff */
[----:B------:R-:W0:Y:S01]  /*16330*/  MUFU.TANH R57, R57 ;  /* 0x0000003900397308 */ /* 0x000e220000002400 */
[----:B------:R0:W-:Y:S01]  /*16340*/  @!P1 SYNCS.ARRIVE.TRANS64.RED.A1T0 RZ, [R44+URZ], RZ ;  /* 0x000000ff2cff99a7 */ /* 0x0001e2000810043f */
[----:B--2---:R-:W-:-:S06]  /*16350*/  IADD3 R45, R149, 0x1, -R82 ;  /* 0x00000001952d7810 */ /* 0x004fcc0007ffe852 */
[----:B------:R-:W2:Y:S01]  /*16360*/  MUFU.TANH R58, R58 ;  /* 0x0000003a003a7308 */ /* 0x000ea20000002400 */
[----:B---3--:R-:W-:Y:S02]  /*16370*/  IMAD.IADD R45, R45, 0x1, -R150 ;  /* 0x000000012d2d7824 */ /* 0x008fe400078e0a96 */
[----:B------:R-:W3:Y:S02]  /*16380*/  LDC R150, c[0x0][0x9e4] ;  /* 0x00027900ff967b82 */ /* 0x000ee40000000800 */
[----:B------:R-:W-:-:S03]  /*16390*/  IMAD R45, R156, -0x2, R45 ;  /* 0xfffffffe9c2d7824 */ /* 0x000fc600078e022d */
[----:B------:R-:W0:Y:S01]  /*163a0*/  MUFU.TANH R59, R59 ;  /* 0x0000003b003b7308 */ /* 0x000e220000002400 */
[C---:B------:R-:W-:Y:S02]  /*163b0*/  VIADD R137, R45.reuse, UR44 ;  /* 0x0000002c2d897c36 */ /* 0x040fe40008000000 */
[----:B------:R-:W-:Y:S02]  /*163c0*/  VIADD R87, R45, UR36 ;  /* 0x000000242d577c36 */ /* 0x000fe40008000000 */
[C---:B----4-:R-:W-:Y:S02]  /*163d0*/  IMAD.IADD R86, R151.reuse, 0x1, R137 ;  /* 0x0000000197567824 */ /* 0x050fe400078e0289 */
[----:B------:R-:W-:Y:S01]  /*163e0*/  IMAD.IADD R85, R151, 0x1, R87 ;  /* 0x0000000197557824 */ /* 0x000fe200078e0257 */
[----:B------:R-:W4:Y:S08]  /*163f0*/  MUFU.TANH R60, R60 ;  /* 0x0000003c003c7308 */ /* 0x000f300000002400 */
[----:B------:R-:W0:Y:S01]  /*16400*/  MUFU.TANH R61, R61 ;  /* 0x0000003d003d7308 */ /* 0x000e220000002400 */
[----:B---3--:R-:W-:-:S07]  /*16410*/  ISETP.GE.AND P6, PT, R150, 0x1, PT ;  /* 0x000000019600780c */ /* 0x008fce0003fc6270 */
[----:B------:R-:W3:Y:S08]  /*16420*/  MUFU.TANH R62, R62 ;  /* 0x0000003e003e7308 */ /* 0x000ef00000002400 */
        /* <DEDUP_REMOVED lines=36> */
.L_x_1250:
[----:B------:R-:W-:-:S05]  /*16670*/  IMAD.U32 R138, RZ, RZ, UR38 ;  /* 0x00000026ff8a7e24 */ /* 0x000fca000f8e00ff */
[----:B------:R-:W-:-:S13]  /*16680*/  ISETP.NE.AND P2, PT, R138, 0x1, PT ;  /* 0x000000018a00780c */ /* 0x000fda0003f45270 */
[----:B0-----:R-:W0:Y:S02]  /*16690*/  @P2 LDC.64 R44, c[0x0][0x9e8] ;  /* 0x00027a00ff2c2b82 */ /* 0x001e240000000a00 */
[----:B0-----:R-:W-:-:S04]  /*166a0*/  @P2 IMAD.HI.U32 R139, R15, R44, RZ ;  /* 0x0000002c0f8b2227 */ /* 0x001fc800078e00ff */
[----:B------:R-:W-:Y:S01]  /*166b0*/  IMAD.MOV.U32 R44, RZ, RZ, R15 ;  /* 0x000000ffff2c7224 */ /* 0x000fe200078e000f */
[----:B------:R-:W-:-:S07]  /*166c0*/  @P2 SHF.R.U32.HI R44, RZ, R45, R139 ;  /* 0x0000002dff2c2219 */ /* 0x000fce000001168b */
.L_x_1251:
[----:B------:R-:W-:Y:S05]  /*166d0*/  BSYNC B1 ;  /* 0x0000000000017941 */ /* 0x000fea0003800000 */
.L_x_1249:
[----:B------:R-:W-:-:S04]  /*166e0*/  IMAD R44, R44, R138, -R82 ;  /* 0x0000008a2c2c7224 */ /* 0x000fc800078e0a52 */
[----:B------:R-:W-:-:S05]  /*166f0*/  IMAD R44, R156, -0x2, R44 ;  /* 0xfffffffe9c2c7824 */ /* 0x000fca00078e022c */
[----:B------:R-:W-:Y:S02]  /*16700*/  VIMNMX R85, R85, R44, !PT ;  /* 0x0000002c55557248 */ /* 0x000fe40007fe0100 */
[----:B------:R-:W-:-:S07]  /*16710*/  VIADDMNMX R86, R44, R138, R86, PT ;  /* 0x0000008a2c567246 */ /* 0x000fce0003800156 */
.L_x_1248:
        /* <DEDUP_REMOVED lines=112> */
.L_x_1254:
[----:B------:R-:W-:-:S05]  /*16e20*/  IMAD.U32 R12, RZ, RZ, UR38 ;  /* 0x00000026ff0c7e24 */ /* 0x000fca000f8e00ff */
[----:B------:R-:W-:-:S13]  /*16e30*/  ISETP.NE.AND P3, PT, R12, 0x1, PT ;  /* 0x000000010c00780c */ /* 0x000fda0003f65270 */
[----:B------:R-:W0:Y:S02]  /*16e40*/  @P3 LDC.64 R24, c[0x0][0x9e8] ;  /* 0x00027a00ff183b82 */ /* 0x000e240000000a00 */
[----:B0-----:R-:W-:-:S04]  /*16e50*/  @P3 IMAD.HI.U32 R85, R14, R24, RZ ;  /* 0x000000180e553227 */ /* 0x001fc800078e00ff */
[----:B------:R-:W-:Y:S01]  /*16e60*/  IMAD.MOV.U32 R24, RZ, RZ, R14 ;  /* 0x000000ffff187224 */ /* 0x000fe200078e000e */
[----:B------:R-:W-:-:S07]  /*16e70*/  @P3 SHF.R.U32.HI R24, RZ, R25, R85 ;  /* 0x00000019ff183219 */ /* 0x000fce0000011655 */
.L_x_1255:
[----:B------:R-:W-:Y:S05]  /*16e80*/  BSYNC B1 ;  /* 0x0000000000017941 */ /* 0x000fea0003800000 */
.L_x_1253:
[----:B------:R-:W-:-:S04]  /*16e90*/  IMAD R82, R24, R12, -R82 ;  /* 0x0000000c18527224 */ /* 0x000fc800078e0a52 */
[----:B------:R-:W-:-:S05]  /*16ea0*/  IMAD R82, R156, -0x2, R82 ;  /* 0xfffffffe9c527824 */ /* 0x000fca00078e0252 */
[----:B------:R-:W-:Y:S02]  /*16eb0*/  VIMNMX R87, R87, R82, !PT ;  /* 0x0000005257577248 */ /* 0x000fe40007fe0100 */
[----:B------:R-:W-:-:S07]  /*16ec0*/  VIADDMNMX R137, R82, R12, R137, PT ;  /* 0x0000000c52897246 */ /* 0x000fce0003800189 */
.L_x_1252:
[----:B------:R-:W-:Y:S02]  /*16ed0*/  FMNMX.FTZ R12, R44, R152, !PT ;  /* 0x000000982c0c7209 */ /* 0x000fe40007810000 */
[C---:B------:R-:W-:Y:S02]  /*16ee0*/  ISETP.GT.AND P5, PT, R87.reuse, 0x1, P2 ;  /* 0x000000015700780c */ /* 0x040fe400017a4270 */
[C---:B------:R-:W-:Y:S02]  /*16ef0*/  ISETP.GT.AND P3, PT, R87.reuse, 0x8, P2 ;  /* 0x000000085700780c */ /* 0x040fe40001764270 */
[----:B------:R-:W-:Y:S02]  /*16f00*/  ISETP.GT.AND P4, PT, R87, 0x9, P2 ;  /* 0x000000095700780c */ /* 0x000fe40001784270 */
[----:B------:R-:W-:Y:S02]  /*16f10*/  FMNMX.FTZ R12, R20, R12, !PT ;  /* 0x0000000c140c7209 */ /* 0x000fe40007810000 */
[----:B------:R-:W-:-:S02]  /*16f20*/  ISETP.LT.OR P5, PT, R137, 0x2, P5 ;  /* 0x000000028900780c */ /* 0x000fc40002fa1670 */
[C---:B------:R-:W-:Y:S02]  /*16f30*/  ISETP.LT.OR P3, PT, R137.reuse, 0x9, P3 ;  /* 0x000000098900780c */ /* 0x040fe40001f61670 */
[----:B------:R-:W-:Y:S02]  /*16f40*/  ISETP.LT.OR P4, PT, R137, 0xa, P4 ;  /* 0x0000000a8900780c */ /* 0x000fe40002781670 */
[----:B------:R-:W-:Y:S02]  /*16f50*/  FMNMX.FTZ R12, R45, R12, !PT ;  /* 0x0000000c2d0c7209 */ /* 0x000fe40007810000 */
[----:B------:R-:W-:Y:S02]  /*16f60*/  FSEL R21, R21, -INF , !P5 ;  /* 0xff80000015157808 */ /* 0x000fe40006800000 */
[----:B------:R-:W-:Y:S02]  /*16f70*/  FSEL R26, R26, -INF , !P3 ;  /* 0xff8000001a1a7808 */ /* 0x000fe40005800000 */
[----:B------:R-:W-:-:S02]  /*16f80*/  FSEL R27, R27, -INF , !P4 ;  /* 0xff8000001b1b7808 */ /* 0x000fc40006000000 */
[C---:B------:R-:W-:Y:S02]  /*16f90*/  ISETP.GT.AND P5, PT, R87.reuse, 0x10, P2 ;  /* 0x000000105700780c */ /* 0x040fe400017a4270 */
[C---:B------:R-:W-:Y:S02]  /*16fa0*/  ISETP.GT.AND P3, PT, R87.reuse, 0x11, P2 ;  /* 0x000000115700780c */ /* 0x040fe40001764270 */
[----:B------:R-:W-:Y:S02]  /*16fb0*/  ISETP.GT.AND P4, PT, R87, 0x18, P2 ;  /* 0x000000185700780c */ /* 0x000fe40001784270 */
[----:B------:R-:W-:Y:S02]  /*16fc0*/  FMNMX.FTZ R12, R138, R12, !PT ;  /* 0x0000000c8a0c7209 */ /* 0x000fe40007810000 */
[C---:B------:R-:W-:Y:S02]  /*16fd0*/  ISETP.LT.OR P5, PT, R137.reuse, 0x11, P5 ;  /* 0x000000118900780c */ /* 0x040fe40002fa1670 */
[----:B------:R-:W-:-:S02]  /*16fe0*/  ISETP.LT.OR P3, PT, R137, 0x12, P3 ;  /* 0x000000128900780c */ /* 0x000fc40001f61670 */
[----:B------:R-:W-:Y:S02]  /*16ff0*/  ISETP.LT.OR P4, PT, R137, 0x19, P4 ;  /* 0x000000198900780c */ /* 0x000fe40002781670 */
[----:B------:R-:W-:Y:S02]  /*17000*/  FMNMX.FTZ R12, R28, R12, !PT ;  /* 0x0000000c1c0c7209 */ /* 0x000fe40007810000 */
[----:B------:R-:W-:Y:S02]  /*17010*/  FSEL R30, R30, -INF , !P5 ;  /* 0xff8000001e1e7808 */ /* 0x000fe40006800000 */
[----:B------:R-:W-:Y:S02]  /*17020*/  FSEL R31, R31, -INF , !P3 ;  /* 0xff8000001f1f7808 */ /* 0x000fe40005800000 */
[----:B------:R-:W-:Y:S02]  /*17030*/  FSEL R34, R34, -INF , !P4 ;  /* 0xff80000022227808 */ /* 0x000fe40006000000 */
[----:B------:R-:W-:-:S02]  /*17040*/  FMNMX.FTZ R12, R29, R12, !PT ;  /* 0x0000000c1d0c7209 */ /* 0x000fc40007810000 */
[C---:B------:R-:W-:Y:S02]  /*17050*/  ISETP.GT.AND P5, PT, R87.reuse, 0x19, P2 ;  /* 0x000000195700780c */ /* 0x040fe400017a4270 */
[C---:B------:R-:W-:Y:S02]  /*17060*/  ISETP.GT.AND P3, PT, R87.reuse, 0x20, P2 ;  /* 0x000000205700780c */ /* 0x040fe40001764270 */
[----:B------:R-:W-:Y:S02]  /*17070*/  ISETP.GT.AND P4, PT, R87, 0x21, P2 ;  /* 0x000000215700780c */ /* 0x000fe40001784270 */
[----:B------:R-:W-:Y:S02]  /*17080*/  FMNMX.FTZ R12, R32, R12, !PT ;  /* 0x0000000c200c7209 */ /* 0x000fe40007810000 */
[C---:B------:R-:W-:Y:S02]  /*17090*/  ISETP.LT.OR P5, PT, R137.reuse, 0x1a, P5 ;  /* 0x0000001a8900780c */ /* 0x040fe40002fa1670 */
[----:B------:R-:W-:-:S02]  /*170a0*/  ISETP.LT.OR P3, PT, R137, 0x21, P3 ;  /* 0x000000218900780c */ /* 0x000fc40001f61670 */
[----:B------:R-:W-:Y:S02]  /*170b0*/  ISETP.LT.OR P4, PT, R137, 0x22, P4 ;  /* 0x000000228900780c */ /* 0x000fe40002781670 */
[----:B------:R-:W-:Y:S02]  /*170c0*/  LOP3.LUT R16, R16, 0xbfffffff, RZ, 0xc0, !PT ;  /* 0xbfffffff10107812 */ /* 0x000fe400078ec0ff */
[----:B------:R-:W-:Y:S02]  /*170d0*/  FMNMX.FTZ R12, R33, R12, !PT ;  /* 0x0000000c210c7209 */ /* 0x000fe40007810000 */
[----:B------:R-:W-:Y:S02]  /*170e0*/  FSEL R35, R35, -INF , !P5 ;  /* 0xff80000023237808 */ /* 0x000fe40006800000 */
[----:B------:R-:W-:Y:S02]  /*170f0*/  FSEL R38, R38, -INF , !P3 ;  /* 0xff80000026267808 */ /* 0x000fe40005800000 */
[----:B------:R-:W-:-:S02]  /*17100*/  FSEL R39, R39, -INF , !P4 ;  /* 0xff80000027277808 */ /* 0x000fc40006000000 */
[C---:B------:R-:W-:Y:S02]  /*17110*/  ISETP.GT.AND P5, PT, R87.reuse, 0x28, P2 ;  /* 0x000000285700780c */ /* 0x040fe400017a4270 */
[C---:B------:R-:W-:Y:S02]  /*17120*/  ISETP.GT.AND P3, PT, R87.reuse, 0x29, P2 ;  /* 0x000000295700780c */ /* 0x040fe40001764270 */
[----:B------:R-:W-:Y:S02]  /*17130*/  ISETP.GT.AND P4, PT, R87, 0x30, P2 ;  /* 0x000000305700780c */ /* 0x000fe40001784270 */
[----:B------:R-:W-:Y:S02]  /*17140*/  @P0 LOP3.LUT R16, R16, 0x40000000, RZ, 0xfc, !PT ;  /* 0x4000000010100812 */ /* 0x000fe400078efcff */
        /* <DEDUP_REMOVED lines=9> */
[----:B------:R-:W-:Y:S02]  /*171e0*/  @P1 LOP3.LUT R16, R16, 0x20000000, RZ, 0xfc, !PT ;  /* 0x2000000010101812 */ /* 0x000fe400078efcff */
[C---:B------:R-:W-:Y:S02]  /*171f0*/  ISETP.GT.AND P5, PT, R87.reuse, 0x31, P2 ;  /* 0x000000315700780c */ /* 0x040fe400017a4270 */
        /* <DEDUP_REMOVED lines=15> */
[----:B------:R-:W-:Y:S02]  /*172f0*/  LOP3.LUT R16, R16, 0xfffffffd, RZ, 0xc0, !PT ;  /* 0xfffffffd10107812 */ /* 0x000fe400078ec0ff */
[C---:B------:R-:W-:Y:S02]  /*17300*/  ISETP.LT.OR P5, PT, R137.reuse, 0x41, P5 ;  /* 0x000000418900780c */ /* 0x040fe40002fa1670 */
[C---:B------:R-:W-:Y:S02]  /*17310*/  ISETP.LT.OR P3, PT, R137.reuse, 0x42, P3 ;  /* 0x000000428900780c */ /* 0x040fe40001f61670 */
[----:B------:R-:W-:Y:S02]  /*17320*/  ISETP.LT.OR P4, PT, R137, 0x49, P4 ;  /* 0x000000498900780c */ /* 0x000fe40002781670 */
[----:B------:R-:W-:Y:S02]  /*17330*/  FMNMX.FTZ R12, R47, R12, !PT ;  /* 0x0000000c2f0c7209 */ /* 0x000fe40007810000 */
[----:B------:R-:W-:-:S02]  /*17340*/  @P1 LOP3.LUT R16, R16, 0x2, RZ, 0xfc, !PT ;  /* 0x0000000210101812 */ /* 0x000fc400078efcff */
[----:B------:R-:W-:Y:S02]  /*17350*/  ISETP.GT.AND P1, PT, R87, RZ, P2 ;  /* 0x000000ff5700720c */ /* 0x000fe40001724270 */
[----:B------:R-:W-:Y:S02]  /*17360*/  FSEL R56, R56, -INF , !P5 ;  /* 0xff80000038387808 */ /* 0x000fe40006800000 */
[----:B------:R-:W-:Y:S02]  /*17370*/  FSEL R57, R57, -INF , !P3 ;  /* 0xff80000039397808 */ /* 0x000fe40005800000 */
[----:B------:R-:W-:Y:S02]  /*17380*/  FSEL R60, R60, -INF , !P4 ;  /* 0xff8000003c3c7808 */ /* 0x000fe40006000000 */
[----:B------:R-:W-:Y:S02]  /*17390*/  FMNMX.FTZ R12, R50, R12, !PT ;  /* 0x0000000c320c7209 */ /* 0x000fe40007810000 */
[----:B------:R-:W-:-:S02]  /*173a0*/  ISETP.GT.AND P5, PT, R87, 0x49, P2 ;  /* 0x000000495700780c */ /* 0x000fc400017a4270 */
[C---:B------:R-:W-:Y:S02]  /*173b0*/  ISETP.GT.AND P3, PT, R87.reuse, 0x50, P2 ;  /* 0x000000505700780c */ /* 0x040fe40001764270 */
[----:B------:R-:W-:Y:S02]  /*173c0*/  ISETP.GT.AND P4, PT, R87, 0x51, P2 ;  /* 0x000000515700780c */ /* 0x000fe40001784270 */
[----:B------:R-:W-:Y:S02]  /*173d0*/  FMNMX.FTZ R12, R51, R12, !PT ;  /* 0x0000000c330c7209 */ /* 0x000fe40007810000 */
[C---:B------:R-:W-:Y:S02]  /*173e0*/  ISETP.LT.OR P5, PT, R137.reuse, 0x4a, P5 ;  /* 0x0000004a8900780c */ /* 0x040fe40002fa1670 */
[C---:B------:R-:W-:Y:S02]  /*173f0*/  ISETP.LT.OR P3, PT, R137.reuse, 0x51, P3 ;  /* 0x000000518900780c */ /* 0x040fe40001f61670 */
[----:B------:R-:W-:-:S02]  /*17400*/  ISETP.LT.OR P4, PT, R137, 0x52, P4 ;  /* 0x000000528900780c */ /* 0x000fc40002781670 */
[----:B------:R-:W-:Y:S02]  /*17410*/  LOP3.LUT R16, R16, 0xffffffdf, RZ, 0xc0, !PT ;  /* 0xffffffdf10107812 */ /* 0x000fe400078ec0ff */
[----:B------:R-:W-:Y:S02]  /*17420*/  FMNMX.FTZ R12, R54, R12, !PT ;  /* 0x0000000c360c7209 */ /* 0x000fe40007810000 */
[----:B------:R-:W-:Y:S02]  /*17430*/  FSEL R61, R61, -INF , !P5 ;  /* 0xff8000003d3d7808 */ /* 0x000fe40006800000 */
[----:B------:R-:W-:Y:S02]  /*17440*/  FSEL R64, R64, -INF , !P3 ;  /* 0xff80000040407808 */ /* 0x000fe40005800000 */
[----:B------:R-:W-:Y:S02]  /*17450*/  FSEL R65, R65, -INF , !P4 ;  /* 0xff80000041417808 */ /* 0x000fe40006000000 */
[----:B------:R-:W-:-:S02]  /*17460*/  ISETP.GT.AND P5, PT, R87, 0x58, P2 ;  /* 0x000000585700780c */ /* 0x000fc400017a4270 */
[C---:B------:R-:W-:Y:S02]  /*17470*/  ISETP.GT.AND P3, PT, R87.reuse, 0x59, P2 ;  /* 0x000000595700780c */ /* 0x040fe40001764270 */
[C---:B------:R-:W-:Y:S02]  /*17480*/  ISETP.GT.AND P4, PT, R87.reuse, 0x60, P2 ;  /* 0x000000605700780c */ /* 0x040fe40001784270 */
[----:B------:R-:W-:Y:S02]  /*17490*/  @P1 LOP3.LUT R16, R16, 0x20, RZ, 0xfc, !PT ;  /* 0x0000002010101812 */ /* 0x000fe400078efcff */
        /* <DEDUP_REMOVED lines=11> */
[C---:B------:R-:W-:Y:S02]  /*17550*/  ISETP.GT.AND P4, PT, R87.reuse, 0x69, P2 ;  /* 0x000000695700780c */ /* 0x040fe40001784270 */
[C---:B------:R-:W-:Y:S02]  /*17560*/  ISETP.GT.AND P5, PT, R87.reuse, 0x70, P2 ;  /* 0x000000705700780c */ /* 0x040fe400017a4270 */
[----:B------:R-:W-:Y:S02]  /*17570*/  ISETP.GT.AND P6, PT, R87, 0x71, P2 ;  /* 0x000000715700780c */ /* 0x000fe400017c4270 */
[----:B------:R-:W-:-:S02]  /*17580*/  LOP3.LUT P2, RZ, R16, 0x2, RZ, 0xc0, !PT ;  /* 0x0000000210ff7812 */ /* 0x000fc4000784c0ff */
[----:B------:R-:W-:Y:S02]  /*17590*/  FMNMX.FTZ R12, R59, R12, !PT ;  /* 0x0000000c3b0c7209 */ /* 0x000fe40007810000 */
[----:B------:R-:W-:Y:S02]  /*175a0*/  LOP3.LUT R16, R16, 0xfffffff7, RZ, 0xc0, !PT ;  /* 0xfffffff710107812 */ /* 0x000fe400078ec0ff */
[----:B------:R-:W-:Y:S02]  /*175b0*/  FMNMX.FTZ R12, R62, R12, !PT ;  /* 0x0000000c3e0c7209 */ /* 0x000fe40007810000 */
[----:B------:R-:W-:Y:S02]  /*175c0*/  @P1 LOP3.LUT R16, R16, 0x8, RZ, 0xfc, !PT ;  /* 0x0000000810101812 */ /* 0x000fe400078efcff */
[----:B------:R-:W-:Y:S02]  /*175d0*/  ISETP.LT.OR P1, PT, R137, 0x69, P3 ;  /* 0x000000698900780c */ /* 0x000fe40001f21670 */
[----:B------:R-:W-:-:S02]  /*175e0*/  FMNMX.FTZ R12, R63, R12, !PT ;  /* 0x0000000c3f0c7209 */ /* 0x000fc40007810000 */
[----:B------:R-:W-:Y:S02]  /*175f0*/  LOP3.LUT P3, RZ, R16, 0x20, RZ, 0xc0, !PT ;  /* 0x0000002010ff7812 */ /* 0x000fe4000786c0ff */
[----:B------:R-:W-:Y:S02]  /*17600*/  FMNMX.FTZ R12, R68, R12, !PT ;  /* 0x0000000c440c7209 */ /* 0x000fe40007810000 */
[----:B------:R-:W-:Y:S02]  /*17610*/  ISETP.LT.OR P3, PT, R137, 0x1, P3 ;  /* 0x000000018900780c */ /* 0x000fe40001f61670 */
[----:B------:R-:W-:Y:S02]  /*17620*/  FMNMX.FTZ R12, R69, R12, !PT ;  /* 0x0000000c450c7209 */ /* 0x000fe40007810000 */
[----:B------:R-:W-:Y:S02]  /*17630*/  FSEL R13, R13, -INF , !P3 ;  /* 0xff8000000d0d7808 */ /* 0x000fe40005800000 */
        /* <DEDUP_REMOVED lines=16> */
[----:B------:R-:W-:Y:S01]  /*17740*/  ISETP.LT.OR P0, PT, R137, 0x62, P0 ;  /* 0x000000628900780c */ /* 0x000fe20000701670 */
[----:B------:R-:W0:Y:S01]  /*17750*/  SHFL.BFLY PT, R24, R12, 0x2, 0x1f ;  /* 0x0c401f000c187f89 */ /* 0x000e2200000e0000 */
[----:B------:R-:W-:Y:S02]  /*17760*/  FMNMX.FTZ R82, R38, R82, !PT ;  /* 0x0000005226527209 */ /* 0x000fe40007810000 */
[----:B------:R-:W-:-:S02]  /*17770*/  LOP3.LUT R16, R16, 0xffffffbf, RZ, 0xc0, !PT ;  /* 0xffffffbf10107812 */ /* 0x000fc400078ec0ff */
[----:B------:R-:W-:Y:S02]  /*17780*/  FMNMX.FTZ R82, R39, R82, !PT ;  /* 0x0000005227527209 */ /* 0x000fe40007810000 */
[C---:B------:R-:W-:Y:S02]  /*17790*/  ISETP.LT.OR P6, PT, R137.reuse, 0x72, P6 ;  /* 0x000000728900780c */ /* 0x040fe400037c1670 */
[----:B------:R-:W-:Y:S02]  /*177a0*/  FMNMX.FTZ R82, R42, R82, !PT ;  /* 0x000000522a527209 */ /* 0x000fe40007810000 */
[----:B------:R-:W-:Y:S02]  /*177b0*/  ISETP.LT.OR P2, PT, R137, 0x79, P2 ;  /* 0x000000798900780c */ /* 0x000fe40001741670 */
[----:B------:R-:W-:Y:S02]  /*177c0*/  FMNMX.FTZ R82, R43, R82, !PT ;  /* 0x000000522b527209 */ /* 0x000fe40007810000 */
[----:B------:R-:W-:-:S02]  /*177d0*/  @P0 LOP3.LUT R16, R16, 0x40, RZ, 0xfc, !PT ;  /* 0x0000004010100812 */ /* 0x000fc400078efcff */
[----:B------:R-:W-:Y:S02]  /*177e0*/  FMNMX.FTZ R82, R48, R82, !PT ;  /* 0x0000005230527209 */ /* 0x000fe40007810000 */
[----:B------:R-:W-:Y:S02]  /*177f0*/  ISETP.LT.OR P0, PT, R137, 0x6a, P4 ;  /* 0x0000006a8900780c */ /* 0x000fe40002701670 */
[----:B------:R-:W-:Y:S02]  /*17800*/  FMNMX.FTZ R82, R49, R82, !PT ;  /* 0x0000005231527209 */ /* 0x000fe40007810000 */
[----:B------:R-:W-:Y:S02]  /*17810*/  LOP3.LUT R16, R16, 0xffffffef, RZ, 0xc0, !PT ;  /* 0xffffffef10107812 */ /* 0x000fe400078ec0ff */
[----:B0-----:R-:W-:Y:S02]  /*17820*/  FMNMX.FTZ R12, R12, R24, !PT ;  /* 0x000000180c0c7209 */ /* 0x001fe40007810000 */
[----:B------:R-:W-:-:S02]  /*17830*/  FMNMX.FTZ R82, R52, R82, !PT ;  /* 0x0000005234527209 */ /* 0x000fc40007810000 */
[----:B------:R-:W-:Y:S01]  /*17840*/  @P1 LOP3.LUT R16, R16, 0x10, RZ, 0xfc, !PT ;  /* 0x0000001010101812 */ /* 0x000fe200078efcff */
[----:B------:R-:W0:Y:S01]  /*17850*/  SHFL.BFLY PT, R24, R12, 0x1, 0x1f ;  /* 0x0c201f000c187f89 */ /* 0x000e2200000e0000 */
[----:B------:R-:W-:Y:S02]  /*17860*/  FMNMX.FTZ R82, R53, R82, !PT ;  /* 0x0000005235527209 */ /* 0x000fe40007810000 */
[----:B------:R-:W-:Y:S02]  /*17870*/  LOP3.LUT P4, RZ, R16, 0x8, RZ, 0xc0, !PT ;  /* 0x0000000810ff7812 */ /* 0x000fe4000788c0ff */
[----:B------:R-:W-:Y:S02]  /*17880*/  FMNMX.FTZ R82, R56, R82, !PT ;  /* 0x0000005238527209 */ /* 0x000fe40007810000 */
[----:B------:R-:W-:Y:S02]  /*17890*/  LOP3.LUT R16, R16, 0x7fffffff, RZ, 0xc0, !PT ;  /* 0x7fffffff10107812 */ /* 0x000fe400078ec0ff */
[----:B------:R-:W-:-:S02]  /*178a0*/  FMNMX.FTZ R82, R57, R82, !PT ;  /* 0x0000005239527209 */ /* 0x000fc40007810000 */
[----:B------:R-:W-:Y:S02]  /*178b0*/  @P0 LOP3.LUT R16, R16, 0x80000000, RZ, 0xfc, !PT ;  /* 0x8000000010100812 */ /* 0x000fe400078efcff */
[----:B------:R-:W-:Y:S02]  /*178c0*/  FMNMX.FTZ R82, R60, R82, !PT ;  /* 0x000000523c527209 */ /* 0x000fe40007810000 */
[----:B------:R-:W-:Y:S02]  /*178d0*/  ISETP.LT.OR P1, PT, R137, 0x71, P5 ;  /* 0x000000718900780c */ /* 0x000fe40002f21670 */
[----:B------:R-:W-:Y:S02]  /*178e0*/  FMNMX.FTZ R82, R61, R82, !PT ;  /* 0x000000523d527209 */ /* 0x000fe40007810000 */
[----:B------:R-:W-:Y:S02]  /*178f0*/  LOP3.LUT P0, RZ, R16, 0x40, RZ, 0xc0, !PT ;  /* 0x0000004010ff7812 */ /* 0x000fe4000780c0ff */
[----:B------:R-:W-:-:S02]  /*17900*/  FMNMX.FTZ R82, R64, R82, !PT ;  /* 0x0000005240527209 */ /* 0x000fc40007810000 */
[----:B------:R-:W-:Y:S02]  /*17910*/  FSEL R71, R71, -INF , !P0 ;  /* 0xff80000047477808 */ /* 0x000fe40004000000 */
[----:B------:R-:W-:Y:S02]  /*17920*/  FMNMX.FTZ R82, R65, R82, !PT ;  /* 0x0000005241527209 */ /* 0x000fe40007810000 */
[----:B0-----:R-:W-:Y:S01]  /*17930*/  FMNMX.FTZ R12, R12, R24, !PT ;  /* 0x000000180c0c7209 */ /* 0x001fe20007810000 */
[----:B------:R-:W-:Y:S01]  /*17940*/  IMAD.U32 R24, RZ, RZ, UR37 ;  /* 0x00000025ff187e24 */ /* 0x000fe2000f8e00ff */
[----:B------:R-:W-:Y:S02]  /*17950*/  FMNMX.FTZ R82, R66, R82, !PT ;  /* 0x0000005242527209 */ /* 0x000fe40007810000 */
[C---:B------:R-:W-:Y:S01]  /*17960*/  FSETP.NEU.FTZ.AND P5, PT, R12.reuse, -INF , PT ;  /* 0xff8000000c00780b */ /* 0x040fe20003fbd000 */
[----:B------:R-:W-:-:S01]  /*17970*/  FFMA.FTZ R85, R12, R24, -8 ;  /* 0xc10000000c557423 */ /* 0x000fc20000010018 */
[----:B------:R-:W-:-:S02]  /*17980*/  FMNMX.FTZ R82, R67, R82, !PT ;  /* 0x0000005243527209 */ /* 0x000fc40007810000 */
[----:B------:R-:W-:Y:S02]  /*17990*/  FSEL R25, R12, RZ, P5 ;  /* 0x000000ff0c197208 */ /* 0x000fe40002800000 */
[----:B------:R-:W-:Y:S02]  /*179a0*/  FSEL R85, R85, RZ, P5 ;  /* 0x000000ff55557208 */ /* 0x000fe40002800000 */
[----:B------:R-:W-:Y:S01]  /*179b0*/  LOP3.LUT P5, RZ, R16, 0x10, RZ, 0xc0, !PT ;  /* 0x0000001010ff7812 */ /* 0x000fe200078ac0ff */
[----:B------:R-:W-:Y:S01]  /*179c0*/  FADD.FTZ R25, -R25, R152 ;  /* 0x0000009819197221 */ /* 0x000fe20000010100 */
[----:B------:R-:W-:Y:S01]  /*179d0*/  FMNMX.FTZ R82, R70, R82, !PT ;  /* 0x0000005246527209 */ /* 0x000fe20007810000 */
[-CC-:B------:R-:W-:Y:S01]  /*179e0*/  FFMA.FTZ R44, R44, R24.reuse, -R85.reuse ;  /* 0x000000182c2c7223 */ /* 0x180fe20000010855 */
[----:B------:R-:W-:Y:S01]  /*179f0*/  LOP3.LUT P0, RZ, R16, 0x80000000, RZ, 0xc0, !PT ;  /* 0x8000000010ff7812 */ /* 0x000fe2000780c0ff */
        /* <DEDUP_REMOVED lines=36> */
[-C--:B------:R-:W-:Y:S01]  /*17c40*/  FFMA.FTZ R84, R84, R24.reuse, -R85 ;  /* 0x0000001854547223 */ /* 0x080fe20000010855 */
[----:B------:R-:W-:Y:S01]  /*17c50*/  FSEL R78, R78, -INF , !P6 ;  /* 0xff8000004e4e7808 */ /* 0x000fe20007000000 */
[----:B------:R-:W-:Y:S01]  /*17c60*/  FMUL.FTZ R25, R25, R24 ;  /* 0x0000001819197220 */ /* 0x000fe20000410000 */
[----:B------:R-:W-:Y:S01]  /*17c70*/  FMNMX.FTZ R85, R77, R82, !PT ;  /* 0x000000524d557209 */ /* 0x000fe20007810000 */
[----:B------:R-:W-:Y:S01]  /*17c80*/  MUFU.EX2 R44, R44 ;  /* 0x0000002c002c7308 */ /* 0x000fe20000000800 */
[----:B------:R-:W-:-:S02]  /*17c90*/  ISETP.LT.OR P4, PT, R137, 0x7a, P4 ;  /* 0x0000007a8900780c */ /* 0x000fc40002781670 */
[----:B------:R-:W-:Y:S02]  /*17ca0*/  FSEL R82, R5, -INF , !P2 ;  /* 0xff80000005527808 */ /* 0x000fe40005000000 */
[----:B------:R-:W-:Y:S02]  /*17cb0*/  FMNMX.FTZ R85, R78, R85, !PT ;  /* 0x000000554e557209 */ /* 0x000fe40007810000 */
[----:B------:R-:W-:Y:S01]  /*17cc0*/  FSEL R81, R81, -INF , !P4 ;  /* 0xff80000051517808 */ /* 0x000fe20006000000 */
[----:B------:R-:W0:Y:S01]  /*17cd0*/  MUFU.EX2 R25, R25 ;  /* 0x0000001900197308 */ /* 0x000e220000000800 */
[----:B------:R-:W-:Y:S02]  /*17ce0*/  FMNMX.FTZ R5, R82, R85, !PT ;  /* 0x0000005552057209 */ /* 0x000fe40007810000 */
[----:B------:R-:W-:Y:S02]  /*17cf0*/  LOP3.LUT P0, RZ, R16, 0x40000000, RZ, 0xc0, !PT ;  /* 0x4000000010ff7812 */ /* 0x000fe4000780c0ff */
[----:B------:R-:W-:-:S02]  /*17d00*/  FMNMX.FTZ R5, R81, R5, !PT ;  /* 0x0000000551057209 */ /* 0x000fc40007810000 */
[----:B------:R-:W-:Y:S01]  /*17d10*/  LOP3.LUT P1, RZ, R16, 0x20000000, RZ, 0xc0, !PT ;  /* 0x2000000010ff7812 */ /* 0x000fe2000782c0ff */
[----:B------:R-:W1:Y:S02]  /*17d20*/  MUFU.EX2 R20, R20 ;  /* 0x0000001400147308 */ /* 0x000e640000000800 */
[----:B------:R-:W2:Y:S06]  /*17d30*/  SHFL.BFLY PT, R85, R5, 0x2, 0x1f ;  /* 0x0c401f0005557f89 */ /* 0x000eac00000e0000 */
[----:B------:R-:W-:Y:S01]  /*17d40*/  MUFU.EX2 R45, R45 ;  /* 0x0000002d002d7308 */ /* 0x000fe20000000800 */
[----:B0-----:R-:W-:-:S07]  /*17d50*/  FFMA.FTZ R4, R25, R4, R44 ;  /* 0x0000000419047223 */ /* 0x001fce000001002c */
[----:B------:R-:W-:Y:S01]  /*17d60*/  MUFU.EX2 R138, R138 ;  /* 0x0000008a008a7308 */ /* 0x000fe20000000800 */
[----:B-1----:R-:W-:-:S07]  /*17d70*/  FADD.FTZ R4, R20, R4 ;  /* 0x0000000414047221 */ /* 0x002fce0000010000 */
[----:B------:R-:W-:Y:S01]  /*17d80*/  MUFU.EX2 R28, R28 ;  /* 0x0000001c001c7308 */ /* 0x000fe20000000800 */
[----:B--2---:R-:W-:-:S05]  /*17d90*/  FMNMX.FTZ R5, R5, R85, !PT ;  /* 0x0000005505057209 */ /* 0x004fca0007810000 */
[----:B------:R-:W0:Y:S02]  /*17da0*/  SHFL.BFLY PT, R85, R5, 0x1, 0x1f ;  /* 0x0c201f0005557f89 */ /* 0x000e2400000e0000 */
[----:B------:R-:W-:Y:S08]  /*17db0*/  MUFU.EX2 R29, R29 ;  /* 0x0000001d001d7308 */ /* 0x000ff00000000800 */
[----:B------:R-:W-:Y:S08]  /*17dc0*/  MUFU.EX2 R32, R32 ;  /* 0x0000002000207308 */ /* 0x000ff00000000800 */
[----:B------:R-:W-:Y:S01]  /*17dd0*/  MUFU.EX2 R33, R33 ;  /* 0x0000002100217308 */ /* 0x000fe20000000800 */
[----:B0-----:R-:W-:-:S07]  /*17de0*/  FMNMX.FTZ R5, R5, R85, !PT ;  /* 0x0000005505057209 */ /* 0x001fce0007810000 */
[----:B------:R-:W-:Y:S01]  /*17df0*/  MUFU.EX2 R36, R36 ;  /* 0x0000002400247308 */ /* 0x000fe20000000800 */
[C---:B------:R-:W-:Y:S01]  /*17e00*/  FSETP.NEU.FTZ.AND P2, PT, R5.reuse, -INF , PT ;  /* 0xff8000000500780b */ /* 0x040fe20003f5d000 */
[----:B------:R-:W-:-:S03]  /*17e10*/  FFMA.FTZ R86, R5, R24, -8 ;  /* 0xc100000005567423 */ /* 0x000fc60000010018 */
[----:B------:R-:W-:-:S03]  /*17e20*/  FSEL R85, R5, RZ, P2 ;  /* 0x000000ff05557208 */ /* 0x000fc60001000000 */
[----:B------:R-:W-:Y:S01]  /*17e30*/  MUFU.EX2 R37, R37 ;  /* 0x0000002500257308 */ /* 0x000fe20000000800 */
[----:B------:R-:W-:Y:S01]  /*17e40*/  FSEL R87, R86, RZ, P2 ;  /* 0x000000ff56577208 */ /* 0x000fe20001000000 */
[----:B------:R-:W-:-:S04]  /*17e50*/  FADD.FTZ R85, -R85, R153 ;  /* 0x0000009955557221 */ /* 0x000fc80000010100 */
[-CC-:B------:R-:W-:Y:S01]  /*17e60*/  FFMA.FTZ R13, R13, R24.reuse, -R87.reuse ;  /* 0x000000180d0d7223 */ /* 0x180fe20000010857 */
[----:B------:R-:W-:-:S01]  /*17e70*/  FFMA.FTZ R21, R21, R24, -R87 ;  /* 0x0000001815157223 */ /* 0x000fc20000010857 */
[-C--:B------:R-:W-:Y:S01]  /*17e80*/  FMUL.FTZ R85, R85, R24.reuse ;  /* 0x0000001855557220 */ /* 0x080fe20000410000 */
[----:B------:R-:W-:-:S01]  /*17e90*/  FFMA.FTZ R26, R26, R24, -R87 ;  /* 0x000000181a1a7223 */ /* 0x000fc20000010857 */
        /* <DEDUP_REMOVED lines=148> */
.L_x_1256:
        /* <DEDUP_REMOVED lines=85> */
[----:B------:R-:W-:-:S02]  /*18d30*/  IMAD.MOV.U32 R153, RZ, RZ, R5 ;  /* 0x000000ffff997224 */ /* 0x000fc400078e0005 */
[----:B------:R-:W-:Y:S02]  /*18d40*/  IMAD.MOV.U32 R152, RZ, RZ, R12 ;  /* 0x000000ffff987224 */ /* 0x000fe400078e000c */
[----:B------:R-:W-:Y:S02]  /*18d50*/  IMAD.MOV.U32 R20, RZ, RZ, R22 ;  /* 0x000000ffff147224 */ /* 0x000fe400078e0016 */
[----:B------:R-:W-:Y:S01]  /*18d60*/  IMAD.MOV.U32 R13, RZ, RZ, R18 ;  /* 0x000000ffff0d7224 */ /* 0x000fe200078e0012 */
[C---:B--2---:R-:W-:Y:S01]  /*18d70*/  ISETP.GT.AND P2, PT, R0.reuse, R86, PT ;  /* 0x000000560000720c */ /* 0x044fe20003f44270 */
[----:B------:R-:W-:-:S12]  /*18d80*/  VIADD R0, R0, 0xffffffff ;  /* 0xffffffff00007836 */ /* 0x000fd80000000000 */
[----:B---3--:R-:W-:Y:S05]  /*18d90*/  @P2 BRA `(.L_x_1257) ;  /* 0xffffffc800582947 */ /* 0x008fea000383ffff */
.L_x_1237:
[----:B------:R-:W-:Y:S05]  /*18da0*/  BSYNC B0 ;  /* 0x0000000000007941 */ /* 0x000fea0003800000 */
.L_x_1236:
[----:B------:R-:W-:Y:S06]  /*18db0*/  BAR.ARV 0x8, 0x1a0 ;  /* 0x0206800000007b1d */ /* 0x000fec0000002000 */
[----:B------:R-:W-:Y:S05]  /*18dc0*/  @!P0 BRA `(.L_x_1258) ;  /* 0x0000000000048947 */ /* 0x000fea0003800000 */
[----:B------:R-:W-:Y:S01]  /*18dd0*/  BPT.TRAP 0x1 ;  /* 0x000000040000795c */ /* 0x000fe20000300000 */
.L_x_1258:
[----:B------:R-:W-:Y:S01]  /*18de0*/  IMAD R13, R18, 0x8, R17 ;  /* 0x00000008120d7824 */ /* 0x000fe200078e0211 */
[----:B------:R-:W-:-:S04]  /*18df0*/  SHF.L.U32 R0, R22, 0x1f, RZ ;  /* 0x0000001f16007819 */ /* 0x000fc800000006ff */
[----:B------:R2:W3:Y:S01]  /*18e00*/  SYNCS.PHASECHK.TRANS64.TRYWAIT P1, [R13+URZ+0x19c50], R0 ;  /* 0x019c50000d0075a7 */ /* 0x0004e2000802017f */
[----:B------:R-:W-:Y:S05]  /*18e10*/  @!P0 BRA `(.L_x_1259) ;  /* 0x0000000000048947 */ /* 0x000fea0003800000 */
[----:B------:R-:W-:Y:S01]  /*18e20*/  BPT.TRAP 0x1 ;  /* 0x000000040000795c */ /* 0x000fe20000300000 */
.L_x_1259:
[----:B------:R-:W-:Y:S04]  /*18e30*/  BSSY B0, `(.L_x_1260) ;  /* 0x0000004000007945 */ /* 0x000fe80003800000 */
[----:B---3--:R-:W-:Y:S05]  /*18e40*/  @P1 BRA `(.L_x_1261) ;  /* 0x0000000000081947 */ /* 0x008fea0003800000 */
[----:B------:R-:W3:Y:S02]  /*18e50*/  SYNCS.PHASECHK.TRANS64.TRYWAIT P1, [R13+URZ+0x19c50], R0 ;  /* 0x019c50000d0075a7 */ /* 0x000ee4000802017f */
[----:B---3--:R-:W-:Y:S05]  /*18e60*/  @!P1 BRA `(.L_x_1262) ;  /* 0x0000009c000c9947 */ /* 0x008fea0003800000 */
.L_x_1261:
[----:B------:R-:W-:Y:S05]  /*18e70*/  BSYNC B0 ;  /* 0x0000000000007941 */ /* 0x000fea0003800000 */
.L_x_1260:
[----:B------:R-:W4:Y:S01]  /*18e80*/  LDL.LU R14, [R1+0x44] ;  /* 0x00004400010e7983 */ /* 0x000f220000300800 */
[----:B------:R-:W-:-:S03]  /*18e90*/  ULDC.64 UR4, c[0x0][0x9a0] ;  /* 0x0002680000047ab9 */ /* 0x000fc60000000a00 */
[----:B------:R-:W5:Y:S01]  /*18ea0*/  LDL.LU R2, [R1+0x40] ;  /* 0x0000400001027983 */ /* 0x000f620000300800 */
[----:B------:R-:W-:Y:S01]  /*18eb0*/  VIADD R17, R17, 0x3000 ;  /* 0x0000300011117836 */ /* 0x000fe20000000000 */
[----:B------:R-:W-:Y:S01]  /*18ec0*/  ISETP.NE.U32.AND P1, PT, RZ, UR4, PT ;  /* 0x00000004ff007c0c */ /* 0x000fe2000bf25070 */
[----:B------:R-:W-:Y:S01]  /*18ed0*/  IMAD.MOV.U32 R7, RZ, RZ, 0x40000040 ;  /* 0x40000040ff077424 */ /* 0x000fe200078e00ff */
[----:B------:R-:W-:Y:S02]  /*18ee0*/  WARPGROUP.ARRIVE ;  /* 0x00000000000079c5 */ /* 0x000fe40000000000 */
[----:B------:R-:W-:Y:S02]  /*18ef0*/  SHF.R.U32.HI R17, RZ, 0x4, R17 ;  /* 0x00000004ff117819 */ /* 0x000fe40000011611 */
[----:B------:R-:W-:Y:S02]  /*18f00*/  R2UR UR7, R7 ;  /* 0x00000000070772ca */ /* 0x000fe400000e0000 */
[----:B------:R-:W-:-:S02]  /*18f10*/  LOP3.LUT R17, R17, 0x3fff, RZ, 0xc0, !PT ;  /* 0x00003fff11117812 */ /* 0x000fc400078ec0ff */
[----:B------:R-:W-:Y:S02]  /*18f20*/  ISETP.NE.AND.EX P1, PT, RZ, UR5, PT, P1 ;  /* 0x00000005ff007c0c */ /* 0x000fe4000bf25310 */
[----:B------:R-:W-:-:S05]  /*18f30*/  LOP3.LUT R17, R17, 0x10000, RZ, 0xfc, !PT ;  /* 0x0001000011117812 */ /* 0x000fca00078efcff */
[----:B------:R-:W-:-:S05]  /*18f40*/  IMAD R6, R18, 0x300, R17 ;  /* 0x0000030012067824 */ /* 0x000fca00078e0211 */
[----:B------:R-:W-:Y:S01]  /*18f50*/  R2UR UR6, R6 ;  /* 0x00000000060672ca */ /* 0x000fe200000e0000 */
[----:B------:R-:W2:Y:S08]  /*18f60*/  @P1 LDC.64 R10, c[0x0][0x9c8] ;  /* 0x00027200ff0a1b82 */ /* 0x000eb00000000a00 */
[----:B------:R-:W0:Y:S04]  /*18f70*/  @P1 LDC.64 R8, c[0x0][0x9d0] ;  /* 0x00027400ff081b82 */ /* 0x000e280000000a00 */
[----:B------:R-:W-:Y:S03]  /*18f80*/  QGMMA.64x96x32.F32.E4M3.E4M3 R88, R148, gdesc[UR4], R88, gsb0 ;  /* 0x0160000494587df3 */ /* 0x000fe60008000858 */
[----:B------:R-:W-:-:S02]  /*18f90*/  WARPGROUP.DEPBAR.LE gsb0, 0x0 ;  /* 0x00008000000079c5 */ /* 0x000fc40000010000 */
[----:B------:R-:W-:Y:S01]  /*18fa0*/  WARPGROUP.ARRIVE ;  /* 0x00000000000079c5 */ /* 0x000fe20000000000 */
[----:B----4-:R-:W-:-:S05]  /*18fb0*/  @P1 SHF.R.S32.HI R15, RZ, 0x1f, R14 ;  /* 0x0000001fff0f1819 */ /* 0x010fca000001140e */
[----:B--23--:R-:W-:Y:S01]  /*18fc0*/  @P1 IMAD R0, R15, R10, RZ ;  /* 0x0000000a0f001224 */ /* 0x00cfe200078e02ff */
[----:B-----5:R-:W-:-:S03]  /*18fd0*/  @P1 SHF.R.S32.HI R15, RZ, 0x1f, R2 ;  /* 0x0000001fff0f1819 */ /* 0x020fc60000011402 */
[C---:B------:R-:W-:Y:S02]  /*18fe0*/  @P1 IMAD R7, R14.reuse, R11, R0 ;  /* 0x0000000b0e071224 */ /* 0x040fe400078e0200 */
[----:B------:R-:W-:-:S04]  /*18ff0*/  @P1 IMAD.WIDE.U32 R10, R14, R10, RZ ;  /* 0x0000000a0e0a1225 */ /* 0x000fc800078e00ff */
[-C--:B0-----:R-:W-:Y:S02]  /*19000*/  @P1 IMAD R0, R15, R8.reuse, RZ ;  /* 0x000000080f001224 */ /* 0x081fe400078e02ff */
[----:B------:R-:W-:Y:S02]  /*19010*/  @P1 IMAD.IADD R11, R11, 0x1, R7 ;  /* 0x000000010b0b1824 */ /* 0x000fe400078e0207 */
[C---:B------:R-:W-:Y:S02]  /*19020*/  @P1 IMAD R7, R2.reuse, R9, R0 ;  /* 0x0000000902071224 */ /* 0x040fe400078e0200 */
[----:B------:R-:W-:-:S04]  /*19030*/  @P1 IMAD.WIDE.U32 R8, R2, R8, R10 ;  /* 0x0000000802081225 */ /* 0x000fc800078e000a */
[----:B------:R-:W-:Y:S01]  /*19040*/  @P1 IMAD.IADD R7, R9, 0x1, R7 ;  /* 0x0000000109071824 */ /* 0x000fe200078e0207 */
[----:B------:R-:W-:Y:S01]  /*19050*/  @P1 LEA R10, P2, R8, UR4, 0x2 ;  /* 0x00000004080a1c11 */ /* 0x000fe2000f8410ff */
[----:B------:R-:W-:-:S03]  /*19060*/  IMAD.MOV.U32 R2, RZ, RZ, 0x3f800000 ;  /* 0x3f800000ff027424 */ /* 0x000fc600078e00ff */
        /* <DEDUP_REMOVED lines=10> */
[----:B0-----:R-:W-:-:S08]  /*19110*/  IMAD.MOV.U32 R11, RZ, RZ, RZ ;  /* 0x000000ffff0b7224 */ /* 0x001fd000078e00ff */
[----:B------:R-:W-:Y:S01]  /*19120*/  QGMMA.64x96x32.F32.E4M3.E4M3 R88, R144, gdesc[UR4], R88, gsb0 ;  /* 0x0160000490587df3 */ /* 0x000fe20008000858 */
[----:B------:R-:W-:Y:S02]  /*19130*/  R2UR UR6, R8 ;  /* 0x00000000080672ca */ /* 0x000fe400000e0000 */
[----:B------:R-:W-:Y:S01]  /*19140*/  R2UR UR7, R9 ;  /* 0x00000000090772ca */ /* 0x000fe200000e0000 */
[----:B------:R-:W0:Y:S04]  /*19150*/  SHFL.BFLY PT, R8, R3, 0x2, 0x1f ;  /* 0x0c401f0003087f89 */ /* 0x000e2800000e0000 */
[----:B------:R-:W3:Y:S01]  /*19160*/  SHFL.BFLY PT, R9, R4, 0x2, 0x1f ;  /* 0x0c401f0004097f89 */ /* 0x000ee200000e0000 */
[----:B0-----:R-:W-:-:S01]  /*19170*/  FADD.FTZ R8, R8, R3 ;  /* 0x0000000308087221 */ /* 0x001fc20000010000 */
[----:B------:R-:W-:-:S02]  /*19180*/  IMAD.MOV.U32 R3, RZ, RZ, -0x800000 ;  /* 0xff800000ff037424 */ /* 0x000fc400078e00ff */
[----:B---3--:R-:W-:-:S05]  /*19190*/  FADD.FTZ R9, R9, R4 ;  /* 0x0000000409097221 */ /* 0x008fca0000010000 */
[----:B------:R-:W0:Y:S02]  /*191a0*/  SHFL.BFLY PT, R0, R9, 0x1, 0x1f ;  /* 0x0c201f0009007f89 */ /* 0x000e2400000e0000 */
[----:B0-----:R-:W-:-:S01]  /*191b0*/  FADD.FTZ R10, R9, R0 ;  /* 0x00000000090a7221 */ /* 0x001fc20000010000 */
[----:B------:R-:W-:-:S03]  /*191c0*/  IMAD.MOV.U32 R0, RZ, RZ, -0x800000 ;  /* 0xff800000ff007424 */ /* 0x000fc600078e00ff */
[C---:B------:R-:W-:Y:S01]  /*191d0*/  FMUL.FTZ R15, R10.reuse, 0.00390625 ;  /* 0x3b8000000a0f7820 */ /* 0x040fe20000410000 */
[----:B------:R-:W-:-:S04]  /*191e0*/  FSETP.NE.FTZ.AND P1, PT, R10, RZ, PT ;  /* 0x000000ff0a00720b */ /* 0x000fc80003f35000 */
[----:B------:R-:W-:-:S13]  /*191f0*/  FSETP.NE.FTZ.AND P2, PT, R15, RZ, PT ;  /* 0x000000ff0f00720b */ /* 0x000fda0003f55000 */
[----:B------:R-:W0:Y:S01]  /*19200*/  @P2 MUFU.LG2 R4, R15 ;  /* 0x0000000f00042308 */ /* 0x000e220000000c00 */
[----:B------:R-:W-:Y:S01]  /*19210*/  @P2 FMUL.FTZ R9, R24, 0.69314718246459960938 ;  /* 0x3f31721818092820 */ /* 0x000fe20000410000 */
[----:B0-----:R-:W-:-:S04]  /*19220*/  @P2 FMUL.FTZ R4, R4, 0.69314718246459960938 ;  /* 0x3f31721804042820 */ /* 0x001fc80000410000 */
[----:B------:R-:W-:Y:S01]  /*19230*/  @P2 FFMA.FTZ R3, R9, R12, R4 ;  /* 0x0000000c09032223 */ /* 0x000fe20000010004 */
[----:B------:R-:W-:Y:S02]  /*19240*/  WARPGROUP.DEPBAR.LE gsb0, 0x0 ;  /* 0x00008000000079c5 */ /* 0x000fe40000010000 */
[----:B------:R-:W-:-:S06]  /*19250*/  WARPGROUP.ARRIVE ;  /* 0x00000000000079c5 */ /* 0x000fcc0000000000 */
[----:B------:R-:W-:Y:S01]  /*19260*/  QGMMA.64x96x32.F32.E4M3.E4M3 R88, R140, gdesc[UR4], R88, gsb0 ;  /* 0x016000048c587df3 */ /* 0x000fe20008000858 */
[----:B------:R-:W-:Y:S02]  /*19270*/  R2UR UR6, R6 ;  /* 0x00000000060672ca */ /* 0x000fe400000e0000 */
[----:B------:R-:W-:Y:S02]  /*19280*/  R2UR UR7, R7 ;  /* 0x00000000070772ca */ /* 0x000fe400000e0000 */
[----:B------:R-:W0:Y:S02]  /*19290*/  SHFL.BFLY PT, R7, R8, 0x1, 0x1f ;  /* 0x0c201f0008077f89 */ /* 0x000e2400000e0000 */
[----:B0-----:R-:W-:-:S01]  /*192a0*/  FADD.FTZ R14, R8, R7 ;  /* 0x00000007080e7221 */ /* 0x001fc20000010000 */
[----:B------:R-:W-:-:S03]  /*192b0*/  IMAD.MOV.U32 R7, RZ, RZ, RZ ;  /* 0x000000ffff077224 */ /* 0x000fc600078e00ff */
[----:B------:R-:W-:-:S03]  /*192c0*/  FMUL.FTZ R17, R14, 0.00390625 ;  /* 0x3b8000000e117820 */ /* 0x000fc60000410000 */
[----:B------:R-:W-:Y:S01]  /*192d0*/  @P1 MUFU.RCP R7, R10 ;  /* 0x0000000a00071308 */ /* 0x000fe20000001000 */
[----:B------:R-:W-:Y:S02]  /*192e0*/  FSETP.NE.FTZ.AND P1, PT, R14, RZ, PT ;  /* 0x000000ff0e00720b */ /* 0x000fe40003f35000 */
[----:B------:R-:W-:-:S11]  /*192f0*/  FSETP.NE.FTZ.AND P3, PT, R17, RZ, PT ;  /* 0x000000ff1100720b */ /* 0x000fd60003f75000 */
[----:B------:R-:W-:Y:S02]  /*19300*/  @P1 MUFU.RCP R11, R14 ;  /* 0x0000000e000b1308 */ /* 0x000fe40000001000 */
[----:B-1----:R-:W-:-:S06]  /*19310*/  @P3 FMUL.FTZ R21, R24, 0.69314718246459960938 ;  /* 0x3f31721818153820 */ /* 0x002fcc0000410000 */
        /* <DEDUP_REMOVED lines=11> */
.L_x_1263:
        /* <DEDUP_REMOVED lines=59> */
[----:B------:R-:W-:-:S04]  /*19780*/  SEL R5, RZ, 0x1, P1 ;  /* 0x00000001ff057807 */ /* 0x000fc80000800000 */
[----:B------:R-:W-:-:S07]  /*19790*/  LOP3.LUT R22, R22, R5, RZ, 0x3c, !PT ;  /* 0x0000000516167212 */ /* 0x000fce00078e3cff */
.L_x_1144:
[----:B------:R-:W2:Y:S08]  /*197a0*/  S2UR UR4, SR_CgaCtaId ;  /* 0x00000000000479c3 */ /* 0x000eb00000008800 */
[----:B------:R-:W-:Y:S01]  /*197b0*/  BAR.SYNC.DEFER_BLOCKING 0x5, 0x200 ;  /* 0x0148000000007b1d */ /* 0x000fe20000010000 */
[----:B0-----:R-:W-:-:S05]  /*197c0*/  MOV R17, 0x400 ;  /* 0x0000040000117802 */ /* 0x001fca0000000f00 */
[----:B------:R-:W-:Y:S01]  /*197d0*/  BSSY B0, `(.L_x_1264) ;  /* 0x00001d7000007945 */ /* 0x000fe20003800000 */
[----:B------:R-:W0:Y:S01]  /*197e0*/  S2R R59, SR_TID.X ;  /* 0x00000000003b7919 */ /* 0x000e220000002100 */
[----:B--2---:R-:W-:-:S05]  /*197f0*/  IMAD.U32 R2, RZ, RZ, UR4 ;  /* 0x00000004ff027e24 */ /* 0x004fca000f8e00ff */
[----:B------:R-:W-:Y:S01]  /*19800*/  LEA R17, R2, R17, 0x18 ;  /* 0x0000001102117211 */ /* 0x000fe200078ec0ff */
[----:B------:R2:W-:Y:S04]  /*19810*/  STL [R1+0x18], R2 ;  /* 0x0000180201007387 */ /* 0x0005e80000100800 */
[----:B------:R-:W3:Y:S01]  /*19820*/  LDS.128 R40, [R17+0x19cd0] ;  /* 0x019cd00011287984 */ /* 0x000ee20000000c00 */
[----:B0-----:R-:W-:-:S05]  /*19830*/  VIADD R58, R59, 0xffffff80 ;  /* 0xffffff803b3a7836 */ /* 0x001fca0000000000 */
[----:B------:R-:W-:-:S04]  /*19840*/  SHF.R.S32.HI R39, RZ, 0x1f, R58 ;  /* 0x0000001fff277819 */ /* 0x000fc8000001143a */
[----:B--2---:R-:W-:-:S04]  /*19850*/  LEA.HI R2, R39, R58, RZ, 0x2 ;  /* 0x0000003a27027211 */ /* 0x004fc800078f10ff */
[----:B------:R-:W-:Y:S02]  /*19860*/  LOP3.LUT R4, R2, 0x1ffffffc, RZ, 0xc0, !PT ;  /* 0x1ffffffc02047812 */ /* 0x000fe400078ec0ff */
[----:B------:R-:W-:-:S03]  /*19870*/  SHF.R.S32.HI R2, RZ, 0x2, R2 ;  /* 0x00000002ff027819 */ /* 0x000fc60000011402 */
[----:B------:R-:W-:-:S04]  /*19880*/  IMAD.IADD R4, R58, 0x1, -R4 ;  /* 0x000000013a047824 */ /* 0x000fc800078e0a04 */
[----:B------:R-:W-:Y:S01]  /*19890*/  IMAD.SHL.U32 R20, R4, 0x8, RZ ;  /* 0x0000000804147824 */ /* 0x000fe200078e00ff */
[----:B---3--:R0:W-:Y:S04]  /*198a0*/  STL.64 [R1+0x38], R40 ;  /* 0x0000382801007387 */ /* 0x0081e80000100a00 */
[----:B------:R0:W-:Y:S01]  /*198b0*/  STL.64 [R1+0x40], R42 ;  /* 0x0000402a01007387 */ /* 0x0001e20000100a00 */
[----:B------:R-:W-:Y:S06]  /*198c0*/  BAR.ARV 0x4, 0x200 ;  /* 0x0108000000007b1d */ /* 0x000fec0000002000 */
[----:B------:R-:W-:Y:S05]  /*198d0*/  @P0 BRA `(.L_x_1265) ;  /* 0x0000001400380947 */ /* 0x000fea0003800000 */
[----:B------:R-:W-:Y:S01]  /*198e0*/  IMAD.SHL.U32 R4, R59, 0x4, RZ ;  /* 0x000000043b047824 */ /* 0x000fe200078e00ff */
[----:B------:R-:W-:Y:S01]  /*198f0*/  ULDC.64 UR4, c[0x4][0x38] ;  /* 0x01000e0000047ab9 */ /* 0x000fe20000000a00 */
[----:B------:R-:W2:Y:S03]  /*19900*/  LDL R60, [R1+0x50] ;  /* 0x00005000013c7983 */ /* 0x000ea60000100800 */
[----:B------:R-:W-:-:S04]  /*19910*/  LOP3.LUT R4, R4, 0xc, RZ, 0xc0, !PT ;  /* 0x0000000c04047812 */ /* 0x000fc800078ec0ff */
[----:B------:R-:W-:-:S05]  /*19920*/  IADD3 R4, P0, R4, UR4, RZ ;  /* 0x0000000404047c10 */ /* 0x000fca000ff1e0ff */
[----:B------:R-:W-:Y:S01]  /*19930*/  IMAD.X R5, RZ, RZ, UR5, P0 ;  /* 0x00000005ff057e24 */ /* 0x000fe200080e06ff */
[----:B-----5:R-:W3:Y:S01]  /*19940*/  S2R R24, SR_SWINHI ;  /* 0x0000000000187919 */ /* 0x020ee20000002f00 */
[----:B------:R-:W-:Y:S01]  /*19950*/  F2FP.BF16.F32.PACK_AB R35, R92, R35 ;  /* 0x000000235c23723e */ /* 0x000fe200000010ff */
[----:B------:R-:W-:Y:S02]  /*19960*/  ULDC.64 UR4, c[0x0][0xbd8] ;  /* 0x0002f60000047ab9 */ /* 0x000fe40000000a00 */
[----:B------:R4:W2:Y:S01]  /*19970*/  LDG.E.CONSTANT R4, desc[UR40][R4.64] ;  /* 0x0000002804047981 */ /* 0x0008a2000c1e9900 */
[----:B------:R-:W-:Y:S02]  /*19980*/  F2FP.BF16.F32.PACK_AB R6, R93, R6 ;  /* 0x000000065d06723e */ /* 0x000fe400000010ff */
[----:B------:R-:W-:Y:S02]  /*19990*/  F2FP.BF16.F32.PACK_AB R31, R100, R31 ;  /* 0x0000001f641f723e */ /* 0x000fe400000010ff */
[----:B------:R-:W-:-:S02]  /*199a0*/  F2FP.BF16.F32.PACK_AB R36, R36, R97 ;  /* 0x000000612424723e */ /* 0x000fc400000010ff */
[----:B------:R-:W-:Y:S02]  /*199b0*/  F2FP.BF16.F32.PACK_AB R27, R27, R104 ;  /* 0x000000681b1b723e */ /* 0x000fe400000010ff */
[----:B------:R-:W-:Y:S02]  /*199c0*/  F2FP.BF16.F32.PACK_AB R32, R32, R105 ;  /* 0x000000692020723e */ /* 0x000fe400000010ff */
[----:B----4-:R-:W-:Y:S02]  /*199d0*/  LOP3.LUT P1, R5, R59, 0x3, RZ, 0xc0, !PT ;  /* 0x000000033b057812 */ /* 0x010fe4000782c0ff */
[----:B------:R-:W-:Y:S02]  /*199e0*/  F2FP.BF16.F32.PACK_AB R21, R21, R112 ;  /* 0x000000701515723e */ /* 0x000fe400000010ff */
[----:B------:R-:W-:Y:S02]  /*199f0*/  ISETP.EQ.OR P1, PT, R5, 0x3, !P1 ;  /* 0x000000030500780c */ /* 0x000fe40004f22670 */
[----:B------:R-:W-:-:S02]  /*19a00*/  LEA.HI R5, R39, R58, RZ, 0x4 ;  /* 0x0000003a27057211 */ /* 0x000fc400078f20ff */
[----:B------:R-:W-:Y:S02]  /*19a10*/  F2FP.BF16.F32.PACK_AB R28, R28, R113 ;  /* 0x000000711c1c723e */ /* 0x000fe400000010ff */
[----:B-1----:R-:W-:Y:S02]  /*19a20*/  SEL R37, R35, R6, P1 ;  /* 0x0000000623257207 */ /* 0x002fe40000800000 */
[----:B0-----:R-:W-:Y:S02]  /*19a30*/  SEL R40, R6, R35, P1 ;  /* 0x0000002306287207 */ /* 0x001fe40000800000 */
[----:B------:R-:W-:Y:S02]  /*19a40*/  LEA.HI R39, R39, R58, RZ, 0x5 ;  /* 0x0000003a27277211 */ /* 0x000fe400078f28ff */
[----:B------:R-:W-:Y:S02]  /*19a50*/  SEL R35, R31, R36, P1 ;  /* 0x000000241f237207 */ /* 0x000fe40000800000 */
[----:B------:R-:W-:Y:S01]  /*19a60*/  SEL R36, R36, R31, P1 ;  /* 0x0000001f24247207 */ /* 0x000fe20000800000 */
[----:B------:R-:W-:Y:S01]  /*19a70*/  IMAD.SHL.U32 R39, R39, 0x10, RZ ;  /* 0x0000001027277824 */ /* 0x000fe200078e00ff */
[----:B------:R-:W-:-:S02]  /*19a80*/  SHF.R.S32.HI R6, RZ, 0x4, R5 ;  /* 0x00000004ff067819 */ /* 0x000fc40000011405 */
[----:B------:R-:W-:Y:S02]  /*19a90*/  SEL R31, R27, R32, P1 ;  /* 0x000000201b1f7207 */ /* 0x000fe40000800000 */
[----:B------:R-:W-:Y:S02]  /*19aa0*/  SEL R42, R32, R27, P1 ;  /* 0x0000001b202a7207 */ /* 0x000fe40000800000 */
[----:B------:R-:W-:Y:S02]  /*19ab0*/  SEL R27, R21, R28, P1 ;  /* 0x0000001c151b7207 */ /* 0x000fe40000800000 */
[----:B------:R-:W-:Y:S02]  /*19ac0*/  SEL R44, R28, R21, P1 ;  /* 0x000000151c2c7207 */ /* 0x000fe40000800000 */
[----:B------:R-:W-:Y:S02]  /*19ad0*/  F2FP.BF16.F32.PACK_AB R13, R13, R120 ;  /* 0x000000780d0d723e */ /* 0x000fe400000010ff */
[----:B------:R-:W-:-:S02]  /*19ae0*/  F2FP.BF16.F32.PACK_AB R10, R10, R121 ;  /* 0x000000790a0a723e */ /* 0x000fc400000010ff */
[C---:B------:R-:W-:Y:S02]  /*19af0*/  LOP3.LUT R28, R5.reuse, 0x7fffff0, RZ, 0xc0, !PT ;  /* 0x07fffff0051c7812 */ /* 0x040fe400078ec0ff */
[----:B------:R-:W-:Y:S02]  /*19b00*/  LEA.HI R5, R5, R6, RZ, 0x1 ;  /* 0x0000000605057211 */ /* 0x000fe400078f08ff */
[----:B------:R-:W-:Y:S01]  /*19b10*/  SEL R21, R13, R10, P1 ;  /* 0x0000000a0d157207 */ /* 0x000fe20000800000 */
[----:B------:R-:W-:Y:S01]  /*19b20*/  IMAD.IADD R28, R58, 0x1, -R28 ;  /* 0x000000013a1c7824 */ /* 0x000fe200078e0a1c */
[----:B------:R-:W-:Y:S02]  /*19b30*/  SEL R46, R10, R13, P1 ;  /* 0x0000000d0a2e7207 */ /* 0x000fe40000800000 */
[----:B------:R-:W-:Y:S02]  /*19b40*/  LOP3.LUT R13, R39, 0xfffffe00, RZ, 0xc0, !PT ;  /* 0xfffffe00270d7812 */ /* 0x000fe400078ec0ff */
[----:B------:R-:W-:-:S02]  /*19b50*/  LOP3.LUT R5, R5, 0x1ffffffe, RZ, 0xc0, !PT ;  /* 0x1ffffffe05057812 */ /* 0x000fc400078ec0ff */
[----:B------:R-:W-:Y:S01]  /*19b60*/  F2FP.BF16.F32.PACK_AB R33, R94, R33 ;  /* 0x000000215e21723e */ /* 0x000fe200000010ff */
[----:B------:R-:W-:Y:S01]  /*19b70*/  IMAD R28, R28, 0x20, R13 ;  /* 0x000000201c1c7824 */ /* 0x000fe200078e020d */
[----:B------:R-:W-:Y:S01]  /*19b80*/  F2FP.BF16.F32.PACK_AB R38, R95, R38 ;  /* 0x000000265f26723e */ /* 0x000fe200000010ff */
[----:B------:R-:W-:Y:S01]  /*19b90*/  IMAD.IADD R5, R6, 0x1, -R5 ;  /* 0x0000000106057824 */ /* 0x000fe200078e0a05 */
[----:B------:R-:W-:Y:S02]  /*19ba0*/  F2FP.BF16.F32.PACK_AB R29, R102, R29 ;  /* 0x0000001d661d723e */ /* 0x000fe400000010ff */
[----:B------:R-:W-:Y:S01]  /*19bb0*/  F2FP.BF16.F32.PACK_AB R34, R103, R34 ;  /* 0x000000226722723e */ /* 0x000fe200000010ff */
[----:B------:R-:W-:Y:S01]  /*19bc0*/  IMAD R5, R5, 0x8, R28 ;  /* 0x0000000805057824 */ /* 0x000fe200078e021c */
[----:B------:R-:W-:Y:S02]  /*19bd0*/  SEL R41, R33, R38, P1 ;  /* 0x0000002621297207 */ /* 0x000fe40000800000 */
[----:B------:R-:W-:-:S02]  /*19be0*/  F2FP.BF16.F32.PACK_AB R25, R110, R25 ;  /* 0x000000196e19723e */ /* 0x000fc400000010ff */
[----:B------:R-:W-:Y:S02]  /*19bf0*/  F2FP.BF16.F32.PACK_AB R30, R111, R30 ;  /* 0x0000001e6f1e723e */ /* 0x000fe400000010ff */
[----:B------:R-:W-:Y:S02]  /*19c00*/  SEL R38, R38, R33, P1 ;  /* 0x0000002126267207 */ /* 0x000fe40000800000 */
[----:B------:R-:W-:Y:S02]  /*19c10*/  MOV R32, R17 ;  /* 0x0000001100207202 */ /* 0x000fe40000000f00 */
[----:B---3--:R-:W-:Y:S02]  /*19c20*/  MOV R33, R24 ;  /* 0x0000001800217202 */ /* 0x008fe40000000f00 */
[----:B------:R-:W-:Y:S02]  /*19c30*/  SEL R43, R29, R34, P1 ;  /* 0x000000221d2b7207 */ /* 0x000fe40000800000 */
[----:B------:R-:W-:-:S02]  /*19c40*/  SEL R34, R34, R29, P1 ;  /* 0x0000001d22227207 */ /* 0x000fc40000800000 */
[----:B------:R-:W-:Y:S02]  /*19c50*/  SEL R29, R25, R30, P1 ;  /* 0x0000001e191d7207 */ /* 0x000fe40000800000 */
[----:B------:R-:W-:Y:S01]  /*19c60*/  SEL R30, R30, R25, P1 ;  /* 0x000000191e1e7207 */ /* 0x000fe20000800000 */
[----:B------:R-:W-:Y:S01]  /*19c70*/  IMAD.WIDE R24, R5, 0x2, R32 ;  /* 0x0000000205187825 */ /* 0x000fe200078e0220 */
[----:B------:R-:W-:Y:S02]  /*19c80*/  F2FP.BF16.F32.PACK_AB R9, R9, R128 ;  /* 0x000000800909723e */ /* 0x000fe400000010ff */
[----:B------:R-:W-:Y:S02]  /*19c90*/  F2FP.BF16.F32.PACK_AB R8, R8, R129 ;  /* 0x000000810808723e */ /* 0x000fe400000010ff */
[----:B------:R-:W-:Y:S02]  /*19ca0*/  LOP3.LUT R5, R24, 0x180, RZ, 0xc0, !PT ;  /* 0x0000018018057812 */ /* 0x000fe400078ec0ff */
[----:B------:R-:W-:-:S02]  /*19cb0*/  SEL R39, R9, R8, P1 ;  /* 0x0000000809277207 */ /* 0x000fc40000800000 */
[----:B------:R-:W-:Y:S02]  /*19cc0*/  SEL R48, R8, R9, P1 ;  /* 0x0000000908307207 */ /* 0x000fe40000800000 */
[----:B------:R-:W-:Y:S02]  /*19cd0*/  IADD3 R8, P5, R24, 0x20, RZ ;  /* 0x0000002018087810 */ /* 0x000fe40007fbe0ff */
[----:B------:R-:W-:Y:S02]  /*19ce0*/  SHF.R.U64 R5, R5, 0x3, RZ ;  /* 0x0000000305057819 */ /* 0x000fe400000012ff */
[----:B------:R-:W-:Y:S02]  /*19cf0*/  LOP3.LUT R6, R8, 0x180, RZ, 0xc0, !PT ;  /* 0x0000018008067812 */ /* 0x000fe400078ec0ff */
[C---:B------:R-:W-:Y:S02]  /*19d00*/  IADD3 R10, P4, R24.reuse, 0x3000, RZ ;  /* 0x00003000180a7810 */ /* 0x040fe40007f9e0ff */
[----:B------:R-:W-:-:S02]  /*19d10*/  IADD3 R51, P3, R24, 0x3020, RZ ;  /* 0x0000302018337810 */ /* 0x000fc40007f7e0ff */
[C---:B------:R-:W-:Y:S02]  /*19d20*/  IADD3 R53, P2, R24.reuse, 0x6000, RZ ;  /* 0x0000600018357810 */ /* 0x040fe40007f5e0ff */
[----:B------:R-:W-:Y:S01]  /*19d30*/  IADD3 R55, P0, R24, 0x6020, RZ ;  /* 0x0000602018377810 */ /* 0x000fe20007f1e0ff */
[--C-:B------:R-:W-:Y:S01]  /*19d40*/  IMAD.X R13, RZ, RZ, R25.reuse, P3 ;  /* 0x000000ffff0d7224 */ /* 0x100fe200018e0619 */
[----:B------:R-:W-:Y:S01]  /*19d50*/  F2FP.BF16.F32.PACK_AB R11, R126, R11 ;  /* 0x0000000b7e0b723e */ /* 0x000fe200000010ff */
[----:B------:R-:W-:Y:S01]  /*19d60*/  IMAD.X R9, RZ, RZ, R25, P2 ;  /* 0x000000ffff097224 */ /* 0x000fe200010e0619 */
[----:B------:R-:W-:Y:S02]  /*19d70*/  F2FP.BF16.F32.PACK_AB R14, R127, R14 ;  /* 0x0000000e7f0e723e */ /* 0x000fe400000010ff */
[----:B------:R-:W-:Y:S02]  /*19d80*/  LOP3.LUT R24, R5, R24, RZ, 0x3c, !PT ;  /* 0x0000001805187212 */ /* 0x000fe400078e3cff */
[----:B------:R-:W-:-:S02]  /*19d90*/  SHF.R.U64 R5, R6, 0x3, RZ ;  /* 0x0000000306057819 */ /* 0x000fc400000012ff */
[----:B------:R-:W-:Y:S02]  /*19da0*/  SEL R47, R11, R14, P1 ;  /* 0x0000000e0b2f7207 */ /* 0x000fe40000800000 */
[----:B------:R-:W-:Y:S01]  /*19db0*/  SEL R52, R14, R11, P1 ;  /* 0x0000000b0e347207 */ /* 0x000fe20000800000 */
[----:B------:R-:W-:Y:S01]  /*19dc0*/  IMAD.X R11, RZ, RZ, R25, P4 ;  /* 0x000000ffff0b7224 */ /* 0x000fe200020e0619 */
[----:B------:R-:W-:Y:S02]  /*19dd0*/  LOP3.LUT R14, R5, R8, RZ, 0x3c, !PT ;  /* 0x00000008050e7212 */ /* 0x000fe400078e3cff */
[----:B------:R-:W-:Y:S02]  /*19de0*/  LOP3.LUT R5, R10, 0x180, RZ, 0xc0, !PT ;  /* 0x000001800a057812 */ /* 0x000fe400078ec0ff */
[----:B------:R-:W-:Y:S02]  /*19df0*/  LOP3.LUT R8, R53, 0x180, RZ, 0xc0, !PT ;  /* 0x0000018035087812 */ /* 0x000fe400078ec0ff */
[----:B------:R-:W-:-:S02]  /*19e00*/  F2FP.BF16.F32.PACK_AB R15, R118, R15 ;  /* 0x0000000f760f723e */ /* 0x000fc400000010ff */
[----:B------:R-:W-:Y:S02]  /*19e10*/  F2FP.BF16.F32.PACK_AB R26, R119, R26 ;  /* 0x0000001a771a723e */ /* 0x000fe400000010ff */
[----:B------:R-:W-:Y:S02]  /*19e20*/  LOP3.LUT R6, R51, 0x180, RZ, 0xc0, !PT ;  /* 0x0000018033067812 */ /* 0x000fe400078ec0ff */
[----:B------:R-:W-:Y:S02]  /*19e30*/  SHF.R.U64 R5, R5, 0x3, RZ ;  /* 0x0000000305057819 */ /* 0x000fe400000012ff */
[----:B------:R-:W-:Y:S02]  /*19e40*/  SHF.R.U64 R8, R8, 0x3, RZ ;  /* 0x0000000308087819 */ /* 0x000fe400000012ff */
[----:B------:R-:W-:Y:S02]  /*19e50*/  F2FP.BF16.F32.PACK_AB R7, R134, R7 ;  /* 0x000000078607723e */ /* 0x000fe400000010ff */
[----:B------:R-:W-:-:S02]  /*19e60*/  F2FP.BF16.F32.PACK_AB R12, R135, R12 ;  /* 0x0000000c870c723e */ /* 0x000fc400000010ff */
[----:B------:R-:W-:Y:S02]  /*19e70*/  SEL R45, R15, R26, P1 ;  /* 0x0000001a0f2d7207 */ /* 0x000fe40000800000 */
[----:B------:R-:W-:Y:S01]  /*19e80*/  SEL R50, R26, R15, P1 ;  /* 0x0000000f1a327207 */ /* 0x000fe20000800000 */
[----:B------:R-:W-:Y:S01]  /*19e90*/  IMAD.X R15, RZ, RZ, R25, P5 ;  /* 0x000000ffff0f7224 */ /* 0x000fe200028e0619 */
[----:B------:R-:W-:Y:S02]  /*19ea0*/  LOP3.LUT R26, R55, 0x180, RZ, 0xc0, !PT ;  /* 0x00000180371a7812 */ /* 0x000fe400078ec0ff */
[----:B------:R-:W-:Y:S02]  /*19eb0*/  SHF.R.U64 R6, R6, 0x3, RZ ;  /* 0x0000000306067819 */ /* 0x000fe400000012ff */
[----:B------:R-:W-:Y:S02]  /*19ec0*/  LOP3.LUT R10, R5, R10, RZ, 0x3c, !PT ;  /* 0x0000000a050a7212 */ /* 0x000fe400078e3cff */
[----:B------:R-:W-:-:S02]  /*19ed0*/  LOP3.LUT R8, R8, R53, RZ, 0x3c, !PT ;  /* 0x0000003508087212 */ /* 0x000fc400078e3cff */
[----:B------:R-:W-:Y:S02]  /*19ee0*/  SEL R49, R7, R12, P1 ;  /* 0x0000000c07317207 */ /* 0x000fe40000800000 */
[----:B------:R-:W-:Y:S01]  /*19ef0*/  SEL R54, R12, R7, P1 ;  /* 0x000000070c367207 */ /* 0x000fe20000800000 */
[----:B------:R-:W-:Y:S01]  /*19f00*/  IMAD.X R7, RZ, RZ, R25, P0 ;  /* 0x000000ffff077224 */ /* 0x000fe200000e0619 */
[----:B------:R-:W-:Y:S02]  /*19f10*/  SHF.R.U64 R26, R26, 0x3, RZ ;  /* 0x000000031a1a7819 */ /* 0x000fe400000012ff */
[----:B------:R-:W-:Y:S02]  /*19f20*/  LOP3.LUT R12, R6, R51, RZ, 0x3c, !PT ;  /* 0x00000033060c7212 */ /* 0x000fe400078e3cff */
[----:B------:R-:W-:Y:S02]  /*19f30*/  MOV R56, R14 ;  /* 0x0000000e00387202 */ /* 0x000fe40000000f00 */
[----:B------:R-:W-:-:S02]  /*19f40*/  MOV R53, R8 ;  /* 0x0000000800357202 */ /* 0x000fc40000000f00 */
[----:B------:R-:W-:Y:S02]  /*19f50*/  LOP3.LUT R6, R26, R55, RZ, 0x3c, !PT ;  /* 0x000000371a067212 */ /* 0x000fe400078e3cff */
[----:B------:R-:W-:Y:S02]  /*19f60*/  MOV R15, R10 ;  /* 0x0000000a000f7202 */ /* 0x000fe40000000f00 */
[----:B------:R-:W-:Y:S02]  /*19f70*/  MOV R55, R12 ;  /* 0x0000000c00377202 */ /* 0x000fe40000000f00 */
[----:B------:R-:W-:Y:S02]  /*19f80*/  MOV R51, R6 ;  /* 0x0000000600337202 */ /* 0x000fe40000000f00 */
[----:B------:R-:W-:Y:S02]  /*19f90*/  MOV R57, R24 ;  /* 0x0000001800397202 */ /* 0x000fe40000000f00 */
[----:B------:R-:W-:-:S04]  /*19fa0*/  ISETP.NE.U32.AND P0, PT, RZ, UR4, PT ;  /* 0x00000004ff007c0c */ /* 0x000fc8000bf05070 */
[----:B------:R-:W-:Y:S01]  /*19fb0*/  ISETP.NE.AND.EX P0, PT, RZ, UR5, PT, P0 ;  /* 0x00000005ff007c0c */ /* 0x000fe2000bf05300 */
[----:B------:R-:W-:Y:S01]  /*19fc0*/  ULDC.64 UR4, c[0x0][0xbe0] ;  /* 0x0002f80000047ab9 */ /* 0x000fe20000000a00 */
[----:B--2---:R-:W-:Y:S01]  /*19fd0*/  LOP3.LUT R5, R4, 0x2, RZ, 0x3c, !PT ;  /* 0x0000000204057812 */ /* 0x004fe200078e3cff */
[----:B------:R-:W-:Y:S04]  /*19fe0*/  SHFL.IDX PT, R35, R35, R4, 0x1c1f ;  /* 0x001c1f0423237589 */ /* 0x000fe800000e0000 */
[----:B------:R-:W0:Y:S04]  /*19ff0*/  SHFL.IDX PT, R36, R36, R5, 0x1c1f ;  /* 0x001c1f0524247589 */ /* 0x000e2800000e0000 */
[----:B------:R-:W-:Y:S04]  /*1a000*/  SHFL.IDX PT, R37, R37, R4, 0x1c1f ;  /* 0x001c1f0425257589 */ /* 0x000fe800000e0000 */
[----:B------:R-:W1:Y:S04]  /*1a010*/  SHFL.IDX PT, R40, R40, R5, 0x1c1f ;  /* 0x001c1f0528287589 */ /* 0x000e6800000e0000 */
[----:B------:R-:W-:Y:S04]  /*1a020*/  SHFL.IDX PT, R31, R31, R4, 0x1c1f ;  /* 0x001c1f041f1f7589 */ /* 0x000fe800000e0000 */
[----:B------:R-:W-:Y:S04]  /*1a030*/  SHFL.IDX PT, R41, R41, R4, 0x1c1f ;  /* 0x001c1f0429297589 */ /* 0x000fe800000e0000 */
[----:B------:R-:W2:Y:S04]  /*1a040*/  SHFL.IDX PT, R42, R42, R5, 0x1c1f ;  /* 0x001c1f052a2a7589 */ /* 0x000ea800000e0000 */
[----:B------:R2:W3:Y:S01]  /*1a050*/  SHFL.IDX PT, R8, R38, R5, 0x1c1f ;  /* 0x001c1f0526087589 */ /* 0x0004e200000e0000 */
[----:B0-----:R-:W-:-:S03]  /*1a060*/  SEL R28, R35, R36, P1 ;  /* 0x00000024231c7207 */ /* 0x001fc60000800000 */
[----:B------:R-:W-:Y:S04]  /*1a070*/  SHFL.IDX PT, R43, R43, R4, 0x1c1f ;  /* 0x001c1f042b2b7589 */ /* 0x000fe800000e0000 */
[----:B------:R-:W0:Y:S01]  /*1a080*/  SHFL.IDX PT, R10, R34, R5, 0x1c1f ;  /* 0x001c1f05220a7589 */ /* 0x000e2200000e0000 */
[----:B-1----:R-:W-:Y:S02]  /*1a090*/  SEL R24, R37, R40, P1 ;  /* 0x0000002825187207 */ /* 0x002fe40000800000 */
[----:B------:R-:W-:Y:S01]  /*1a0a0*/  SEL R26, R40, R37, P1 ;  /* 0x00000025281a7207 */ /* 0x000fe20000800000 */
[----:B------:R-:W-:Y:S04]  /*1a0b0*/  SHFL.IDX PT, R11, R29, R4, 0x1c1f ;  /* 0x001c1f041d0b7589 */ /* 0x000fe800000e0000 */
[----:B------:R1:W4:Y:S04]  /*1a0c0*/  SHFL.IDX PT, R12, R30, R5, 0x1c1f ;  /* 0x001c1f051e0c7589 */ /* 0x00032800000e0000 */
[----:B------:R0:W-:Y:S01]  /*1a0d0*/  SHFL.IDX PT, R6, R27, R4, 0x1c1f ;  /* 0x001c1f041b067589 */ /* 0x0001e200000e0000 */
[----:B--2---:R-:W-:-:S03]  /*1a0e0*/  SEL R38, R42, R31, P1 ;  /* 0x0000001f2a267207 */ /* 0x004fc60000800000 */
[----:B------:R2:W-:Y:S01]  /*1a0f0*/  SHFL.IDX PT, R14, R39, R4, 0x1c1f ;  /* 0x001c1f04270e7589 */ /* 0x0005e200000e0000 */
[----:B---3--:R-:W-:Y:S02]  /*1a100*/  SEL R25, R41, R8, P1 ;  /* 0x0000000829197207 */ /* 0x008fe40000800000 */
[----:B-1----:R-:W-:Y:S01]  /*1a110*/  SEL R30, R36, R35, P1 ;  /* 0x00000023241e7207 */ /* 0x002fe20000800000 */
[----:B------:R-:W-:Y:S01]  /*1a120*/  SHFL.IDX PT, R7, R44, R5, 0x1c1f ;  /* 0x001c1f052c077589 */ /* 0x000fe200000e0000 */
[----:B------:R-:W-:Y:S01]  /*1a130*/  SEL R36, R31, R42, P1 ;  /* 0x0000002a1f247207 */ /* 0x000fe20000800000 */
[----:B------:R-:W1:Y:S01]  /*1a140*/  LDC.64 R34, c[0x0][0xbd8] ;  /* 0x0002f600ff227b82 */ /* 0x000e620000000a00 */
[----:B0-----:R-:W-:-:S07]  /*1a150*/  SEL R27, R8, R41, P1 ;  /* 0x00000029081b7207 */ /* 0x001fce0000800000 */
[----:B------:R-:W-:Y:S01]  /*1a160*/  BAR.SYNC.DEFER_BLOCKING 0x1, 0x180 ;  /* 0x0046000000007b1d */ /* 0x000fe20000010000 */
[----:B------:R-:W-:Y:S01]  /*1a170*/  SEL R29, R43, R10, P1 ;  /* 0x0000000a2b1d7207 */ /* 0x000fe20000800000 */
[----:B------:R-:W-:Y:S01]  /*1a180*/  IMAD.MOV.U32 R41, RZ, RZ, RZ ;  /* 0x000000ffff297224 */ /* 0x000fe200078e00ff */
[----:B------:R-:W-:-:S03]  /*1a190*/  SEL R31, R10, R43, P1 ;  /* 0x0000002b0a1f7207 */ /* 0x000fc60000800000 */
[----:B------:R-:W0:Y:S01]  /*1a1a0*/  SHFL.IDX PT, R9, R48, R5, 0x1c1f ;  /* 0x001c1f0530097589 */ /* 0x000e2200000e0000 */
[----:B----4-:R-:W-:Y:S02]  /*1a1b0*/  SEL R37, R11, R12, P1 ;  /* 0x0000000c0b257207 */ /* 0x010fe40000800000 */
[----:B--2---:R-:W-:Y:S01]  /*1a1c0*/  SEL R39, R12, R11, P1 ;  /* 0x0000000b0c277207 */ /* 0x004fe20000800000 */
[----:B------:R-:W-:Y:S04]  /*1a1d0*/  SHFL.IDX PT, R21, R21, R4, 0x1c1f ;  /* 0x001c1f0415157589 */ /* 0x000fe800000e0000 */
[----:B------:R-:W-:Y:S04]  /*1a1e0*/  SHFL.IDX PT, R45, R45, R4, 0x1c1f ;  /* 0x001c1f042d2d7589 */ /* 0x000fe800000e0000 */
[----:B------:R-:W-:Y:S01]  /*1a1f0*/  SHFL.IDX PT, R47, R47, R4, 0x1c1f ;  /* 0x001c1f042f2f7589 */ /* 0x000fe200000e0000 */
[----:B-1----:R-:W-:-:S03]  /*1a200*/  IMAD.WIDE R34, R60, 0x4, R34 ;  /* 0x000000043c227825 */ /* 0x002fc600078e0222 */
[----:B------:R1:W-:Y:S04]  /*1a210*/  SHFL.IDX PT, R49, R49, R4, 0x1c1f ;  /* 0x001c1f0431317589 */ /* 0x0003e800000e0000 */
[----:B------:R-:W2:Y:S04]  /*1a220*/  SHFL.IDX PT, R46, R46, R5, 0x1c1f ;  /* 0x001c1f052e2e7589 */ /* 0x000ea800000e0000 */
[----:B------:R-:W3:Y:S01]  /*1a230*/  SHFL.IDX PT, R50, R50, R5, 0x1c1f ;  /* 0x001c1f0532327589 */ /* 0x000ee200000e0000 */
[----:B0-----:R-:W-:Y:S02]  /*1a240*/  SEL R12, R14, R9, P1 ;  /* 0x000000090e0c7207 */ /* 0x001fe40000800000 */
[----:B-1----:R-:W-:Y:S01]  /*1a250*/  SEL R4, R6, R7, P1 ;  /* 0x0000000706047207 */ /* 0x002fe20000800000 */
[----:B------:R-:W0:Y:S01]  /*1a260*/  SHFL.IDX PT, R52, R52, R5, 0x1c1f ;  /* 0x001c1f0534347589 */ /* 0x000e2200000e0000 */
[----:B------:R-:W-:-:S02]  /*1a270*/  SEL R6, R7, R6, P1 ;  /* 0x0000000607067207 */ /* 0x000fc40000800000 */
[----:B------:R-:W-:Y:S01]  /*1a280*/  SEL R14, R9, R14, P1 ;  /* 0x0000000e090e7207 */ /* 0x000fe20000800000 */
[----:B------:R3:W1:Y:S04]  /*1a290*/  SHFL.IDX PT, R54, R54, R5, 0x1c1f ;  /* 0x001c1f0536367589 */ /* 0x00066800000e0000 */
[----:B------:R-:W-:Y:S04]  /*1a2a0*/  STSM.16.M88.4 [R57], R24 ;  /* 0x0000001839007844 */ /* 0x000fe80000000200 */
[----:B------:R-:W-:Y:S04]  /*1a2b0*/  STSM.16.M88.4 [R56], R28 ;  /* 0x0000001c38007844 */ /* 0x000fe80000000200 */
[----:B------:R4:W-:Y:S01]  /*1a2c0*/  STSM.16.M88.4 [R15], R36 ;  /* 0x000000240f007844 */ /* 0x0009e20000000200 */
[----:B--2---:R-:W-:-:S02]  /*1a2d0*/  SEL R8, R21, R46, P1 ;  /* 0x0000002e15087207 */ /* 0x004fc40000800000 */
[----:B------:R-:W-:Y:S02]  /*1a2e0*/  SEL R10, R46, R21, P1 ;  /* 0x000000152e0a7207 */ /* 0x000fe40000800000 */
[----:B---3--:R-:W-:Y:S02]  /*1a2f0*/  SEL R5, R45, R50, P1 ;  /* 0x000000322d057207 */ /* 0x008fe40000800000 */
[----:B------:R-:W-:Y:S02]  /*1a300*/  SEL R7, R50, R45, P1 ;  /* 0x0000002d32077207 */ /* 0x000fe40000800000 */
[----:B0-----:R-:W-:Y:S02]  /*1a310*/  SEL R9, R47, R52, P1 ;  /* 0x000000342f097207 */ /* 0x001fe40000800000 */
[----:B------:R-:W-:Y:S01]  /*1a320*/  SEL R11, R52, R47, P1 ;  /* 0x0000002f340b7207 */ /* 0x000fe20000800000 */
[----:B------:R0:W-:Y:S01]  /*1a330*/  STSM.16.M88.4 [R55], R4 ;  /* 0x0000000437007844 */ /* 0x0001e20000000200 */
[----:B-1----:R-:W-:-:S02]  /*1a340*/  SEL R13, R49, R54, P1 ;  /* 0x00000036310d7207 */ /* 0x002fc40000800000 */
[----:B----4-:R-:W-:Y:S01]  /*1a350*/  SEL R15, R54, R49, P1 ;  /* 0x00000031360f7207 */ /* 0x010fe20000800000 */
[----:B------:R1:W-:Y:S01]  /*1a360*/  STSM.16.M88.4 [R53], R8 ;  /* 0x0000000835007844 */ /* 0x0003e20000000200 */
[----:B------:R-:W-:-:S03]  /*1a370*/  ISETP.NE.U32.AND P1, PT, RZ, UR4, PT ;  /* 0x00000004ff007c0c */ /* 0x000fc6000bf25070 */
[----:B------:R1:W-:Y:S01]  /*1a380*/  STSM.16.M88.4 [R51], R12 ;  /* 0x0000000c33007844 */ /* 0x0003e20000000200 */
[----:B------:R-:W-:Y:S01]  /*1a390*/  BAR.SYNC.DEFER_BLOCKING 0x1, 0x180 ;  /* 0x0046000000007b1d */ /* 0x000fe20000010000 */
[----:B------:R-:W-:-:S13]  /*1a3a0*/  ISETP.NE.AND.EX P1, PT, RZ, UR5, PT, P1 ;  /* 0x00000005ff007c0c */ /* 0x000fda000bf25310 */
[----:B------:R-:W0:Y:S01]  /*1a3b0*/  @P1 LDC.64 R24, c[0x0][0xbe0] ;  /* 0x0002f800ff181b82 */ /* 0x000e220000000a00 */
[----:B------:R-:W-:Y:S02]  /*1a3c0*/  ULDC UR4, c[0x0][0xa88] ;  /* 0x0002a20000047ab9 */ /* 0x000fe40000000800 */
[----:B------:R-:W-:Y:S01]  /*1a3d0*/  IMAD.U32 R40, RZ, RZ, UR4 ;  /* 0x00000004ff287e24 */ /* 0x000fe2000f8e00ff */
[----:B------:R1:W5:Y:S01]  /*1a3e0*/  @P0 LDG.E R41, desc[UR40][R34.64] ;  /* 0x0000002822290981 */ /* 0x000362000c1e1900 */
[----:B------:R-:W-:-:S04]  /*1a3f0*/  IMAD R21, R2, 0x20, R20 ;  /* 0x0000002002157824 */ /* 0x000fc800078e0214 */
[----:B------:R-:W-:-:S04]  /*1a400*/  IMAD.WIDE R32, R21, 0x2, R32 ;  /* 0x0000000215207825 */ /* 0x000fc800078e0220 */
[----:B0-----:R-:W-:-:S05]  /*1a410*/  @P1 IMAD.WIDE R4, R60, 0x4, R24 ;  /* 0x000000043c041825 */ /* 0x001fca00078e0218 */
[----:B------:R1:W5:Y:S01]  /*1a420*/  @P1 LDG.E R40, desc[UR40][R4.64] ;  /* 0x0000002804281981 */ /* 0x000362000c1e1900 */
[----:B------:R-:W-:Y:S05]  /*1a430*/  @P1 BRA `(.L_x_1266) ;  /* 0x0000000000101947 */ /* 0x000fea0003800000 */
[----:B------:R-:W-:Y:S05]  /*1a440*/  @!P0 BRA `(.L_x_1266) ;  /* 0x00000000000c8947 */ /* 0x000fea0003800000 */
[----:B-1----:R-:W2:Y:S04]  /*1a450*/  LDG.E R5, desc[UR40][R34.64] ;  /* 0x0000002822057981 */ /* 0x002ea8000c1e1900 */
[----:B-----5:R-:W2:Y:S02]  /*1a460*/  LDG.E R40, desc[UR40][R34.64+0x4] ;  /* 0x0000042822287981 */ /* 0x020ea4000c1e1900 */
[----:B--2---:R-:W-:-:S07]  /*1a470*/  IMAD.IADD R40, R40, 0x1, -R5 ;  /* 0x0000000128287824 */ /* 0x004fce00078e0a05 */
.L_x_1266:
[----:B------:R-:W2:Y:S01]  /*1a480*/  LDL R6, [R1+0x60] ;  /* 0x0000600001067983 */ /* 0x000ea20000100800 */
[----:B------:R-:W-:-:S03]  /*1a490*/  ULDC.64 UR4, c[0x0][0xb70] ;  /* 0x0002dc0000047ab9 */ /* 0x000fc60000000a00 */
[----:B------:R-:W3:Y:S04]  /*1a4a0*/  LDL.LU R47, [R1+0x4c] ;  /* 0x00004c00012f7983 */ /* 0x000ee80000300800 */
[----:B------:R-:W2:Y:S01]  /*1a4b0*/  LDL.LU R46, [R1+0x58] ;  /* 0x00005800012e7983 */ /* 0x000ea20000300800 */
[--C-:B-----5:R-:W-:Y:S01]  /*1a4c0*/  SHF.R.S32.HI R37, RZ, 0x1f, R41.reuse ;  /* 0x0000001fff257819 */ /* 0x120fe20000011429 */
[----:B------:R-:W-:Y:S01]  /*1a4d0*/  IMAD.MOV.U32 R36, RZ, RZ, R41 ;  /* 0x000000ffff247224 */ /* 0x000fe200078e0029 */
[----:B-1----:R-:W-:Y:S01]  /*1a4e0*/  IADD3 R9, P1, R32, 0x1800, RZ ;  /* 0x0000180020097810 */ /* 0x002fe20007f3e0ff */
[----:B------:R-:W-:Y:S01]  /*1a4f0*/  VIADD R14, R59, 0xffffff80 ;  /* 0xffffff803b0e7836 */ /* 0x000fe20000000000 */
[----:B------:R-:W-:Y:S02]  /*1a500*/  SHF.R.S32.HI R44, RZ, 0x1f, R60 ;  /* 0x0000001fff2c7819 */ /* 0x000fe4000001143c */
[----:B------:R-:W-:-:S02]  /*1a510*/  LOP3.LUT R8, R9, 0x180, RZ, 0xc0, !PT ;  /* 0x0000018009087812 */ /* 0x000fc400078ec0ff */
[----:B------:R-:W-:Y:S02]  /*1a520*/  SEL R44, R44, RZ, !P0 ;  /* 0x000000ff2c2c7207 */ /* 0x000fe40004000000 */
[----:B------:R-:W-:Y:S02]  /*1a530*/  SEL R45, R60, RZ, !P0 ;  /* 0x000000ff3c2d7207 */ /* 0x000fe40004000000 */
[----:B------:R-:W-:Y:S02]  /*1a540*/  SHF.R.S32.HI R10, RZ, 0x1f, R14 ;  /* 0x0000001fff0a7819 */ /* 0x000fe4000001140e */
[----:B------:R-:W-:Y:S02]  /*1a550*/  SHF.R.U64 R8, R8, 0x3, RZ ;  /* 0x0000000308087819 */ /* 0x000fe400000012ff */
[----:B------:R-:W-:Y:S02]  /*1a560*/  LEA.HI R10, R10, R14, RZ, 0x7 ;  /* 0x0000000e0a0a7211 */ /* 0x000fe400078f38ff */
[----:B------:R-:W-:-:S02]  /*1a570*/  LOP3.LUT R8, R8, R9, RZ, 0x3c, !PT ;  /* 0x0000000908087212 */ /* 0x000fc400078e3cff */
[----:B------:R-:W-:Y:S02]  /*1a580*/  LOP3.LUT R10, R10, 0xffffff80, RZ, 0xc0, !PT ;  /* 0xffffff800a0a7812 */ /* 0x000fe400078ec0ff */
[C---:B------:R-:W-:Y:S02]  /*1a590*/  IADD3 R13, P4, R32.reuse, 0x3000, RZ ;  /* 0x00003000200d7810 */ /* 0x040fe40007f9e0ff */
[----:B------:R-:W-:Y:S01]  /*1a5a0*/  IADD3 R25, P3, R32, 0x4800, RZ ;  /* 0x0000480020197810 */ /* 0x000fe20007f7e0ff */
[----:B------:R-:W-:Y:S01]  /*1a5b0*/  IMAD.IADD R10, R14, 0x1, -R10 ;  /* 0x000000010e0a7824 */ /* 0x000fe200078e0a0a */
[----:B------:R-:W-:Y:S02]  /*1a5c0*/  IADD3 R29, P2, R32, 0x6000, RZ ;  /* 0x00006000201d7810 */ /* 0x000fe40007f5e0ff */
[----:B------:R-:W-:Y:S02]  /*1a5d0*/  LOP3.LUT R12, R13, 0x180, RZ, 0xc0, !PT ;  /* 0x000001800d0c7812 */ /* 0x000fe400078ec0ff */
[----:B------:R-:W-:-:S02]  /*1a5e0*/  LOP3.LUT P0, RZ, R10, 0x3, RZ, 0xc0, !PT ;  /* 0x000000030aff7812 */ /* 0x000fc4000780c0ff */
[----:B------:R-:W-:Y:S02]  /*1a5f0*/  LOP3.LUT R24, R25, 0x180, RZ, 0xc0, !PT ;  /* 0x0000018019187812 */ /* 0x000fe400078ec0ff */
        /* <DEDUP_REMOVED lines=10> */
[----:B------:R-:W-:Y:S01]  /*1a6a0*/  SHF.R.S32.HI R21, RZ, 0x1f, R20 ;  /* 0x0000001fff157819 */ /* 0x000fe20000011414 */
[----:B------:R-:W-:Y:S01]  /*1a6b0*/  BSSY B1, `(.L_x_1267) ;  /* 0x0000058000017945 */ /* 0x000fe20003800000 */
[----:B---3--:R-:W-:Y:S01]  /*1a6c0*/  SHF.R.S32.HI R43, RZ, 0x1f, R47 ;  /* 0x0000001fff2b7819 */ /* 0x008fe2000001142f */
[----:B--2---:R-:W-:-:S04]  /*1a6d0*/  IMAD R11, R46, 0xc0, R6 ;  /* 0x000000c02e0b7824 */ /* 0x004fc800078e0206 */
[----:B------:R-:W-:-:S04]  /*1a6e0*/  IMAD R4, R43, UR4, RZ ;  /* 0x000000042b047c24 */ /* 0x000fc8000f8e02ff */
[C---:B------:R-:W-:Y:S02]  /*1a6f0*/  IMAD R7, R47.reuse, UR5, R4 ;  /* 0x000000052f077c24 */ /* 0x040fe4000f8e0204 */
[----:B------:R-:W-:Y:S01]  /*1a700*/  IMAD.WIDE.U32 R4, R47, UR4, R36 ;  /* 0x000000042f047c25 */ /* 0x000fe2000f8e0024 */
[----:B------:R-:W-:-:S03]  /*1a710*/  ULDC.64 UR4, c[0x0][0xb78] ;  /* 0x0002de0000047ab9 */ /* 0x000fc60000000a00 */
[----:B------:R-:W-:Y:S01]  /*1a720*/  IMAD.IADD R5, R5, 0x1, R7 ;  /* 0x0000000105057824 */ /* 0x000fe200078e0207 */
[----:B------:R-:W-:Y:S01]  /*1a730*/  SHF.R.S32.HI R7, RZ, 0x1f, R11 ;  /* 0x0000001fff077819 */ /* 0x000fe2000001140b */
[----:B------:R-:W-:Y:S02]  /*1a740*/  IMAD R6, R44, UR4, RZ ;  /* 0x000000042c067c24 */ /* 0x000fe4000f8e02ff */
[----:B------:R-:W-:-:S04]  /*1a750*/  IMAD.WIDE.U32 R4, R45, UR4, R4 ;  /* 0x000000042d047c25 */ /* 0x000fc8000f8e0004 */
[----:B------:R-:W-:Y:S01]  /*1a760*/  IMAD R9, R45, UR5, R6 ;  /* 0x000000052d097c24 */ /* 0x000fe2000f8e0206 */
[----:B------:R-:W-:Y:S01]  /*1a770*/  IADD3 R6, P5, R11, R4, RZ ;  /* 0x000000040b067210 */ /* 0x000fe20007fbe0ff */
[----:B------:R-:W-:Y:S01]  /*1a780*/  ULDC.64 UR4, c[0x0][0xb40] ;  /* 0x0002d00000047ab9 */ /* 0x000fe20000000a00 */
[----:B------:R-:W-:Y:S02]  /*1a790*/  LOP3.LUT R4, R32, 0x180, RZ, 0xc0, !PT ;  /* 0x0000018020047812 */ /* 0x000fe400078ec0ff */
[----:B------:R-:W-:Y:S01]  /*1a7a0*/  IADD3.X R7, R7, R5, R9, P5, !PT ;  /* 0x0000000507077210 */ /* 0x000fe20002ffe409 */
[C---:B------:R-:W-:Y:S01]  /*1a7b0*/  VIADD R5, R11.reuse, 0x8 ;  /* 0x000000080b057836 */ /* 0x040fe20000000000 */
[C---:B------:R-:W-:Y:S01]  /*1a7c0*/  LEA R38, P6, R6.reuse, UR4, 0x2 ;  /* 0x0000000406267c11 */ /* 0x040fe2000f8c10ff */
[----:B------:R-:W-:Y:S01]  /*1a7d0*/  IMAD.X R9, RZ, RZ, R33, P1 ;  /* 0x000000ffff097224 */ /* 0x000fe200008e0621 */
[----:B------:R-:W-:Y:S02]  /*1a7e0*/  ISETP.GE.OR P5, PT, R11, R40, P0 ;  /* 0x000000280b00720c */ /* 0x000fe400007a6670 */
[----:B------:R-:W-:Y:S01]  /*1a7f0*/  LEA.HI.X R39, R6, UR5, R7, 0x2, P6 ;  /* 0x0000000506277c11 */ /* 0x000fe2000b0f1407 */
[----:B------:R-:W-:Y:S01]  /*1a800*/  ULDC.64 UR4, c[0x0][0xaa0] ;  /* 0x0002a80000047ab9 */ /* 0x000fe20000000a00 */
[----:B------:R-:W-:-:S02]  /*1a810*/  IADD3 R7, P6, R32, 0x7800, RZ ;  /* 0x0000780020077810 */ /* 0x000fc40007fde0ff */
[----:B------:R-:W-:Y:S02]  /*1a820*/  ISETP.GE.OR P0, PT, R5, R40, P0 ;  /* 0x000000280500720c */ /* 0x000fe40000706670 */
[----:B------:R-:W-:Y:S01]  /*1a830*/  LOP3.LUT R6, R7, 0x180, RZ, 0xc0, !PT ;  /* 0x0000018007067812 */ /* 0x000fe200078ec0ff */
[--C-:B------:R-:W-:Y:S01]  /*1a840*/  IMAD.X R35, RZ, RZ, R33.reuse, P6 ;  /* 0x000000ffff237224 */ /* 0x100fe200030e0621 */
[----:B------:R-:W-:Y:S02]  /*1a850*/  SHF.R.U64 R5, R4, 0x3, RZ ;  /* 0x0000000304057819 */ /* 0x000fe400000012ff */
[----:B------:R-:W-:Y:S01]  /*1a860*/  SHF.R.U64 R6, R6, 0x3, RZ ;  /* 0x0000000306067819 */ /* 0x000fe200000012ff */
[----:B------:R-:W-:Y:S01]  /*1a870*/  @!P5 STG.E desc[UR40][R38.64], R3 ;  /* 0x000000032600d986 */ /* 0x000fe2000c101928 */
[----:B------:R-:W-:Y:S01]  /*1a880*/  LOP3.LUT R4, R5, R32, RZ, 0x3c, !PT ;  /* 0x0000002005047212 */ /* 0x000fe200078e3cff */
[----:B------:R-:W-:Y:S01]  /*1a890*/  IMAD.MOV.U32 R5, RZ, RZ, R33 ;  /* 0x000000ffff057224 */ /* 0x000fe200078e0021 */
[----:B------:R-:W-:-:S03]  /*1a8a0*/  LOP3.LUT R34, R6, R7, RZ, 0x3c, !PT ;  /* 0x0000000706227212 */ /* 0x000fc600078e3cff */
[----:B------:R0:W-:Y:S01]  /*1a8b0*/  @!P0 STG.E desc[UR40][R38.64+0x20], R0 ;  /* 0x0000200026008986 */ /* 0x0001e2000c101928 */
[----:B------:R-:W-:-:S03]  /*1a8c0*/  IMAD R42, R37, UR4, RZ ;  /* 0x00000004252a7c24 */ /* 0x000fc6000f8e02ff */
[----:B------:R-:W5:Y:S04]  /*1a8d0*/  LD.E.128 R4, desc[UR40][R4.64] ;  /* 0x0000002804047980 */ /* 0x000f68000c101d00 */
[----:B------:R-:W5:Y:S04]  /*1a8e0*/  LD.E.128 R8, desc[UR40][R8.64] ;  /* 0x0000002808087980 */ /* 0x000f68000c101d00 */
[----:B------:R-:W5:Y:S04]  /*1a8f0*/  LD.E.128 R12, desc[UR40][R12.64] ;  /* 0x000000280c0c7980 */ /* 0x000f68000c101d00 */
[----:B------:R-:W5:Y:S04]  /*1a900*/  LD.E.128 R24, desc[UR40][R24.64] ;  /* 0x0000002818187980 */ /* 0x000f68000c101d00 */
[----:B------:R-:W5:Y:S04]  /*1a910*/  LD.E.128 R28, desc[UR40][R28.64] ;  /* 0x000000281c1c7980 */ /* 0x000f68000c101d00 */
[----:B------:R-:W5:Y:S01]  /*1a920*/  LD.E.128 R32, desc[UR40][R34.64] ;  /* 0x0000002822207980 */ /* 0x000f62000c101d00 */
[C---:B------:R-:W-:Y:S01]  /*1a930*/  IMAD.WIDE.U32 R36, R41.reuse, UR4, R20 ;  /* 0x0000000429247c25 */ /* 0x040fe2000f8e0014 */
[----:B------:R-:W-:Y:S01]  /*1a940*/  @!PT LDS RZ, [RZ] ;  /* 0x00000000fffff984 */ /* 0x000fe20000000800 */
[----:B------:R-:W-:Y:S01]  /*1a950*/  @!PT LDS RZ, [RZ] ;  /* 0x00000000fffff984 */ /* 0x000fe20000000800 */
[----:B------:R-:W-:Y:S01]  /*1a960*/  @!PT LDS RZ, [RZ] ;  /* 0x00000000fffff984 */ /* 0x000fe20000000800 */
[----:B------:R-:W-:Y:S01]  /*1a970*/  @!PT LDS RZ, [RZ] ;  /* 0x00000000fffff984 */ /* 0x000fe20000000800 */
[----:B------:R1:W-:Y:S06]  /*1a980*/  MEMBAR.ALL.CTA ;  /* 0x0000000000007992 */ /* 0x0003ec0000008000 */
[----:B-1----:R-:W1:Y:S01]  /*1a990*/  FENCE.VIEW.ASYNC.S ;  /* 0x00000000000073c6 */ /* 0x002e620000000000 */
[----:B------:R-:W-:Y:S01]  /*1a9a0*/  IMAD R41, R41, UR5, R42 ;  /* 0x0000000529297c24 */ /* 0x000fe2000f8e022a */
[----:B------:R-:W-:Y:S01]  /*1a9b0*/  ULDC.64 UR4, c[0x0][0xae0] ;  /* 0x0002b80000047ab9 */ /* 0x000fe20000000a00 */
[----:B------:R-:W-:-:S02]  /*1a9c0*/  IMAD R40, R46, -0xc0, R40 ;  /* 0xffffff402e287824 */ /* 0x000fc400078e0228 */
[----:B------:R-:W-:Y:S02]  /*1a9d0*/  IMAD.IADD R37, R37, 0x1, R41 ;  /* 0x0000000125257824 */ /* 0x000fe400078e0229 */
[----:B------:R-:W-:Y:S01]  /*1a9e0*/  IMAD R21, R43, UR4, RZ ;  /* 0x000000042b157c24 */ /* 0x000fe2000f8e02ff */
[----:B------:R-:W-:Y:S01]  /*1a9f0*/  ISETP.GE.AND P0, PT, R2, R40, PT ;  /* 0x000000280200720c */ /* 0x000fe20003f06270 */
[----:B------:R-:W-:-:S04]  /*1aa00*/  IMAD.WIDE.U32 R36, R47, UR4, R36 ;  /* 0x000000042f247c25 */ /* 0x000fc8000f8e0024 */
[----:B------:R-:W-:Y:S01]  /*1aa10*/  IMAD R21, R47, UR5, R21 ;  /* 0x000000052f157c24 */ /* 0x000fe2000f8e0215 */
[----:B------:R-:W-:Y:S01]  /*1aa20*/  ULDC.64 UR4, c[0x0][0xae8] ;  /* 0x0002ba0000047ab9 */ /* 0x000fe20000000a00 */
[----:B0-----:R-:W-:Y:S02]  /*1aa30*/  VIADD R0, R17, 0x19c20 ;  /* 0x00019c2011007836 */ /* 0x001fe40000000000 */
[----:B------:R-:W-:Y:S02]  /*1aa40*/  VIADD R3, R2, 0x60 ;  /* 0x0000006002037836 */ /* 0x000fe40000000000 */
[----:B------:R-:W-:Y:S01]  /*1aa50*/  IMAD.IADD R37, R37, 0x1, R21 ;  /* 0x0000000125257824 */ /* 0x000fe200078e0215 */
[----:B------:R-:W-:Y:S01]  /*1aa60*/  PRMT R0, RZ, 0x654, R0 ;  /* 0x00000654ff007816 */ /* 0x000fe20000000000 */
[----:B------:R-:W-:Y:S01]  /*1aa70*/  IMAD R21, R44, UR4, RZ ;  /* 0x000000042c157c24 */ /* 0x000fe2000f8e02ff */
[----:B------:R-:W-:Y:S01]  /*1aa80*/  ISETP.GE.AND P3, PT, R3, R40, PT ;  /* 0x000000280300720c */ /* 0x000fe20003f66270 */
[C---:B------:R-:W-:Y:S01]  /*1aa90*/  IMAD.WIDE.U32 R38, R45.reuse, UR4, R36 ;  /* 0x000000042d267c25 */ /* 0x040fe2000f8e0024 */
[----:B------:R-:W-:Y:S01]  /*1aaa0*/  SHF.R.S32.HI R3, RZ, 0x1f, R2 ;  /* 0x0000001fff037819 */ /* 0x000fe20000011402 */
[----:B-1----:R0:W-:Y:S02]  /*1aab0*/  SYNCS.ARRIVE.TRANS64.RED.A1T0 RZ, [R0+URZ], RZ ;  /* 0x000000ff00ff79a7 */ /* 0x0021e4000810043f */
        /* <DEDUP_REMOVED lines=23> */
.L_x_1268:
[----:B------:R-:W-:Y:S05]  /*1ac30*/  BSYNC B1 ;  /* 0x0000000000017941 */ /* 0x000fea0003800000 */
.L_x_1267:
        /* <DEDUP_REMOVED lines=19> */
[----:B------:R1:W-:Y:S04]  /*1ad70*/  @!P1 STG.E.128 desc[UR40][R4.64], R8 ;  /* 0x0000000804009986 */ /* 0x0003e8000c101d28 */
[----:B------:R1:W-:Y:S06]  /*1ad80*/  @!P2 STG.E.128 desc[UR40][R4.64+0x40], R24 ;  /* 0x000040180400a986 */ /* 0x0003ec000c101d28 */
[----:B------:R-:W-:Y:S05]  /*1ad90*/  @P0 BRA `(.L_x_1269) ;  /* 0x0000000400e80947 */ /* 0x000fea0003800000 */
[----:B------:R2:W-:Y:S01]  /*1ada0*/  STG.E.128 desc[UR40][R4.64+0x80], R32 ;  /* 0x0000802004007986 */ /* 0x0005e2000c101d28 */
[----:B------:R-:W-:Y:S05]  /*1adb0*/  BRA `(.L_x_1269) ;  /* 0x0000000400e07947 */ /* 0x000fea0003800000 */
.L_x_1265:
[----:B------:R-:W2:Y:S01]  /*1adc0*/  LDL R8, [R1+0x50] ;  /* 0x0000500001087983 */ /* 0x000ea20000100800 */
[----:B------:R-:W-:Y:S01]  /*1add0*/  ULDC.64 UR4, c[0x0][0xbd8] ;  /* 0x0002f60000047ab9 */ /* 0x000fe20000000a00 */
[----:B------:R-:W2:Y:S01]  /*1ade0*/  LDC.64 R4, c[0x0][0xbd8] ;  /* 0x0002f600ff047b82 */ /* 0x000ea20000000a00 */
[----:B------:R-:W-:Y:S01]  /*1adf0*/  ISETP.NE.U32.AND P0, PT, RZ, UR4, PT ;  /* 0x00000004ff007c0c */ /* 0x000fe2000bf05070 */
[----:B------:R-:W-:-:S03]  /*1ae00*/  IMAD.MOV.U32 R9, RZ, RZ, RZ ;  /* 0x000000ffff097224 */ /* 0x000fc600078e00ff */
[----:B------:R-:W-:Y:S01]  /*1ae10*/  ISETP.NE.AND.EX P0, PT, RZ, UR5, PT, P0 ;  /* 0x00000005ff007c0c */ /* 0x000fe2000bf05300 */
[----:B------:R-:W-:Y:S02]  /*1ae20*/  ULDC.64 UR4, c[0x0][0xbe0] ;  /* 0x0002f80000047ab9 */ /* 0x000fe40000000a00 */
[----:B------:R-:W-:-:S04]  /*1ae30*/  ISETP.NE.U32.AND P1, PT, RZ, UR4, PT ;  /* 0x00000004ff007c0c */ /* 0x000fc8000bf25070 */
[----:B------:R-:W-:-:S13]  /*1ae40*/  ISETP.NE.AND.EX P1, PT, RZ, UR5, PT, P1 ;  /* 0x00000005ff007c0c */ /* 0x000fda000bf25310 */
[----:B------:R-:W3:Y:S01]  /*1ae50*/  @P1 LDC.64 R6, c[0x0][0xbe0] ;  /* 0x0002f800ff061b82 */ /* 0x000ee20000000a00 */
[----:B------:R-:W-:Y:S02]  /*1ae60*/  ULDC UR4, c[0x0][0xa88] ;  /* 0x0002a20000047ab9 */ /* 0x000fe40000000800 */
[----:B------:R-:W-:Y:S02]  /*1ae70*/  IMAD.U32 R0, RZ, RZ, UR4 ;  /* 0x00000004ff007e24 */ /* 0x000fe4000f8e00ff */
[----:B--2---:R-:W-:-:S04]  /*1ae80*/  IMAD.WIDE R4, R8, 0x4, R4 ;  /* 0x0000000408047825 */ /* 0x004fc800078e0204 */
[----:B---3--:R-:W-:Y:S01]  /*1ae90*/  @P1 IMAD.WIDE R6, R8, 0x4, R6 ;  /* 0x0000000408061825 */ /* 0x008fe200078e0206 */
[----:B------:R2:W5:Y:S04]  /*1aea0*/  @P0 LDG.E R9, desc[UR40][R4.64] ;  /* 0x0000002804090981 */ /* 0x000568000c1e1900 */
[----:B------:R2:W5:Y:S01]  /*1aeb0*/  @P1 LDG.E R0, desc[UR40][R6.64] ;  /* 0x0000002806001981 */ /* 0x000562000c1e1900 */
[----:B------:R-:W-:Y:S01]  /*1aec0*/  ISETP.GT.AND P2, PT, R58, 0xbf, PT ;  /* 0x000000bf3a00780c */ /* 0x000fe20003f44270 */
[----:B------:R-:W-:-:S12]  /*1aed0*/  @P1 BRA `(.L_x_1270) ;  /* 0x0000000000101947 */ /* 0x000fd80003800000 */
[----:B------:R-:W-:Y:S05]  /*1aee0*/  @!P0 BRA `(.L_x_1270) ;  /* 0x00000000000c8947 */ /* 0x000fea0003800000 */
[----:B--2---:R-:W2:Y:S04]  /*1aef0*/  LDG.E R7, desc[UR40][R4.64] ;  /* 0x0000002804077981 */ /* 0x004ea8000c1e1900 */
[----:B-----5:R-:W2:Y:S02]  /*1af00*/  LDG.E R0, desc[UR40][R4.64+0x4] ;  /* 0x0000042804007981 */ /* 0x020ea4000c1e1900 */
[----:B--2---:R-:W-:-:S07]  /*1af10*/  IMAD.IADD R0, R0, 0x1, -R7 ;  /* 0x0000000100007824 */ /* 0x004fce00078e0a07 */
.L_x_1270:
[----:B------:R-:W3:Y:S04]  /*1af20*/  LDL R14, [R1+0x4c] ;  /* 0x00004c00010e7983 */ /* 0x000ee80000100800 */
[----:B------:R4:W5:Y:S01]  /*1af30*/  LDL R13, [R1+0x58] ;  /* 0x00005800010d7983 */ /* 0x0009620000100800 */
[----:B--2---:R-:W-:Y:S01]  /*1af40*/  SHF.R.S32.HI R4, RZ, 0x1f, R8 ;  /* 0x0000001fff047819 */ /* 0x004fe20000011408 */
[----:B------:R-:W-:Y:S01]  /*1af50*/  BSSY B1, `(.L_x_1271) ;  /* 0x000001d000017945 */ /* 0x000fe20003800000 */
[----:B------:R-:W-:Y:S02]  /*1af60*/  SEL R11, R8, RZ, !P0 ;  /* 0x000000ff080b7207 */ /* 0x000fe40004000000 */
[----:B------:R-:W-:Y:S02]  /*1af70*/  SHF.R.S32.HI R21, RZ, 0x1f, R20 ;  /* 0x0000001fff157819 */ /* 0x000fe40000011414 */
[----:B------:R-:W-:-:S02]  /*1af80*/  SEL R12, R4, RZ, !P0 ;  /* 0x000000ff040c7207 */ /* 0x000fc40004000000 */
[----:B-----5:R-:W-:Y:S02]  /*1af90*/  SHF.R.S32.HI R8, RZ, 0x1f, R9 ;  /* 0x0000001fff087819 */ /* 0x020fe40000011409 */
[----:B---3--:R-:W-:Y:S01]  /*1afa0*/  SHF.R.S32.HI R10, RZ, 0x1f, R14 ;  /* 0x0000001fff0a7819 */ /* 0x008fe2000001140e */
[----:B----4-:R-:W-:Y:S06]  /*1afb0*/  @P2 BRA `(.L_x_1272) ;  /* 0x0000000000582947 */ /* 0x010fec0003800000 */
[----:B------:R-:W2:Y:S02]  /*1afc0*/  S2R R5, SR_TID.X ;  /* 0x0000000000057919 */ /* 0x000ea40000002100 */
[----:B--2---:R-:W-:-:S04]  /*1afd0*/  IMAD R4, R13, 0xc0, R5 ;  /* 0x000000c00d047824 */ /* 0x004fc800078e0205 */
        /* <DEDUP_REMOVED lines=20> */
.L_x_1272:
[----:B------:R-:W-:Y:S05]  /*1b120*/  BSYNC B1 ;  /* 0x0000000000017941 */ /* 0x000fea0003800000 */
.L_x_1271:
[----:B------:R-:W-:Y:S01]  /*1b130*/  ULDC.64 UR4, c[0x0][0xaa0] ;  /* 0x0002a80000047ab9 */ /* 0x000fe20000000a00 */
[----:B--2---:R-:W-:Y:S01]  /*1b140*/  IMAD R7, R13, -0xc0, R0 ;  /* 0xffffff400d077824 */ /* 0x004fe200078e0200 */
[----:B------:R-:W-:Y:S01]  /*1b150*/  BSSY B1, `(.L_x_1273) ;  /* 0x0000028000017945 */ /* 0x000fe20003800000 */
[----:B------:R-:W-:Y:S02]  /*1b160*/  IMAD R6, R8, UR4, RZ ;  /* 0x0000000408067c24 */ /* 0x000fe4000f8e02ff */
[----:B------:R-:W-:Y:S01]  /*1b170*/  IMAD.WIDE.U32 R4, R9, UR4, R20 ;  /* 0x0000000409047c25 */ /* 0x000fe2000f8e0014 */
[----:B------:R-:W-:-:S03]  /*1b180*/  ISETP.GE.AND P0, PT, R2, R7, PT ;  /* 0x000000070200720c */ /* 0x000fc60003f06270 */
[----:B------:R-:W-:Y:S01]  /*1b190*/  IMAD R9, R9, UR5, R6 ;  /* 0x0000000509097c24 */ /* 0x000fe2000f8e0206 */
[----:B------:R-:W-:Y:S01]  /*1b1a0*/  ULDC.64 UR4, c[0x0][0xae0] ;  /* 0x0002b80000047ab9 */ /* 0x000fe20000000a00 */
[----:B------:R-:W-:Y:S02]  /*1b1b0*/  VIADD R0, R2, 0x60 ;  /* 0x0000006002007836 */ /* 0x000fe40000000000 */
[----:B------:R-:W-:Y:S02]  /*1b1c0*/  IMAD R3, R10, UR4, RZ ;  /* 0x000000040a037c24 */ /* 0x000fe4000f8e02ff */
[----:B------:R-:W-:Y:S01]  /*1b1d0*/  IMAD.IADD R5, R5, 0x1, R9 ;  /* 0x0000000105057824 */ /* 0x000fe200078e0209 */
[----:B------:R-:W-:Y:S01]  /*1b1e0*/  ISETP.GE.AND P1, PT, R0, R7, PT ;  /* 0x000000070000720c */ /* 0x000fe20003f26270 */
[C---:B------:R-:W-:Y:S02]  /*1b1f0*/  IMAD R3, R14.reuse, UR5, R3 ;  /* 0x000000050e037c24 */ /* 0x040fe4000f8e0203 */
[----:B------:R-:W-:Y:S01]  /*1b200*/  IMAD.WIDE.U32 R4, R14, UR4, R4 ;  /* 0x000000040e047c25 */ /* 0x000fe2000f8e0004 */
[----:B------:R-:W-:-:S03]  /*1b210*/  ULDC.64 UR4, c[0x0][0xae8] ;  /* 0x0002ba0000047ab9 */ /* 0x000fc60000000a00 */
[----:B------:R-:W-:Y:S01]  /*1b220*/  IMAD.IADD R5, R5, 0x1, R3 ;  /* 0x0000000105057824 */ /* 0x000fe200078e0203 */
[----:B------:R-:W-:Y:S01]  /*1b230*/  SHF.R.S32.HI R3, RZ, 0x1f, R2 ;  /* 0x0000001fff037819 */ /* 0x000fe20000011402 */
[----:B------:R-:W-:Y:S02]  /*1b240*/  IMAD R0, R12, UR4, RZ ;  /* 0x000000040c007c24 */ /* 0x000fe4000f8e02ff */
[----:B------:R-:W-:-:S04]  /*1b250*/  IMAD.WIDE.U32 R4, R11, UR4, R4 ;  /* 0x000000040b047c25 */ /* 0x000fc8000f8e0004 */
[----:B------:R-:W-:Y:S02]  /*1b260*/  IMAD R9, R11, UR5, R0 ;  /* 0x000000050b097c24 */ /* 0x000fe4000f8e0200 */
[----:B------:R-:W-:-:S04]  /*1b270*/  IMAD.WIDE R6, R13, 0xc0, R2 ;  /* 0x000000c00d067825 */ /* 0x000fc800078e0202 */
[----:B------:R-:W-:Y:S01]  /*1b280*/  IMAD.IADD R11, R5, 0x1, R9 ;  /* 0x00000001050b7824 */ /* 0x000fe200078e0209 */
        /* <DEDUP_REMOVED lines=20> */
.L_x_1274:
[----:B------:R-:W-:Y:S05]  /*1b3d0*/  BSYNC B1 ;  /* 0x0000000000017941 */ /* 0x000fea0003800000 */
.L_x_1273:
[----:B------:R-:W-:Y:S05]  /*1b3e0*/  @P1 BRA `(.L_x_1269) ;  /* 0x0000000000541947 */ /* 0x000fea0003800000 */
[----:B------:R-:W-:Y:S01]  /*1b3f0*/  IADD3 R5, P0, R6, 0x60, RZ ;  /* 0x0000006006057810 */ /* 0x000fe20007f1e0ff */
[----:B------:R-:W-:Y:S01]  /*1b400*/  ULDC UR4, c[0x0][0xa8c] ;  /* 0x0002a30000047ab9 */ /* 0x000fe20000000800 */
[----:B------:R-:W-:Y:S01]  /*1b410*/  ULDC.64 UR6, c[0x0][0xad8] ;  /* 0x0002b60000067ab9 */ /* 0x000fe20000000a00 */
[----:B------:R-:W-:Y:S01]  /*1b420*/  IMAD.MOV.U32 R2, RZ, RZ, R4 ;  /* 0x000000ffff027224 */ /* 0x000fe200078e0004 */
[C---:B------:R-:W-:Y:S01]  /*1b430*/  ISETP.GE.AND P1, PT, R20.reuse, UR4, PT ;  /* 0x0000000414007c0c */ /* 0x040fe2000bf26270 */
[----:B------:R-:W-:Y:S02]  /*1b440*/  IMAD.X R6, RZ, RZ, R7, P0 ;  /* 0x000000ffff067224 */ /* 0x000fe400000e0607 */
[----:B------:R-:W-:Y:S02]  /*1b450*/  IMAD.MOV.U32 R3, RZ, RZ, R11 ;  /* 0x000000ffff037224 */ /* 0x000fe400078e000b */
[----:B------:R-:W-:Y:S02]  /*1b460*/  VIADD R0, R20, 0x20 ;  /* 0x0000002014007836 */ /* 0x000fe40000000000 */
[----:B------:R-:W-:-:S02]  /*1b470*/  IMAD R6, R6, UR6, RZ ;  /* 0x0000000606067c24 */ /* 0x000fc4000f8e02ff */
[----:B------:R-:W-:Y:S01]  /*1b480*/  VIADD R20, R20, 0x40 ;  /* 0x0000004014147836 */ /* 0x000fe20000000000 */
[----:B------:R-:W-:Y:S01]  /*1b490*/  ISETP.GE.AND P2, PT, R0, UR4, PT ;  /* 0x0000000400007c0c */ /* 0x000fe2000bf46270 */
        /* <DEDUP_REMOVED lines=10> */
.L_x_1269:
[----:B------:R-:W-:Y:S05]  /*1b540*/  BSYNC B0 ;  /* 0x0000000000007941 */ /* 0x000fea0003800000 */
.L_x_1264:
[----:B------:R-:W4:Y:S01]  /*1b550*/  LDL R0, [R1+0x44] ;  /* 0x0000440001007983 */ /* 0x000f220000100800 */
[----:B------:R-:W-:Y:S02]  /*1b560*/  ULDC UR4, c[0x0][0xc14] ;  /* 0x0003050000047ab9 */ /* 0x000fe40000000800 */
[----:B----4-:R-:W-:-:S13]  /*1b570*/  ISETP.GE.AND P0, PT, R0, UR4, PT ;  /* 0x0000000400007c0c */ /* 0x010fda000bf06270 */
[----:B------:R-:W-:Y:S05]  /*1b580*/  @!P0 BRA `(.L_x_1275) ;  /* 0xfffffe5800708947 */ /* 0x000fea000383ffff */
[----:B------:R-:W-:Y:S05]  /*1b590*/  BRA `(.L_x_1077) ;  /* 0x0000006800fc7947 */ /* 0x000fea0003800000 */
.L_x_1075:
[----:B------:R-:W-:-:S08]  /*1b5a0*/  NOP ;  /* 0x0000000000007918 */ /* 0x000fd00000000000 */
[----:B0-----:R-:W0:-:S00]  /*1b5b0*/  USETMAXREG.DEALLOC.CTAPOOL 0x20 ;  /* 0x00000020000079c8 */ /* 0x001e0000080e0500 */
        /* <DEDUP_REMOVED lines=11> */
[----:B------:R-:W0:Y:S01]  /*1b670*/  LDS.128 R24, [UR4+0x19cd0] ;  /* 0x019cd004ff187984 */ /* 0x000e220008000c00 */
[----:B------:R-:W-:Y:S06]  /*1b680*/  BAR.ARV 0x4, 0x200 ;  /* 0x0108000000007b1d */ /* 0x000fec0000002000 */
[----:B------:R-:W-:Y:S05]  /*1b690*/  BRA `(.L_x_1277) ;  /* 0x0000000800847947 */ /* 0x000fea0003800000 */
.L_x_1276:
[----:B------:R-:W0:Y:S01]  /*1b6a0*/  S2R R2, SR_TID.X ;  /* 0x0000000000027919 */ /* 0x000e220000002100 */
[----:B------:R-:W-:Y:S01]  /*1b6b0*/  ULDC UR4, c[0x0][0xc14] ;  /* 0x0003050000047ab9 */ /* 0x000fe20000000800 */
[----:B------:R-:W1:Y:S01]  /*1b6c0*/  S2UR UR6, SR_CTAID.X ;  /* 0x00000000000679c3 */ /* 0x000e620000002500 */
[----:B------:R-:W-:Y:S01]  /*1b6d0*/  ULDC UR5, c[0x0][0xc10] ;  /* 0x0003040000057ab9 */ /* 0x000fe20000000800 */
        /* <DEDUP_REMOVED lines=30> */
[----:B------:R-:W-:Y:S01]  /*1b8c0*/  IMAD.MOV.U32 R3, RZ, RZ, R6 ;  /* 0x000000ffff037224 */ /* 0x000fe200078e0006 */
[----:B-1----:R-:W-:-:S13]  /*1b8d0*/  ISETP.GT.AND P6, PT, R6, UR6, PT ;  /* 0x0000000606007c0c */ /* 0x002fda000bfc4270 */
[----:B------:R-:W-:Y:S05]  /*1b8e0*/  @P6 BRA `(.L_x_1278) ;  /* 0x00000000009c6947 */ /* 0x000fea0003800000 */
[----:B------:R-:W0:Y:S01]  /*1b8f0*/  LDC R7, c[0x0][0xc14] ;  /* 0x00030500ff077b82 */ /* 0x000e220000000800 */
[----:B------:R-:W-:Y:S01]  /*1b900*/  IMAD.MOV.U32 R6, RZ, RZ, R3 ;  /* 0x000000ffff067224 */ /* 0x000fe200078e0003 */
[----:B------:R-:W-:Y:S01]  /*1b910*/  UMOV UR4, URZ ;  /* 0x0000003f00047c82 */ /* 0x000fe20008000000 */
[----:B------:R-:W-:Y:S01]  /*1b920*/  ULDC UR7, c[0x0][0xc14] ;  /* 0x0003050000077ab9 */ /* 0x000fe20000000800 */
[----:B------:R-:W-:-:S05]  /*1b930*/  ULDC UR5, c[0x0][0xc10] ;  /* 0x0003040000057ab9 */ /* 0x000fca0000000800 */
.L_x_1282:
        /* <DEDUP_REMOVED lines=12> */
.L_x_1281:
[----:B------:R-:W-:Y:S05]  /*1ba00*/  BSYNC B0 ;  /* 0x0000000000007941 */ /* 0x000fea0003800000 */
.L_x_1280:
        /* <DEDUP_REMOVED lines=21> */
.L_x_1278:
[----:B------:R-:W-:-:S04]  /*1bb60*/  IMAD.IADD R10, R6, 0x1, -R3 ;  /* 0x00000001060a7824 */ /* 0x000fc800078e0a03 */
[----:B------:R-:W-:-:S05]  /*1bb70*/  IMAD R2, R7, UR5, R10 ;  /* 0x0000000507027c24 */ /* 0x000fca000f8e020a */
[----:B------:R-:W-:Y:S02]  /*1bb80*/  ISETP.GT.AND P0, PT, R2, UR6, PT ;  /* 0x0000000602007c0c */ /* 0x000fe4000bf04270 */
[----:B------:R-:W0:Y:S11]  /*1bb90*/  LDC.64 R2, c[0x0][0xc68] ;  /* 0x00031a00ff027b82 */ /* 0x000e360000000a00 */
[----:B------:R-:W-:-:S04]  /*1bba0*/  VOTE.ANY R11, PT, !P0 ;  /* 0x00000000000b7806 */ /* 0x000fc800040e0100 */
[----:B------:R-:W1:Y:S02]  /*1bbb0*/  POPC R15, R11 ;  /* 0x0000000b000f7309 */ /* 0x000e640000000000 */
[----:B-1----:R-:W-:-:S04]  /*1bbc0*/  VIADD R27, R15, UR4 ;  /* 0x000000040f1b7c36 */ /* 0x002fc80008000000 */
[----:B0-----:R-:W-:-:S05]  /*1bbd0*/  IMAD.WIDE R2, R27, 0x4, R2 ;  /* 0x000000041b027825 */ /* 0x001fca00078e0202 */
[----:B------:R-:W2:Y:S01]  /*1bbe0*/  LDG.E R9, desc[UR40][R2.64] ;  /* 0x0000002802097981 */ /* 0x000ea2000c1e1900 */
[----:B------:R-:W-:-:S03]  /*1bbf0*/  ISETP.NE.AND P0, PT, R11, RZ, PT ;  /* 0x000000ff0b00720c */ /* 0x000fc60003f05270 */
        /* <DEDUP_REMOVED lines=9> */
[----:B------:R-:W-:-:S06]  /*1bc90*/  VIADD R24, R15, 0xffffffff ;  /* 0xffffffff0f187836 */ /* 0x000fcc0000000000 */
[----:B------:R0:W1:Y:S02]  /*1bca0*/  SHFL.IDX PT, R24, R7, R24, 0x1f ;  /* 0x00001f1807187589 */ /* 0x00006400000e0000 */
.L_x_1283:
[----:B-1----:R-:W-:Y:S01]  /*1bcb0*/  IMAD R24, R24, UR5, R10 ;  /* 0x0000000518187c24 */ /* 0x002fe2000f8e020a */
[----:B------:R-:W-:Y:S01]  /*1bcc0*/  IABS R10, R6 ;  /* 0x00000006000a7213 */ /* 0x000fe20000000000 */
[----:B------:R-:W-:Y:S02]  /*1bcd0*/  IMAD R11, R11, R8, RZ ;  /* 0x000000080b0b7224 */ /* 0x000fe400078e02ff */
[----:B------:R-:W-:Y:S01]  /*1bce0*/  IMAD.MOV.U32 R2, RZ, RZ, RZ ;  /* 0x000000ffff027224 */ /* 0x000fe200078e00ff */
[----:B0-----:R-:W-:Y:S01]  /*1bcf0*/  IADD3 R7, -R24, UR6, RZ ;  /* 0x0000000618077c10 */ /* 0x001fe2000fffe1ff */
[----:B------:R-:W-:Y:S02]  /*1bd00*/  IMAD.MOV R10, RZ, RZ, -R10 ;  /* 0x000000ffff0a7224 */ /* 0x000fe400078e0a0a */
[----:B------:R-:W-:Y:S01]  /*1bd10*/  IMAD.HI.U32 R2, R3, R11, R2 ;  /* 0x0000000b03027227 */ /* 0x000fe200078e0002 */
[----:B------:R-:W-:-:S05]  /*1bd20*/  IABS R3, R7 ;  /* 0x0000000700037213 */ /* 0x000fca0000000000 */
        /* <DEDUP_REMOVED lines=12> */
[----:B------:R-:W-:Y:S02]  /*1bdf0*/  IMAD R8, R9, R2, RZ ;  /* 0x0000000209087224 */ /* 0x000fe400078e02ff */
[----:B------:R-:W-:Y:S02]  /*1be00*/  IMAD.MOV R2, RZ, RZ, -R2 ;  /* 0x000000ffff027224 */ /* 0x000fe400078e0a02 */
[----:B------:R-:W-:Y:S02]  /*1be10*/  IMAD.MOV R10, RZ, RZ, -R8 ;  /* 0x000000ffff0a7224 */ /* 0x000fe400078e0a08 */
[----:B------:R-:W-:Y:S02]  /*1be20*/  IMAD R6, R6, R2, R7 ;  /* 0x0000000206067224 */ /* 0x000fe400078e0207 */
[----:B------:R-:W-:Y:S01]  /*1be30*/  IMAD.MOV.U32 R2, RZ, RZ, RZ ;  /* 0x000000ffff027224 */ /* 0x000fe200078e00ff */
[----:B------:R-:W-:-:S04]  /*1be40*/  VIADDMNMX R9, R10, UR5, R9, PT ;  /* 0x000000050a097c46 */ /* 0x000fc8000b800109 */
        /* <DEDUP_REMOVED lines=20> */
[----:B------:R-:W-:-:S06]  /*1bf90*/  IMAD.IADD R3, R6, 0x1, R8 ;  /* 0x0000000106037824 */ /* 0x000fcc00078e0208 */
[----:B------:R-:W-:-:S06]  /*1bfa0*/  @P0 VIADD R2, R2, 0x1 ;  /* 0x0000000102020836 */ /* 0x000fcc0000000000 */
[----:B------:R-:W-:Y:S01]  /*1bfb0*/  @!P2 IMAD.MOV R2, RZ, RZ, -R2 ;  /* 0x000000ffff02a224 */ /* 0x000fe200078e0a02 */
[----:B------:R-:W-:Y:S01]  /*1bfc0*/  @!P1 LOP3.LUT R2, RZ, R9, RZ, 0x33, !PT ;  /* 0x00000009ff029212 */ /* 0x000fe200078e33ff */
[----:B------:R-:W-:-:S03]  /*1bfd0*/  IMAD.MOV R9, RZ, RZ, -R9 ;  /* 0x000000ffff097224 */ /* 0x000fc600078e0a09 */
[----:B------:R-:W-:Y:S01]  /*1bfe0*/  LOP3.LUT R25, RZ, R2, RZ, 0x33, !PT ;  /* 0x00000002ff197212 */ /* 0x000fe200078e33ff */
[----:B------:R-:W-:-:S04]  /*1bff0*/  IMAD R26, R2, R9, R3 ;  /* 0x00000009021a7224 */ /* 0x000fc800078e0203 */
[----:B------:R-:W-:Y:S01]  /*1c000*/  IMAD.IADD R25, R4, 0x1, R25 ;  /* 0x0000000104197824 */ /* 0x000fe200078e0219 */
[----:B------:R-:W-:Y:S06]  /*1c010*/  BRA `(.L_x_1284) ;  /* 0x00000000000c7947 */ /* 0x000fec0003800000 */
.L_x_1279:
[----:B------:R-:W-:Y:S02]  /*1c020*/  IMAD.MOV.U32 R25, RZ, RZ, RZ ;  /* 0x000000ffff197224 */ /* 0x000fe400078e00ff */
[----:B------:R-:W-:Y:S02]  /*1c030*/  IMAD.U32 R24, RZ, RZ, UR6 ;  /* 0x00000006ff187e24 */ /* 0x000fe4000f8e00ff */
[----:B------:R-:W-:-:S07]  /*1c040*/  IMAD.MOV.U32 R26, RZ, RZ, RZ ;  /* 0x000000ffff1a7224 */ /* 0x000fce00078e00ff */
.L_x_1284:
[----:B------:R-:W-:-:S13]  /*1c050*/  ISETP.NE.AND P0, PT, R5, RZ, PT ;  /* 0x000000ff0500720c */ /* 0x000fda0003f05270 */
[----:B------:R-:W0:Y:S01]  /*1c060*/  @!P0 S2R R3, SR_CgaCtaId ;  /* 0x0000000000038919 */ /* 0x000e220000008800 */
[----:B------:R-:W-:-:S04]  /*1c070*/  @!P0 MOV R2, 0x400 ;  /* 0x0000040000028802 */ /* 0x000fc80000000f00 */
[----:B0-----:R-:W-:-:S05]  /*1c080*/  @!P0 LEA R2, R3, R2, 0x18 ;  /* 0x0000000203028211 */ /* 0x001fca00078ec0ff */
[----:B------:R1:W-:Y:S01]  /*1c090*/  @!P0 STS.128 [R2+0x19cd0], R24 ;  /* 0x019cd01802008388 */ /* 0x0003e20000000c00 */
[----:B------:R-:W-:Y:S06]  /*1c0a0*/  BAR.ARV 0x5, 0x200 ;  /* 0x0148000000007b1d */ /* 0x000fec0000002000 */
.L_x_1277:
[----:B------:R2:W-:Y:S01]  /*1c0b0*/  STL [R1+0x18], RZ ;  /* 0x000018ff01007387 */ /* 0x0005e20000100800 */
[----:B------:R-:W-:Y:S01]  /*1c0c0*/  ULDC UR4, c[0x0][0xc14] ;  /* 0x0003050000047ab9 */ /* 0x000fe20000000800 */
[----:B------:R-:W-:Y:S01]  /*1c0d0*/  IMAD.MOV.U32 R19, RZ, RZ, 0x1 ;  /* 0x00000001ff137424 */ /* 0x000fe200078e00ff */
[----:B0-----:R-:W-:Y:S01]  /*1c0e0*/  ISETP.GE.AND P0, PT, R27, UR4, PT ;  /* 0x000000041b007c0c */ /* 0x001fe2000bf06270 */
[----:B------:R-:W-:-:S12]  /*1c0f0*/  IMAD.MOV.U32 R17, RZ, RZ, RZ ;  /* 0x000000ffff117224 */ /* 0x000fd800078e00ff */
[----:B--2---:R-:W-:Y:S05]  /*1c100*/  @P0 BRA `(.L_x_1285) ;  /* 0x0000005c00280947 */ /* 0x004fea0003800000 */
[----:B------:R-:W2:Y:S01]  /*1c110*/  LDL R8, [R1+0x14] ;  /* 0x0000140001087983 */ /* 0x000ea20000100800 */
[----:B------:R-:W0:Y:S01]  /*1c120*/  S2R R10, SR_TID.X ;  /* 0x00000000000a7919 */ /* 0x000e220000002100 */
[----:B------:R-:W3:Y:S01]  /*1c130*/  S2R R6, SR_TID.X ;  /* 0x0000000000067919 */ /* 0x000ee20000002100 */
[----:B------:R-:W-:Y:S01]  /*1c140*/  IMAD.SHL.U32 R9, R0, 0x800, RZ ;  /* 0x0000080000097824 */ /* 0x000fe200078e00ff */
[----:B0-----:R-:W-:Y:S01]  /*1c150*/  SHF.R.U32.HI R4, RZ, 0x1, R10 ;  /* 0x00000001ff047819 */ /* 0x001fe2000001160a */
[----:B-1----:R-:W-:-:S03]  /*1c160*/  IMAD.SHL.U32 R2, R10, 0x20, RZ ;  /* 0x000000200a027824 */ /* 0x002fc600078e00ff */
[----:B------:R-:W-:Y:S02]  /*1c170*/  LOP3.LUT R5, R4, 0x20, RZ, 0xc0, !PT ;  /* 0x0000002004057812 */ /* 0x000fe400078ec0ff */
[----:B---3--:R-:W-:Y:S01]  /*1c180*/  LOP3.LUT R6, R6, 0x7f, RZ, 0xc0, !PT ;  /* 0x0000007f06067812 */ /* 0x008fe200078ec0ff */
[----:B------:R-:W-:Y:S01]  /*1c190*/  IMAD.SHL.U32 R0, R10, 0x80, RZ ;  /* 0x000000800a007824 */ /* 0x000fe200078e00ff */
        /* <DEDUP_REMOVED lines=8> */
[----:B------:R-:W-:Y:S02]  /*1c220*/  LOP3.LUT R0, R0, 0x400, RZ, 0xc0, !PT ;  /* 0x0000040000007812 */ /* 0x000fe400078ec0ff */
[----:B------:R-:W-:Y:S02]  /*1c230*/  LOP3.LUT R2, R2, 0x400, R5, 0xf8, !PT ;  /* 0x0000040002027812 */ /* 0x000fe400078ef805 */
[----:B------:R-:W-:Y:S02]  /*1c240*/  LOP3.LUT R3, R3, 0x10, R6, 0x78, !PT ;  /* 0x0000001003037812 */ /* 0x000fe400078e7806 */
[----:B------:R-:W-:Y:S02]  /*1c250*/  LOP3.LUT R0, R0, 0x800, R9, 0xf8, !PT ;  /* 0x0000080000007812 */ /* 0x000fe400078ef809 */
[----:B------:R-:W-:Y:S02]  /*1c260*/  LOP3.LUT R7, R7, 0x70, R4, 0x78, !PT ;  /* 0x0000007007077812 */ /* 0x000fe400078e7804 */
[----:B------:R-:W-:-:S02]  /*1c270*/  LOP3.LUT R2, R2, R3, RZ, 0xfc, !PT ;  /* 0x0000000302027212 */ /* 0x000fc400078efcff */
[----:B------:R-:W-:Y:S01]  /*1c280*/  LOP3.LUT R29, R0, R7, RZ, 0xfc, !PT ;  /* 0x00000007001d7212 */ /* 0x000fe200078efcff */
[----:B------:R-:W-:Y:S01]  /*1c290*/  IMAD.MOV.U32 R0, RZ, RZ, 0x40 ;  /* 0x00000040ff007424 */ /* 0x000fe200078e00ff */
[----:B------:R-:W-:Y:S01]  /*1c2a0*/  LOP3.LUT P0, RZ, R10, 0x4, RZ, 0xc0, !PT ;  /* 0x000000040aff7812 */ /* 0x000fe2000780c0ff */
[----:B------:R0:W-:Y:S03]  /*1c2b0*/  STL [R1+0x4], R2 ;  /* 0x0000040201007387 */ /* 0x0001e60000100800 */
[----:B------:R-:W-:Y:S01]  /*1c2c0*/  SEL R0, R0, 0xffffffc0, !P0 ;  /* 0xffffffc000007807 */ /* 0x000fe20004000000 */
[----:B------:R-:W-:Y:S01]  /*1c2d0*/  BSSY B7, `(.L_x_1285) ;  /* 0x00005ad000077945 */ /* 0x000fe20003800000 */
[----:B------:R-:W-:Y:S02]  /*1c2e0*/  IMAD.MOV.U32 R22, RZ, RZ, 0x1 ;  /* 0x00000001ff167424 */ /* 0x000fe400078e00ff */
[----:B------:R-:W-:-:S02]  /*1c2f0*/  IMAD.MOV.U32 R18, RZ, RZ, RZ ;  /* 0x000000ffff127224 */ /* 0x000fc400078e00ff */
[----:B------:R-:W-:Y:S02]  /*1c300*/  IMAD.MOV.U32 R17, RZ, RZ, RZ ;  /* 0x000000ffff117224 */ /* 0x000fe400078e00ff */
[----:B------:R-:W-:Y:S01]  /*1c310*/  IMAD.MOV.U32 R19, RZ, RZ, 0x1 ;  /* 0x00000001ff137424 */ /* 0x000fe200078e00ff */
[----:B------:R-:W-:Y:S01]  /*1c320*/  ULDC.64 UR38, c[0x0][0x198] ;  /* 0x0000660000267ab9 */ /* 0x000fe20000000a00 */
[----:B------:R-:W-:Y:S01]  /*1c330*/  ULDC UR36, c[0x0][0xc] ;  /* 0x0000030000247ab9 */ /* 0x000fe20000000800 */
[C---:B--2---:R-:W-:Y:S02]  /*1c340*/  LOP3.LUT R3, R8.reuse, 0x1, RZ, 0xfc, !PT ;  /* 0x0000000108037812 */ /* 0x044fe400078efcff */
[----:B0-----:R-:W-:-:S03]  /*1c350*/  LOP3.LUT R2, R8, 0x2, RZ, 0xfc, !PT ;  /* 0x0000000208027812 */ /* 0x001fc600078efcff */
[----:B------:R0:W-:Y:S04]  /*1c360*/  STL [R1+0x20], R3 ;  /* 0x0000200301007387 */ /* 0x0001e80000100800 */
[----:B------:R0:W-:Y:S04]  /*1c370*/  STL [R1+0xc], R2 ;  /* 0x00000c0201007387 */ /* 0x0001e80000100800 */
[----:B------:R0:W-:Y:S04]  /*1c380*/  STL [R1+0x18], RZ ;  /* 0x000018ff01007387 */ /* 0x0001e80000100800 */
[----:B------:R0:W-:Y:S02]  /*1c390*/  STL [R1], R0 ;  /* 0x0000000001007387 */ /* 0x0001e40000100800 */
.L_x_1412:
[----:B------:R-:W-:Y:S05]  /*1c3a0*/  YIELD ;  /* 0x0000000000007946 */ /* 0x000fea0003800000 */
[----:B------:R-:W-:Y:S01]  /*1c3b0*/  ULDC.64 UR4, c[0x0][0xa28] ;  /* 0x00028a0000047ab9 */ /* 0x000fe20000000a00 */
[----:B0-----:R-:W-:Y:S01]  /*1c3c0*/  IMAD.MOV.U32 R9, RZ, RZ, RZ ;  /* 0x000000ffff097224 */ /* 0x001fe200078e00ff */
[----:B------:R-:W-:Y:S01]  /*1c3d0*/  ISETP.NE.U32.AND P0, PT, RZ, UR4, PT ;  /* 0x00000004ff007c0c */ /* 0x000fe2000bf05070 */
[----:B-1----:R-:W1:Y:S01]  /*1c3e0*/  LDC.64 R10, c[0x0][0xa00] ;  /* 0x00028000ff0a7b82 */ /* 0x002e620000000a00 */
[----:B------:R-:W-:Y:S01]  /*1c3f0*/  ULDC.64 UR6, c[0x0][0xa08] ;  /* 0x0002820000067ab9 */ /* 0x000fe20000000a00 */
[----:B------:R-:W-:Y:S01]  /*1c400*/  ULDC.64 UR8, c[0x0][0xa10] ;  /* 0x0002840000087ab9 */ /* 0x000fe20000000a00 */
[----:B------:R-:W-:Y:S01]  /*1c410*/  ISETP.NE.AND.EX P0, PT, RZ, UR5, PT, P0 ;  /* 0x00000005ff007c0c */ /* 0x000fe2000bf05300 */
[----:B------:R-:W-:-:S04]  /*1c420*/  ULDC.64 UR4, c[0x0][0xa18] ;  /* 0x0002860000047ab9 */ /* 0x000fc80000000a00 */
[----:B------:R-:W2:Y:S08]  /*1c430*/  LDC.64 R4, c[0x0][0xa08] ;  /* 0x00028200ff047b82 */ /* 0x000eb00000000a00 */
[----:B0-----:R-:W0:Y:S02]  /*1c440*/  @P0 LDC.64 R2, c[0x0][0xa28] ;  /* 0x00028a00ff020b82 */ /* 0x001e240000000a00 */
[----:B0-----:R-:W-:-:S05]  /*1c450*/  @P0 IMAD.WIDE R2, R27, 0x4, R2 ;  /* 0x000000041b020825 */ /* 0x001fca00078e0202 */
[----:B------:R0:W5:Y:S01]  /*1c460*/  @P0 LDG.E R9, desc[UR40][R2.64] ;  /* 0x0000002802090981 */ /* 0x000162000c1e1900 */
[----:B------:R-:W-:Y:S01]  /*1c470*/  ISETP.NE.U32.AND P0, PT, RZ, UR4, PT ;  /* 0x00000004ff007c0c */ /* 0x000fe2000bf05070 */
[----:B------:R-:W-:Y:S01]  /*1c480*/  IMAD.MOV.U32 R0, RZ, RZ, RZ ;  /* 0x000000ffff007224 */ /* 0x000fe200078e00ff */
[----:B------:R-:W-:Y:S01]  /*1c490*/  ISETP.NE.U32.AND P2, PT, RZ, UR6, PT ;  /* 0x00000006ff007c0c */ /* 0x000fe2000bf45070 */
[----:B-1----:R-:W-:Y:S01]  /*1c4a0*/  IMAD.WIDE R10, R27, 0x4, R10 ;  /* 0x000000041b0a7825 */ /* 0x002fe200078e020a */
[----:B------:R-:W-:Y:S01]  /*1c4b0*/  ISETP.NE.AND.EX P0, PT, RZ, UR5, PT, P0 ;  /* 0x00000005ff007c0c */ /* 0x000fe2000bf05300 */
[----:B------:R-:W-:Y:S01]  /*1c4c0*/  ULDC.64 UR4, c[0x0][0xa00] ;  /* 0x0002800000047ab9 */ /* 0x000fe20000000a00 */
[----:B------:R-:W-:Y:S01]  /*1c4d0*/  ISETP.NE.U32.AND P4, PT, RZ, UR8, PT ;  /* 0x00000008ff007c0c */ /* 0x000fe2000bf85070 */
[----:B------:R-:W-:Y:S01]  /*1c4e0*/  IMAD.MOV.U32 R28, RZ, RZ, RZ ;  /* 0x000000ffff1c7224 */ /* 0x000fe200078e00ff */
[----:B------:R-:W-:Y:S01]  /*1c4f0*/  ISETP.NE.U32.AND P1, PT, RZ, UR4, PT ;  /* 0x00000004ff007c0c */ /* 0x000fe2000bf25070 */
[----:B0-----:R-:W0:Y:S01]  /*1c500*/  LDC.64 R2, c[0x0][0xa10] ;  /* 0x00028400ff027b82 */ /* 0x001e220000000a00 */
[----:B------:R-:W-:-:S02]  /*1c510*/  IMAD.MOV.U32 R6, RZ, RZ, RZ ;  /* 0x000000ffff067224 */ /* 0x000fc400078e00ff */
[----:B------:R-:W-:Y:S01]  /*1c520*/  ISETP.NE.AND.EX P3, PT, RZ, UR5, PT, P1 ;  /* 0x00000005ff007c0c */ /* 0x000fe2000bf65310 */
[----:B--2---:R-:W-:Y:S01]  /*1c530*/  IMAD.WIDE R4, R27, 0x4, R4 ;  /* 0x000000041b047825 */ /* 0x004fe200078e0204 */
[----:B------:R-:W-:Y:S02]  /*1c540*/  ISETP.NE.AND.EX P1, PT, RZ, UR7, PT, P2 ;  /* 0x00000007ff007c0c */ /* 0x000fe4000bf25320 */
[----:B------:R-:W-:Y:S01]  /*1c550*/  ISETP.NE.AND.EX P2, PT, RZ, UR9, PT, P4 ;  /* 0x00000009ff007c0c */ /* 0x000fe2000bf45340 */
[----:B------:R-:W1:Y:S01]  /*1c560*/  @P0 LDC.64 R12, c[0x0][0xa18] ;  /* 0x00028600ff0c0b82 */ /* 0x000e620000000a00 */
[----:B------:R-:W-:Y:S02]  /*1c570*/  ULDC UR4, c[0x0][0x288] ;  /* 0x0000a20000047ab9 */ /* 0x000fe40000000800 */
[----:B------:R-:W-:Y:S01]  /*1c580*/  IMAD.U32 R7, RZ, RZ, UR4 ;  /* 0x00000004ff077e24 */ /* 0x000fe2000f8e00ff */
[----:B------:R-:W-:-:S04]  /*1c590*/  ULDC.64 UR4, c[0x0][0x3f8] ;  /* 0x0000fe0000047ab9 */ /* 0x000fc80000000a00 */
[----:B------:R-:W2:Y:S04]  /*1c5a0*/  @P3 LDG.E R0, desc[UR40][R10.64] ;  /* 0x000000280a003981 */ /* 0x000ea8000c1e1900 */
[----:B------:R3:W5:Y:S01]  /*1c5b0*/  @P1 LDG.E R28, desc[UR40][R4.64] ;  /* 0x00000028041c1981 */ /* 0x000762000c1e1900 */
[----:B0-----:R-:W-:-:S05]  /*1c5c0*/  IMAD.WIDE R2, R27, 0x4, R2 ;  /* 0x000000041b027825 */ /* 0x001fca00078e0202 */
[----:B------:R3:W5:Y:S01]  /*1c5d0*/  @P2 LDG.E R6, desc[UR40][R2.64] ;  /* 0x0000002802062981 */ /* 0x000762000c1e1900 */
[----:B-1----:R-:W-:-:S05]  /*1c5e0*/  @P0 IMAD.WIDE R12, R27, 0x4, R12 ;  /* 0x000000041b0c0825 */ /* 0x002fca00078e020c */
[----:B------:R3:W5:Y:S01]  /*1c5f0*/  @P0 LDG.E R7, desc[UR40][R12.64] ;  /* 0x000000280c070981 */ /* 0x000762000c1e1900 */
[----:B------:R-:W-:-:S03]  /*1c600*/  UISETP.NE.U32.AND UP0, UPT, UR4, URZ, UPT ;  /* 0x0000003f0400728c */ /* 0x000fc6000bf05070 */
[----:B------:R-:W-:Y:S01]  /*1c610*/  ULDC UR4, c[0x0][0x404] ;  /* 0x0001010000047ab9 */ /* 0x000fe20000000800 */
[----:B------:R-:W-:-:S03]  /*1c620*/  UISETP.NE.AND.EX UP0, UPT, UR5, URZ, UPT, UP0 ;  /* 0x0000003f0500728c */ /* 0x000fc6000bf05300 */
[----:B------:R-:W-:Y:S01]  /*1c630*/  ULDC UR5, c[0x0][0x2e0] ;  /* 0x0000b80000057ab9 */ /* 0x000fe20000000800 */
[----:B------:R-:W-:-:S04]  /*1c640*/  USEL UR4, UR4, 0x1, UP0 ;  /* 0x0000000104047887 */ /* 0x000fc80008000000 */
[----:B------:R-:W-:-:S03]  /*1c650*/  UIMAD UR4, UR4, UR5, URZ ;  /* 0x00000005040472a4 */ /* 0x000fc6000f8e023f */
[----:B------:R-:W-:Y:S02]  /*1c660*/  ULDC UR5, c[0x0][0x338] ;  /* 0x0000ce0000057ab9 */ /* 0x000fe40000000800 */
[----:B------:R-:W-:Y:S01]  /*1c670*/  IMAD.U32 R8, RZ, RZ, UR5 ;  /* 0x00000005ff087e24 */ /* 0x000fe2000f8e00ff */
[----:B--2---:R0:W-:Y:S02]  /*1c680*/  STL [R1+0x1c], R0 ;  /* 0x00001c0001007387 */ /* 0x0041e40000100800 */
[----:B0-----:R-:W-:Y:S01]  /*1c690*/  IMAD.U32 R0, RZ, RZ, UR4 ;  /* 0x00000004ff007e24 */ /* 0x001fe2000f8e00ff */
[----:B---3--:R-:W-:Y:S06]  /*1c6a0*/  @P0 BRA `(.L_x_1286) ;  /* 0x0000000000100947 */ /* 0x008fec0003800000 */
[----:B------:R-:W-:Y:S05]  /*1c6b0*/  @!P3 BRA `(.L_x_1286) ;  /* 0x00000000000cb947 */ /* 0x000fea0003800000 */
[----:B-----5:R-:W2:Y:S04]  /*1c6c0*/  LDG.E R7, desc[UR40][R10.64] ;  /* 0x000000280a077981 */ /* 0x020ea8000c1e1900 */
[----:B------:R-:W2:Y:S02]  /*1c6d0*/  LDG.E R10, desc[UR40][R10.64+0x4] ;  /* 0x000004280a0a7981 */ /* 0x000ea4000c1e1900 */
[----:B--2---:R-:W-:-:S07]  /*1c6e0*/  IMAD.IADD R7, R10, 0x1, -R7 ;  /* 0x000000010a077824 */ /* 0x004fce00078e0a07 */
.L_x_1286:
[----:B------:R-:W-:Y:S01]  /*1c6f0*/  ULDC.64 UR4, c[0x0][0xa20] ;  /* 0x0002880000047ab9 */ /* 0x000fe20000000a00 */
[----:B-----5:R-:W-:Y:S01]  /*1c700*/  IMAD.IADD R28, R28, 0x1, R9 ;  /* 0x000000011c1c7824 */ /* 0x020fe200078e0209 */
[----:B------:R-:W-:-:S04]  /*1c710*/  ISETP.NE.U32.AND P0, PT, RZ, UR4, PT ;  /* 0x00000004ff007c0c */ /* 0x000fc8000bf05070 */
[----:B------:R-:W-:-:S13]  /*1c720*/  ISETP.NE.AND.EX P0, PT, RZ, UR5, PT, P0 ;  /* 0x00000005ff007c0c */ /* 0x000fda000bf05300 */
[----:B------:R-:W-:Y:S05]  /*1c730*/  @!P0 BRA `(.L_x_1287) ;  /* 0x0000000000108947 */ /* 0x000fea0003800000 */
[----:B------:R-:W0:Y:S02]  /*1c740*/  LDC.64 R4, c[0x0][0xa20] ;  /* 0x00028800ff047b82 */ /* 0x000e240000000a00 */
[----:B0-----:R-:W-:-:S05]  /*1c750*/  IMAD.WIDE R4, R27, 0x4, R4 ;  /* 0x000000041b047825 */ /* 0x001fca00078e0204 */
[----:B------:R0:W5:Y:S01]  /*1c760*/  LDG.E R0, desc[UR40][R4.64] ;  /* 0x0000002804007981 */ /* 0x000162000c1e1900 */
[----:B------:R-:W-:Y:S05]  /*1c770*/  BRA `(.L_x_1288) ;  /* 0x0000000000107947 */ /* 0x000fea0003800000 */
.L_x_1287:
[----:B------:R-:W-:Y:S05]  /*1c780*/  @!P1 BRA `(.L_x_1288) ;  /* 0x00000000000c9947 */ /* 0x000fea0003800000 */
[----:B------:R-:W2:Y:S04]  /*1c790*/  LDG.E R0, desc[UR40][R4.64] ;  /* 0x0000002804007981 */ /* 0x000ea8000c1e1900 */
[----:B------:R-:W2:Y:S02]  /*1c7a0*/  LDG.E R11, desc[UR40][R4.64+0x4] ;  /* 0x00000428040b7981 */ /* 0x000ea4000c1e1900 */
[----:B--2---:R-:W-:-:S07]  /*1c7b0*/  IMAD.IADD R0, R11, 0x1, -R0 ;  /* 0x000000010b007824 */ /* 0x004fce00078e0a00 */
.L_x_1288:
[----:B0-----:R-:W2:Y:S04]  /*1c7c0*/  @P2 LDG.E R4, desc[UR40][R2.64] ;  /* 0x0000002802042981 */ /* 0x001ea8000c1e1900 */
[----:B------:R0:W2:Y:S01]  /*1c7d0*/  @P2 LDG.E R5, desc[UR40][R2.64+0x4] ;  /* 0x0000042802052981 */ /* 0x0000a2000c1e1900 */
[----:B-----5:R-:W-:Y:S02]  /*1c7e0*/  IMAD.IADD R9, R0, 0x1, -R9 ;  /* 0x0000000100097824 */ /* 0x020fe400078e0a09 */
[----:B------:R-:W-:-:S05]  /*1c7f0*/  IMAD R0, R25, 0xc0, RZ ;  /* 0x000000c019007824 */ /* 0x000fca00078e02ff */
[----:B------:R-:W-:Y:S01]  /*1c800*/  IADD3 R0, -R7, 0xc0, R0 ;  /* 0x000000c007007810 */ /* 0x000fe20007ffe100 */
[----:B0-----:R-:W0:Y:S02]  /*1c810*/  LDC.64 R2, c[0x0][0x9e0] ;  /* 0x00027800ff027b82 */ /* 0x001e240000000a00 */
[----:B0-----:R-:W-:Y:S01]  /*1c820*/  ISETP.GE.AND P1, PT, R3, 0x1, PT ;  /* 0x000000010300780c */ /* 0x001fe20003f26270 */
[----:B--2---:R-:W-:-:S04]  /*1c830*/  @P2 IMAD.IADD R8, R5, 0x1, -R4 ;  /* 0x0000000105082824 */ /* 0x004fc800078e0a04 */
[----:B------:R-:W-:-:S04]  /*1c840*/  IMAD.IADD R10, R9, 0x1, R8 ;  /* 0x00000001090a7824 */ /* 0x000fc800078e0208 */
[C---:B------:R-:W-:Y:S02]  /*1c850*/  VIADD R20, R10.reuse, 0x7f ;  /* 0x0000007f0a147836 */ /* 0x040fe40000000000 */
[----:B------:R-:W-:-:S03]  /*1c860*/  IMAD.IADD R0, R10, 0x1, R0 ;  /* 0x000000010a007824 */ /* 0x000fc600078e0200 */
[----:B------:R-:W-:Y:S01]  /*1c870*/  SHF.R.S32.HI R5, RZ, 0x1f, R20 ;  /* 0x0000001fff057819 */ /* 0x000fe20000011414 */
[----:B------:R-:W-:-:S03]  /*1c880*/  IMAD.IADD R2, R0, 0x1, R2 ;  /* 0x0000000100027824 */ /* 0x000fc600078e0202 */
[----:B------:R-:W-:-:S04]  /*1c890*/  LEA.HI R20, R5, R20, RZ, 0x7 ;  /* 0x0000001405147211 */ /* 0x000fc800078f38ff */
[----:B------:R-:W-:Y:S01]  /*1c8a0*/  SHF.R.S32.HI R20, RZ, 0x7, R20 ;  /* 0x00000007ff147819 */ /* 0x000fe20000011414 */
        /* <DEDUP_REMOVED lines=12> */
.L_x_1291:
[----:B------:R-:W-:-:S13]  /*1c970*/  ISETP.NE.AND P0, PT, R3, 0x1, PT ;  /* 0x000000010300780c */ /* 0x000fda0003f05270 */
[----:B------:R-:W0:Y:S02]  /*1c980*/  @P0 LDC.64 R4, c[0x0][0x9e8] ;  /* 0x00027a00ff040b82 */ /* 0x000e240000000a00 */
[----:B0-----:R-:W-:-:S05]  /*1c990*/  @P0 IMAD.HI.U32 R4, R11, R4, RZ ;  /* 0x000000040b040227 */ /* 0x001fca00078e00ff */
[----:B------:R-:W-:-:S07]  /*1c9a0*/  @P0 SHF.R.U32.HI R11, RZ, R5, R4 ;  /* 0x00000005ff0b0219 */ /* 0x000fce0000011604 */
.L_x_1292:
[----:B------:R-:W-:Y:S05]  /*1c9b0*/  BSYNC B0 ;  /* 0x0000000000007941 */ /* 0x000fea0003800000 */
.L_x_1290:
[----:B------:R-:W-:-:S05]  /*1c9c0*/  IMAD R11, R11, R3, R3 ;  /* 0x000000030b0b7224 */ /* 0x000fca00078e0203 */
[----:B------:R-:W-:-:S07]  /*1c9d0*/  VIMNMX R2, R2, R11, PT ;  /* 0x0000000b02027248 */ /* 0x000fce0003fe0100 */
.L_x_1289:
        /* <DEDUP_REMOVED lines=15> */
.L_x_1295:
[----:B------:R-:W-:Y:S01]  /*1cad0*/  ISETP.NE.AND P0, PT, R3, 0x1, PT ;  /* 0x000000010300780c */ /* 0x000fe20003f05270 */
[----:B------:R-:W-:-:S12]  /*1cae0*/  IMAD.MOV.U32 R11, RZ, RZ, R7 ;  /* 0x000000ffff0b7224 */ /* 0x000fd800078e0007 */
[----:B------:R-:W0:Y:S02]  /*1caf0*/  @P0 LDC.64 R4, c[0x0][0x9e8] ;  /* 0x00027a00ff040b82 */ /* 0x000e240000000a00 */
[----:B0-----:R-:W-:-:S05]  /*1cb00*/  @P0 IMAD.HI.U32 R4, R7, R4, RZ ;  /* 0x0000000407040227 */ /* 0x001fca00078e00ff */
[----:B------:R-:W-:-:S07]  /*1cb10*/  @P0 SHF.R.U32.HI R11, RZ, R5, R4 ;  /* 0x00000005ff0b0219 */ /* 0x000fce0000011604 */
.L_x_1296:
[----:B------:R-:W-:Y:S05]  /*1cb20*/  BSYNC B0 ;  /* 0x0000000000007941 */ /* 0x000fea0003800000 */
.L_x_1294:
[----:B------:R-:W-:-:S05]  /*1cb30*/  IMAD R3, R11, R3, RZ ;  /* 0x000000030b037224 */ /* 0x000fca00078e02ff */
[----:B------:R-:W-:-:S07]  /*1cb40*/  VIMNMX R10, R10, R3, !PT ;  /* 0x000000030a0a7248 */ /* 0x000fce0007fe0100 */
.L_x_1293:
[----:B------:R-:W-:Y:S01]  /*1cb50*/  VIADD R2, R2, 0x7f ;  /* 0x0000007f02027836 */ /* 0x000fe20000000000 */
[----:B------:R-:W-:Y:S04]  /*1cb60*/  BSSY B0, `(.L_x_1297) ;  /* 0x0000163000007945 */ /* 0x000fe80003800000 */
[----:B------:R-:W-:-:S04]  /*1cb70*/  SHF.R.S32.HI R3, RZ, 0x1f, R2 ;  /* 0x0000001fff037819 */ /* 0x000fc80000011402 */
[----:B------:R-:W-:Y:S02]  /*1cb80*/  LEA.HI R3, R3, R2, RZ, 0x7 ;  /* 0x0000000203037211 */ /* 0x000fe400078f38ff */
[----:B------:R-:W-:Y:S02]  /*1cb90*/  SHF.R.S32.HI R2, RZ, 0x1f, R10 ;  /* 0x0000001fff027819 */ /* 0x000fe4000001140a */
[----:B------:R-:W-:Y:S02]  /*1cba0*/  SHF.R.S32.HI R3, RZ, 0x7, R3 ;  /* 0x00000007ff037819 */ /* 0x000fe40000011403 */
[----:B------:R-:W-:Y:S02]  /*1cbb0*/  LEA.HI R2, R2, R10, RZ, 0x7 ;  /* 0x0000000a02027211 */ /* 0x000fe400078f38ff */
[----:B------:R-:W-:Y:S02]  /*1cbc0*/  VIMNMX R4, R20, R3, PT ;  /* 0x0000000314047248 */ /* 0x000fe40003fe0100 */
[----:B------:R-:W-:-:S04]  /*1cbd0*/  SHF.R.S32.HI R2, RZ, 0x7, R2 ;  /* 0x00000007ff027819 */ /* 0x000fc80000011402 */
[----:B------:R-:W-:-:S05]  /*1cbe0*/  VIMNMX R2, RZ, R2, !PT ;  /* 0x00000002ff027248 */ /* 0x000fca0007fe0100 */
        /* <DEDUP_REMOVED lines=10> */
[----:B------:R-:W-:Y:S02]  /*1cc90*/  @P0 SHF.R.S32.HI R4, RZ, 0x7, R2 ;  /* 0x00000007ff040819 */ /* 0x000fe40000011402 */
[----:B------:R-:W-:Y:S02]  /*1cca0*/  PLOP3.LUT P0, PT, PT, PT, PT, 0x80, 0x0 ;  /* 0x000000000000781c */ /* 0x000fe40003f0f070 */
[----:B------:R-:W-:-:S13]  /*1ccb0*/  ISETP.GT.AND P1, PT, R4, R5, PT ;  /* 0x000000050400720c */ /* 0x000fda0003f24270 */
[----:B------:R-:W-:Y:S05]  /*1ccc0*/  @!P1 BRA `(.L_x_1298) ;  /* 0x0000001400309947 */ /* 0x000fea0003800000 */
[----:B------:R-:W0:Y:S01]  /*1ccd0*/  LDC R2, c[0x0][0x428] ;  /* 0x00010a00ff027b82 */ /* 0x000e220000000800 */
[----:B------:R-:W-:Y:S01]  /*1cce0*/  UMOV UR4, 0xffffffff ;  /* 0xffffffff00047882 */ /* 0x000fe20000000000 */
[----:B0-----:R-:W-:-:S13]  /*1ccf0*/  ISETP.NE.AND P0, PT, R2, 0x1, PT ;  /* 0x000000010200780c */ /* 0x001fda0003f05270 */
[----:B------:R-:W0:Y:S08]  /*1cd00*/  @P0 LDC R3, c[0x0][0x42c] ;  /* 0x00010b00ff030b82 */ /* 0x000e300000000800 */
[----:B------:R-:W1:Y:S01]  /*1cd10*/  @P0 LDC R2, c[0x0][0x430] ;  /* 0x00010c00ff020b82 */ /* 0x000e620000000800 */
[----:B0-----:R-:W-:-:S04]  /*1cd20*/  @P0 IMAD.HI.U32 R8, R26, R3, RZ ;  /* 0x000000031a080227 */ /* 0x001fc800078e00ff */
[----:B------:R-:W-:Y:S01]  /*1cd30*/  IMAD.MOV.U32 R3, RZ, RZ, R26 ;  /* 0x000000ffff037224 */ /* 0x000fe200078e001a */
[----:B-1----:R-:W-:Y:S02]  /*1cd40*/  @P0 SHF.R.U32.HI R3, RZ, R2, R8 ;  /* 0x00000002ff030219 */ /* 0x002fe40000011608 */
[----:B------:R-:W-:Y:S01]  /*1cd50*/  SEL R2, R27, RZ, !P2 ;  /* 0x000000ff1b027207 */ /* 0x000fe20005000000 */
[----:B------:R-:W-:Y:S06]  /*1cd60*/  BRA.DIV UR4, `(.L_x_1299) ;  /* 0x0000005e04607947 */ /* 0x000fec000b800000 */
[----:B------:R-:W0:Y:S02]  /*1cd70*/  S2R R8, SR_TID.X ;  /* 0x0000000000087919 */ /* 0x000e240000002100 */
[----:B0-----:R-:W-:-:S04]  /*1cd80*/  SHF.R.U32.HI R8, RZ, 0x5, R8 ;  /* 0x00000005ff087819 */ /* 0x001fc80000011608 */
[----:B------:R-:W-:-:S05]  /*1cd90*/  LOP3.LUT R8, R8, 0x3, RZ, 0xc0, !PT ;  /* 0x0000000308087812 */ /* 0x000fca00078ec0ff */
[----:B------:R0:W1:Y:S02]  /*1cda0*/  SHFL.IDX PT, R14, R8, RZ, 0x1f ;  /* 0x00001fff080e7589 */ /* 0x00006400000e0000 */
.L_x_1459:
[----:B-1----:R-:W-:Y:S02]  /*1cdb0*/  ISETP.NE.AND P0, PT, R14, RZ, PT ;  /* 0x000000ff0e00720c */ /* 0x002fe40003f05270 */
[----:B------:R-:W-:-:S11]  /*1cdc0*/  PLOP3.LUT P6, PT, PT, PT, PT, 0x8, 0x0 ;  /* 0x000000000000781c */ /* 0x000fd60003fce170 */
[----:B------:R-:W-:Y:S05]  /*1cdd0*/  @P0 BRA `(.L_x_1300) ;  /* 0x00000000000c0947 */ /* 0x000fea0003800000 */
[----:B------:R-:W-:-:S03]  /*1cde0*/  UMOV UR4, 0xffffffff ;  /* 0xffffffff00047882 */ /* 0x000fc60000000000 */
[----:B------:R-:W-:Y:S05]  /*1cdf0*/  BRA.DIV UR4, `(.L_x_1301) ;  /* 0x0000005e04707947 */ /* 0x000fea000b800000 */
[----:B------:R-:W-:-:S13]  /*1ce00*/  ELECT P6, URZ, PT ;  /* 0x00000000003f782f */ /* 0x000fda00038c0000 */
.L_x_1300:
[----:B0-----:R-:W2:Y:S01]  /*1ce10*/  LDL R8, [R1+0x18] ;  /* 0x0000180001087983 */ /* 0x001ea20000100800 */
[----:B------:R-:W-:Y:S01]  /*1ce20*/  BSSY B1, `(.L_x_1302) ;  /* 0x000000b000017945 */ /* 0x000fe20003800000 */
[----:B------:R-:W0:Y:S01]  /*1ce30*/  S2R R13, SR_CgaCtaId ;  /* 0x00000000000d7919 */ /* 0x000e220000008800 */
[----:B--2---:R-:W-:-:S05]  /*1ce40*/  VIADD R8, R8, 0x1 ;  /* 0x0000000108087836 */ /* 0x004fca0000000000 */
[----:B------:R-:W-:-:S04]  /*1ce50*/  LEA.HI R9, R8, R8, RZ, 0x1 ;  /* 0x0000000808097211 */ /* 0x000fc800078f08ff */
[----:B------:R-:W-:-:S05]  /*1ce60*/  LOP3.LUT R9, R9, 0xfffffffe, RZ, 0xc0, !PT ;  /* 0xfffffffe09097812 */ /* 0x000fca00078ec0ff */
[----:B------:R-:W-:Y:S01]  /*1ce70*/  IMAD.IADD R8, R8, 0x1, -R9 ;  /* 0x0000000108087824 */ /* 0x000fe200078e0a09 */
[----:B------:R-:W-:-:S04]  /*1ce80*/  MOV R9, 0x400 ;  /* 0x0000040000097802 */ /* 0x000fc80000000f00 */
[----:B0-----:R-:W-:Y:S02]  /*1ce90*/  LEA R13, R13, R9, 0x18 ;  /* 0x000000090d0d7211 */ /* 0x001fe400078ec0ff */
[----:B------:R-:W-:-:S04]  /*1cea0*/  SHF.L.U32 R8, R8, 0x1f, RZ ;  /* 0x0000001f08087819 */ /* 0x000fc800000006ff */
[----:B------:R-:W0:Y:S02]  /*1ceb0*/  SYNCS.PHASECHK.TRANS64.TRYWAIT P0, [R13+URZ+0x19c20], R8 ;  /* 0x019c20080d0075a7 */ /* 0x000e24000800017f */
[----:B0-----:R-:W-:Y:S05]  /*1cec0*/  @!P0 BRA `(.L_x_1303) ;  /* 0x0000005c005c8947 */ /* 0x001fea0003800000 */
.L_x_1462:
[----:B------:R-:W-:Y:S05]  /*1ced0*/  BSYNC B1 ;  /* 0x0000000000017941 */ /* 0x000fea0003800000 */
.L_x_1302:
        /* <DEDUP_REMOVED lines=10> */
.L_x_1463:
[----:B------:R-:W-:Y:S05]  /*1cf80*/  BSYNC B2 ;  /* 0x0000000000027941 */ /* 0x000fea0003800000 */
.L_x_1306:
        /* <DEDUP_REMOVED lines=9> */
.L_x_1309:
[----:B------:R-:W-:Y:S05]  /*1d020*/  BSYNC B2 ;  /* 0x0000000000027941 */ /* 0x000fea0003800000 */
.L_x_1308:
[----:B0-----:R-:W-:Y:S01]  /*1d030*/  IMAD.MOV.U32 R8, RZ, RZ, RZ ;  /* 0x000000ffff087224 */ /* 0x001fe200078e00ff */
[----:B------:R-:W-:Y:S01]  /*1d040*/  UIADD3 UR4, UP0, UR38, 0x570, URZ ;  /* 0x0000057026047890 */ /* 0x000fe2000ff1e03f */
[----:B------:R-:W-:Y:S01]  /*1d050*/  IMAD R9, R4, 0x80, R6 ;  /* 0x0000008004097824 */ /* 0x000fe200078e0206 */
[----:B------:R-:W-:Y:S01]  /*1d060*/  PLOP3.LUT P0, PT, PT, PT, PT, 0x80, 0x0 ;  /* 0x000000000000781c */ /* 0x000fe20003f0f070 */
[----:B------:R-:W-:Y:S01]  /*1d070*/  IMAD R10, R18, 0x3000, R13 ;  /* 0x00003000120a7824 */ /* 0x000fe200078e020d */
[----:B------:R-:W-:Y:S01]  /*1d080*/  R2UR UR10, R8 ;  /* 0x00000000080a72ca */ /* 0x000fe200000e0000 */
[----:B------:R-:W-:Y:S01]  /*1d090*/  VIADD R9, R9, 0xffffff80 ;  /* 0xffffff8009097836 */ /* 0x000fe20000000000 */
[----:B------:R-:W-:Y:S01]  /*1d0a0*/  UIADD3.X UR5, URZ, UR39, URZ, UP0, !UPT ;  /* 0x000000273f057290 */ /* 0x000fe200087fe43f */
[----:B------:R-:W-:Y:S01]  /*1d0b0*/  VIADD R8, R12, 0x19c90 ;  /* 0x00019c900c087836 */ /* 0x000fe20000000000 */
[----:B------:R-:W-:Y:S01]  /*1d0c0*/  UMOV UR6, 0x0 ;  /* 0x0000000000067882 */ /* 0x000fe20000000000 */
[----:B------:R-:W-:Y:S01]  /*1d0d0*/  VIADD R14, R10, 0x13800 ;  /* 0x000138000a0e7836 */ /* 0x000fe20000000000 */
[----:B------:R-:W-:-:S09]  /*1d0e0*/  UMOV UR7, 0x12f00000 ;  /* 0x12f0000000077882 */ /* 0x000fd20000000000 */
.L_x_1310:
        /* <DEDUP_REMOVED lines=16> */
.L_x_1311:
        /* <DEDUP_REMOVED lines=16> */
.L_x_1312:
        /* <DEDUP_REMOVED lines=13> */
.L_x_1464:
[----:B------:R-:W-:Y:S05]  /*1d3c0*/  BSYNC B2 ;  /* 0x0000000000027941 */ /* 0x000fea0003800000 */
.L_x_1313:
[----:B------:R-:W-:Y:S01]  /*1d3d0*/  BSSY B2, `(.L_x_1315) ;  /* 0x000000b000027945 */ /* 0x000fe20003800000 */
[----:B------:R-:W-:Y:S02]  /*1d3e0*/  IMAD.MOV.U32 R14, RZ, RZ, 0x0 ;  /* 0x00000000ff0e7424 */ /* 0x000fe400078e00ff */
[----:B------:R-:W-:Y:S01]  /*1d3f0*/  IMAD.MOV.U32 R15, RZ, RZ, 0x12f00000 ;  /* 0x12f00000ff0f7424 */ /* 0x000fe200078e00ff */
[----:B------:R-:W-:Y:S06]  /*1d400*/  @P1 BRA `(.L_x_1316) ;  /* 0x00000000001c1947 */ /* 0x000fec0003800000 */
[----:B------:R-:W0:Y:S02]  /*1d410*/  S2R R8, SR_TID.X ;  /* 0x0000000000087919 */ /* 0x000e240000002100 */
[----:B01----:R-:W-:Y:S01]  /*1d420*/  LOP3.LUT R11, R8, 0x1f, RZ, 0xc0, !PT ;  /* 0x0000001f080b7812 */ /* 0x003fe200078ec0ff */
[----:B------:R-:W-:-:S03]  /*1d430*/  IMAD.MOV.U32 R8, RZ, RZ, 0x3000 ;  /* 0x00003000ff087424 */ /* 0x000fc600078e00ff */
[----:B------:R-:W-:Y:S01]  /*1d440*/  ISETP.NE.AND P0, PT, R11, RZ, PT ;  /* 0x000000ff0b00720c */ /* 0x000fe20003f05270 */
[----:B------:R2:W-:-:S12]  /*1d450*/  SYNCS.ARRIVE.TRANS64 RZ, [R12+URZ+0x19cb0], R8 ;  /* 0x019cb0080cff79a7 */ /* 0x0005d8000800003f */
[----:B--2---:R-:W-:Y:S05]  /*1d460*/  @!P0 BRA `(.L_x_1316) ;  /* 0x0000000000048947 */ /* 0x004fea0003800000 */
[----:B------:R-:W-:Y:S01]  /*1d470*/  BPT.TRAP 0x1 ;  /* 0x000000040000795c */ /* 0x000fe20000300000 */
.L_x_1316:
[----:B------:R-:W-:Y:S05]  /*1d480*/  BSYNC B2 ;  /* 0x0000000000027941 */ /* 0x000fea0003800000 */
.L_x_1315:
[----:B------:R-:W-:Y:S01]  /*1d490*/  R2UR UR6, R14 ;  /* 0x000000000e0672ca */ /* 0x000fe200000e0000 */
[----:B------:R-:W-:Y:S01]  /*1d4a0*/  IMAD.MOV.U32 R8, RZ, RZ, RZ ;  /* 0x000000ffff087224 */ /* 0x000fe200078e00ff */
[----:B------:R-:W-:Y:S01]  /*1d4b0*/  R2UR UR7, R15 ;  /* 0x000000000f0772ca */ /* 0x000fe200000e0000 */
[----:B------:R-:W-:Y:S01]  /*1d4c0*/  UIADD3 UR4, UP0, UR38, 0x670, URZ ;  /* 0x0000067026047890 */ /* 0x000fe2000ff1e03f */
[----:B------:R-:W-:Y:S01]  /*1d4d0*/  PLOP3.LUT P0, PT, PT, PT, PT, 0x80, 0x0 ;  /* 0x000000000000781c */ /* 0x000fe20003f0f070 */
[----:B01----:R-:W-:Y:S01]  /*1d4e0*/  VIADD R12, R12, 0x19cb0 ;  /* 0x00019cb00c0c7836 */ /* 0x003fe20000000000 */
[----:B------:R-:W-:Y:S01]  /*1d4f0*/  R2UR UR10, R8 ;  /* 0x00000000080a72ca */ /* 0x000fe200000e0000 */
[----:B------:R-:W-:Y:S01]  /*1d500*/  VIADD R8, R10, 0x9000 ;  /* 0x000090000a087836 */ /* 0x000fe20000000000 */
[----:B------:R-:W-:-:S13]  /*1d510*/  UIADD3.X UR5, URZ, UR39, URZ, UP0, !UPT ;  /* 0x000000273f057290 */ /* 0x000fda00087fe43f */
.L_x_1317:
        /* <DEDUP_REMOVED lines=15> */
.L_x_1318:
        /* <DEDUP_REMOVED lines=15> */
.L_x_1319:
        /* <DEDUP_REMOVED lines=10> */
.L_x_1305:
[----:B------:R-:W-:Y:S05]  /*1d7a0*/  BSYNC B1 ;  /* 0x0000000000017941 */ /* 0x000fea0003800000 */
.L_x_1304:
[----:B------:R-:W-:Y:S01]  /*1d7b0*/  VIADD R12, R4, 0xfffffffe ;  /* 0xfffffffe040c7836 */ /* 0x000fe20000000000 */
[----:B------:R-:W-:Y:S01]  /*1d7c0*/  PLOP3.LUT P0, PT, PT, PT, PT, 0x8, 0x0 ;  /* 0x000000000000781c */ /* 0x000fe20003f0e170 */
[----:B------:R-:W-:-:S03]  /*1d7d0*/  VIADD R18, R18, 0x1 ;  /* 0x0000000112127836 */ /* 0x000fc60000000000 */
[----:B------:R-:W-:Y:S02]  /*1d7e0*/  ISETP.GE.AND P2, PT, R12, R5, PT ;  /* 0x000000050c00720c */ /* 0x000fe40003f46270 */
[----:B------:R-:W-:-:S04]  /*1d7f0*/  ISETP.NE.AND P1, PT, R18, 0x2, PT ;  /* 0x000000021200780c */ /* 0x000fc80003f25270 */
[----:B------:R-:W-:Y:S02]  /*1d800*/  SEL R4, RZ, 0x1, P1 ;  /* 0x00000001ff047807 */ /* 0x000fe40000800000 */
[----:B------:R-:W-:Y:S02]  /*1d810*/  SEL R18, R18, RZ, P1 ;  /* 0x000000ff12127207 */ /* 0x000fe40000800000 */
[----:B------:R-:W-:-:S03]  /*1d820*/  LOP3.LUT R22, R22, R4, RZ, 0x3c, !PT ;  /* 0x0000000416167212 */ /* 0x000fc600078e3cff */
[----:B------:R-:W-:Y:S05]  /*1d830*/  @!P2 BRA `(.L_x_1298) ;  /* 0x000000080054a947 */ /* 0x000fea0003800000 */
.L_x_1336:
        /* <DEDUP_REMOVED lines=11> */
.L_x_1465:
[----:B------:R-:W-:Y:S05]  /*1d8f0*/  BSYNC B2 ;  /* 0x0000000000027941 */ /* 0x000fea0003800000 */
.L_x_1322:
        /* <DEDUP_REMOVED lines=9> */
.L_x_1325:
[----:B------:R-:W-:Y:S05]  /*1d990*/  BSYNC B2 ;  /* 0x0000000000027941 */ /* 0x000fea0003800000 */
.L_x_1324:
        /* <DEDUP_REMOVED lines=11> */
.L_x_1326:
        /* <DEDUP_REMOVED lines=12> */
[----:B------:R-:W-:Y:S01]  /*1db10*/  UMOV UR6, 0x0 ;  /* 0x0000000000067882 */ /* 0x000fe20000000000 */
[----:B------:R-:W-:Y:S02]  /*1db20*/  UMOV UR7, 0x12f00000 ;  /* 0x12f0000000077882 */ /* 0x000fe40000000000 */
[----:B------:R-:W-:Y:S01]  /*1db30*/  R2UR UR10, R14 ;  /* 0x000000000e0a72ca */ /* 0x000fe200000e0000 */
[----:B------:R-:W-:-:S14]  /*1db40*/  VIADD R14, R9, 0x14800 ;  /* 0x00014800090e7836 */ /* 0x000fdc0000000000 */
.L_x_1327:
        /* <DEDUP_REMOVED lines=16> */
.L_x_1328:
        /* <DEDUP_REMOVED lines=13> */
.L_x_1466:
[----:B------:R-:W-:Y:S05]  /*1dd20*/  BSYNC B2 ;  /* 0x0000000000027941 */ /* 0x000fea0003800000 */
.L_x_1329:
        /* <DEDUP_REMOVED lines=11> */
.L_x_1332:
[----:B------:R-:W-:Y:S05]  /*1dde0*/  BSYNC B2 ;  /* 0x0000000000027941 */ /* 0x000fea0003800000 */
.L_x_1331:
[----:B------:R-:W-:Y:S01]  /*1ddf0*/  R2UR UR10, R21 ;  /* 0x00000000150a72ca */ /* 0x000fe200000e0000 */
[----:B------:R-:W-:Y:S01]  /*1de00*/  UIADD3 UR4, UP0, UR38, 0x670, URZ ;  /* 0x0000067026047890 */ /* 0x000fe2000ff1e03f */
[----:B------:R-:W-:Y:S01]  /*1de10*/  R2UR UR6, R14 ;  /* 0x000000000e0672ca */ /* 0x000fe200000e0000 */
[----:B01----:R-:W-:Y:S01]  /*1de20*/  VIADD R11, R11, 0x19cb0 ;  /* 0x00019cb00b0b7836 */ /* 0x003fe20000000000 */
[----:B------:R-:W-:Y:S01]  /*1de30*/  R2UR UR7, R15 ;  /* 0x000000000f0772ca */ /* 0x000fe200000e0000 */
[----:B------:R-:W-:Y:S01]  /*1de40*/  VIADD R4, R9, 0x9000 ;  /* 0x0000900009047836 */ /* 0x000fe20000000000 */
[----:B------:R-:W-:Y:S01]  /*1de50*/  PLOP3.LUT P1, PT, PT, PT, PT, 0x80, 0x0 ;  /* 0x000000000000781c */ /* 0x000fe20003f2f070 */
[----:B------:R-:W-:-:S12]  /*1de60*/  UIADD3.X UR5, URZ, UR39, URZ, UP0, !UPT ;  /* 0x000000273f057290 */ /* 0x000fd800087fe43f */
.L_x_1333:
        /* <DEDUP_REMOVED lines=11> */
[----:B------:R-:W-:Y:S01]  /*1df20*/  R2UR UR6, R14 ;  /* 0x000000000e0672ca */ /* 0x000fe200000e0000 */
[----:B------:R-:W-:Y:S01]  /*1df30*/  VIADD R4, R9, 0xa000 ;  /* 0x0000a00009047836 */ /* 0x000fe20000000000 */
[----:B------:R-:W-:Y:S02]  /*1df40*/  R2UR UR7, R15 ;  /* 0x000000000f0772ca */ /* 0x000fe400000e0000 */
[----:B------:R-:W-:Y:S02]  /*1df50*/  R2UR UR10, R10 ;  /* 0x000000000a0a72ca */ /* 0x000fe400000e0000 */
[----:B------:R-:W-:-:S13]  /*1df60*/  PLOP3.LUT P1, PT, PT, PT, PT, 0x80, 0x0 ;  /* 0x000000000000781c */ /* 0x000fda0003f2f070 */
.L_x_1334:
        /* <DEDUP_REMOVED lines=15> */
.L_x_1335:
        /* <DEDUP_REMOVED lines=10> */
.L_x_1321:
[----:B------:R-:W-:Y:S05]  /*1e100*/  BSYNC B1 ;  /* 0x0000000000017941 */ /* 0x000fea0003800000 */
.L_x_1320:
        /* <DEDUP_REMOVED lines=8> */
.L_x_1298:
[----:B------:R-:W-:Y:S05]  /*1e190*/  BSYNC B0 ;  /* 0x0000000000007941 */ /* 0x000fea0003800000 */
.L_x_1297:
[----:B------:R-:W1:Y:S01]  /*1e1a0*/  LDC.64 R2, c[0x0][0x9e0] ;  /* 0x00027800ff027b82 */ /* 0x000e620000000a00 */
[----:B------:R-:W-:Y:S07]  /*1e1b0*/  @!P0 WARPSYNC.ALL ;  /* 0x0000000000008948 */ /* 0x000fee0003800000 */
[----:B------:R-:W-:Y:S01]  /*1e1c0*/  @!P0 BAR.SYNC.DEFER_BLOCKING 0xc, 0x200 ;  /* 0x0308000000008b1d */ /* 0x000fe20000010000 */
[----:B-1----:R-:W-:Y:S01]  /*1e1d0*/  ISETP.GE.AND P0, PT, R3, 0x1, PT ;  /* 0x000000010300780c */ /* 0x002fe20003f06270 */
[----:B------:R-:W-:-:S12]  /*1e1e0*/  IMAD.IADD R2, R0, 0x1, R2 ;  /* 0x0000000100027824 */ /* 0x000fd800078e0202 */
[----:B------:R-:W-:Y:S05]  /*1e1f0*/  @!P0 BRA `(.L_x_1337) ;  /* 0x0000000000488947 */ /* 0x000fea0003800000 */
        /* <DEDUP_REMOVED lines=11> */
.L_x_1339:
[----:B------:R-:W-:-:S13]  /*1e2b0*/  ISETP.NE.AND P1, PT, R3, 0x1, PT ;  /* 0x000000010300780c */ /* 0x000fda0003f25270 */
[----:B------:R-:W1:Y:S02]  /*1e2c0*/  @P1 LDC.64 R4, c[0x0][0x9e8] ;  /* 0x00027a00ff041b82 */ /* 0x000e640000000a00 */
[----:B-1----:R-:W-:-:S05]  /*1e2d0*/  @P1 IMAD.HI.U32 R4, R6, R4, RZ ;  /* 0x0000000406041227 */ /* 0x002fca00078e00ff */
[----:B------:R-:W-:-:S07]  /*1e2e0*/  @P1 SHF.R.U32.HI R6, RZ, R5, R4 ;  /* 0x00000005ff061219 */ /* 0x000fce0000011604 */
.L_x_1340:
[----:B------:R-:W-:Y:S05]  /*1e2f0*/  BSYNC B0 ;  /* 0x0000000000007941 */ /* 0x000fea0003800000 */
.L_x_1338:
[----:B------:R-:W-:-:S05]  /*1e300*/  IMAD R5, R6, R3, R3 ;  /* 0x0000000306057224 */ /* 0x000fca00078e0203 */
[----:B------:R-:W-:-:S07]  /*1e310*/  VIMNMX R2, R2, R5, PT ;  /* 0x0000000502027248 */ /* 0x000fce0003fe0100 */
.L_x_1337:
[----:B------:R-:W-:Y:S01]  /*1e320*/  VIADD R2, R2, 0x7f ;  /* 0x0000007f02027836 */ /* 0x000fe20000000000 */
[----:B------:R-:W-:Y:S02]  /*1e330*/  ULDC UR4, c[0x0][0x9dc] ;  /* 0x0002770000047ab9 */ /* 0x000fe40000000800 */
[----:B------:R-:W-:Y:S02]  /*1e340*/  VIADD R0, R7, -UR4 ;  /* 0x8000000407007c36 */ /* 0x000fe40008000000 */
[----:B------:R-:W-:-:S04]  /*1e350*/  SHF.R.S32.HI R5, RZ, 0x1f, R2 ;  /* 0x0000001fff057819 */ /* 0x000fc80000011402 */
[----:B------:R-:W-:-:S04]  /*1e360*/  LEA.HI R5, R5, R2, RZ, 0x7 ;  /* 0x0000000205057211 */ /* 0x000fc800078f38ff */
[----:B------:R-:W-:-:S04]  /*1e370*/  SHF.R.S32.HI R5, RZ, 0x7, R5 ;  /* 0x00000007ff057819 */ /* 0x000fc80000011405 */
[----:B------:R-:W-:-:S05]  /*1e380*/  VIMNMX R6, R20, R5, PT ;  /* 0x0000000514067248 */ /* 0x000fca0003fe0100 */
[----:B------:R1:W-:Y:S01]  /*1e390*/  STL [R1+0x10], R6 ;  /* 0x0000100601007387 */ /* 0x0003e20000100800 */
[----:B------:R-:W-:Y:S05]  /*1e3a0*/  @!P0 BRA `(.L_x_1341) ;  /* 0x0000000000448947 */ /* 0x000fea0003800000 */
[----:B------:R-:W-:Y:S01]  /*1e3b0*/  ISETP.GT.AND P0, PT, R7, -0x1, PT ;  /* 0xffffffff0700780c */ /* 0x000fe20003f04270 */
[----:B------:R-:W-:-:S12]  /*1e3c0*/  BSSY B0, `(.L_x_1342) ;  /* 0x000000d000007945 */ /* 0x000fd80003800000 */
[----:B------:R-:W-:Y:S05]  /*1e3d0*/  @P0 BRA `(.L_x_1343) ;  /* 0x00000000001c0947 */ /* 0x000fea0003800000 */
[----:B------:R-:W-:Y:S02]  /*1e3e0*/  ISETP.NE.AND P0, PT, R3, 0x1, PT ;  /* 0x000000010300780c */ /* 0x000fe40003f05270 */
[----:B------:R-:W-:-:S11]  /*1e3f0*/  LOP3.LUT R7, RZ, R7, RZ, 0x33, !PT ;  /* 0x00000007ff077212 */ /* 0x000fd600078e33ff */
[----:B------:R-:W2:Y:S02]  /*1e400*/  @P0 LDC.64 R4, c[0x0][0x9e8] ;  /* 0x00027a00ff040b82 */ /* 0x000ea40000000a00 */
[----:B--2---:R-:W-:-:S05]  /*1e410*/  @P0 IMAD.HI.U32 R4, R7, R4, RZ ;  /* 0x0000000407040227 */ /* 0x004fca00078e00ff */
[----:B------:R-:W-:-:S04]  /*1e420*/  @P0 SHF.R.U32.HI R7, RZ, R5, R4 ;  /* 0x00000005ff070219 */ /* 0x000fc80000011604 */
[----:B------:R-:W-:Y:S01]  /*1e430*/  LOP3.LUT R7, RZ, R7, RZ, 0x33, !PT ;  /* 0x00000007ff077212 */ /* 0x000fe200078e33ff */
[----:B------:R-:W-:Y:S06]  /*1e440*/  BRA `(.L_x_1344) ;  /* 0x0000000000107947 */ /* 0x000fec0003800000 */
.L_x_1343:
[----:B------:R-:W-:-:S13]  /*1e450*/  ISETP.NE.AND P0, PT, R3, 0x1, PT ;  /* 0x000000010300780c */ /* 0x000fda0003f05270 */
[----:B------:R-:W2:Y:S02]  /*1e460*/  @P0 LDC.64 R4, c[0x0][0x9e8] ;  /* 0x00027a00ff040b82 */ /* 0x000ea40000000a00 */
[----:B--2---:R-:W-:-:S05]  /*1e470*/  @P0 IMAD.HI.U32 R4, R7, R4, RZ ;  /* 0x0000000407040227 */ /* 0x004fca00078e00ff */
[----:B------:R-:W-:-:S07]  /*1e480*/  @P0 SHF.R.U32.HI R7, RZ, R5, R4 ;  /* 0x00000005ff070219 */ /* 0x000fce0000011604 */
.L_x_1344:
[----:B------:R-:W-:Y:S05]  /*1e490*/  BSYNC B0 ;  /* 0x0000000000007941 */ /* 0x000fea0003800000 */
.L_x_1342:
[----:B------:R-:W-:-:S05]  /*1e4a0*/  IMAD R3, R7, R3, RZ ;  /* 0x0000000307037224 */ /* 0x000fca00078e02ff */
[----:B------:R-:W-:-:S07]  /*1e4b0*/  VIMNMX R0, R0, R3, !PT ;  /* 0x0000000300007248 */ /* 0x000fce0007fe0100 */
.L_x_1341:
[----:B------:R-:W-:Y:S01]  /*1e4c0*/  SHF.R.S32.HI R3, RZ, 0x1f, R0 ;  /* 0x0000001fff037819 */ /* 0x000fe20000011400 */
[----:B------:R-:W-:Y:S03]  /*1e4d0*/  BSSY B6, `(.L_x_1345) ;  /* 0x00002cc000067945 */ /* 0x000fe60003800000 */
[----:B------:R-:W-:-:S04]  /*1e4e0*/  LEA.HI R3, R3, R0, RZ, 0x7 ;  /* 0x0000000003037211 */ /* 0x000fc800078f38ff */
[----:B------:R-:W-:-:S04]  /*1e4f0*/  SHF.R.S32.HI R3, RZ, 0x7, R3 ;  /* 0x00000007ff037819 */ /* 0x000fc80000011403 */
[----:B------:R-:W-:-:S04]  /*1e500*/  VIMNMX R23, RZ, R3, !PT ;  /* 0x00000003ff177248 */ /* 0x000fc80007fe0100 */
[----:B------:R-:W-:-:S13]  /*1e510*/  ISETP.GT.AND P0, PT, R6, R23, PT ;  /* 0x000000170600720c */ /* 0x000fda0003f04270 */
[----:B------:R-:W-:Y:S05]  /*1e520*/  @P0 BRA `(.L_x_1346) ;  /* 0x0000000000440947 */ /* 0x000fea0003800000 */
[----:B------:R-:W2:Y:S02]  /*1e530*/  S2R R2, SR_TID.X ;  /* 0x0000000000027919 */ /* 0x000ea40000002100 */
[----:B--2---:R-:W-:-:S04]  /*1e540*/  LOP3.LUT R2, R2, 0x7f, RZ, 0xc0, !PT ;  /* 0x0000007f02027812 */ /* 0x004fc800078ec0ff */
[----:B------:R-:W-:-:S13]  /*1e550*/  ISETP.NE.AND P0, PT, R2, RZ, PT ;  /* 0x000000ff0200720c */ /* 0x000fda0003f05270 */
[----:B------:R-:W-:Y:S05]  /*1e560*/  @P0 BRA `(.L_x_1347) ;  /* 0x0000002c00080947 */ /* 0x000fea0003800000 */
[----:B------:R-:W2:Y:S01]  /*1e570*/  S2R R5, SR_LANEID ;  /* 0x0000000000057919 */ /* 0x000ea20000000000 */
[----:B------:R-:W-:Y:S01]  /*1e580*/  VOTEU.ANY UR4, UPT, PT ;  /* 0x0000000000047886 */ /* 0x000fe200038e0100 */
[----:B------:R-:W3:Y:S01]  /*1e590*/  LDC.64 R2, c[0x0][0xc38] ;  /* 0x00030e00ff027b82 */ /* 0x000ee20000000a00 */
[----:B------:R-:W2:Y:S02]  /*1e5a0*/  FLO.U32 R0, UR4 ;  /* 0x0000000400007d00 */ /* 0x000ea400080e0000 */
[----:B--2---:R-:W-:-:S06]  /*1e5b0*/  ISETP.EQ.U32.AND P0, PT, R0, R5, PT ;  /* 0x000000050000720c */ /* 0x004fcc0003f02070 */
[----:B------:R-:W3:Y:S07]  /*1e5c0*/  POPC R5, UR4 ;  /* 0x0000000400057d09 */ /* 0x000eee0008000000 */
[----:B---3--:R-:W2:Y:S01]  /*1e5d0*/  @P0 ATOMG.E.ADD.STRONG.GPU PT, R3, desc[UR40][R2.64], R5 ;  /* 0x00000005020309a8 */ /* 0x008ea200081ee1e8 */
[----:B------:R-:W3:Y:S02]  /*1e5e0*/  S2R R4, SR_LTMASK ;  /* 0x0000000000047919 */ /* 0x000ee40000003900 */
[----:B---3--:R-:W-:-:S04]  /*1e5f0*/  LOP3.LUT R4, R4, UR4, RZ, 0xc0, !PT ;  /* 0x0000000404047c12 */ /* 0x008fc8000f8ec0ff */
[----:B------:R-:W3:Y:S01]  /*1e600*/  POPC R7, R4 ;  /* 0x0000000400077309 */ /* 0x000ee20000000000 */
[----:B--2---:R-:W3:Y:S02]  /*1e610*/  SHFL.IDX PT, R0, R3, R0, 0x1f ;  /* 0x00001f0003007589 */ /* 0x004ee400000e0000 */
[----:B---3--:R-:W-:Y:S01]  /*1e620*/  IADD3 R24, R0, UR36, R7 ;  /* 0x0000002400187c10 */ /* 0x008fe2000fffe007 */
[----:B------:R-:W-:Y:S06]  /*1e630*/  BRA `(.L_x_1347) ;  /* 0x0000002800d47947 */ /* 0x000fec0003800000 */
.L_x_1346:
[----:B------:R-:W2:Y:S01]  /*1e640*/  S2R R3, SR_CgaCtaId ;  /* 0x0000000000037919 */ /* 0x000ea20000008800 */
[----:B------:R-:W-:-:S04]  /*1e650*/  MOV R0, 0x400 ;  /* 0x0000040000007802 */ /* 0x000fc80000000f00 */
        /* <DEDUP_REMOVED lines=9> */
[----:B------:R-:W2:Y:S01]  /*1e6f0*/  LDC.64 R2, c[0x4][R2] ;  /* 0x0100000002027b82 */ /* 0x000ea20000000a00 */
[----:B------:R-:W-:Y:S02]  /*1e700*/  IMAD.U32 R5, RZ, RZ, UR7 ;  /* 0x00000007ff057e24 */ /* 0x000fe4000f8e00ff */
[----:B-1----:R-:W-:Y:S02]  /*1e710*/  IMAD.U32 R6, RZ, RZ, UR8 ;  /* 0x00000008ff067e24 */ /* 0x002fe4000f8e00ff */
[----:B------:R-:W-:-:S02]  /*1e720*/  IMAD.U32 R7, RZ, RZ, UR9 ;  /* 0x00000009ff077e24 */ /* 0x000fc4000f8e00ff */
[----:B------:R-:W-:Y:S02]  /*1e730*/  IMAD.U32 R10, RZ, RZ, UR4 ;  /* 0x00000004ff0a7e24 */ /* 0x000fe4000f8e00ff */
[----:B------:R-:W-:Y:S02]  /*1e740*/  IMAD.U32 R11, RZ, RZ, UR5 ;  /* 0x00000005ff0b7e24 */ /* 0x000fe4000f8e00ff */
[----:B0-----:R-:W-:Y:S02]  /*1e750*/  IMAD.MOV.U32 R8, RZ, RZ, 0x70 ;  /* 0x00000070ff087424 */ /* 0x001fe400078e00ff */
[----:B------:R-:W-:Y:S02]  /*1e760*/  IMAD.MOV.U32 R12, RZ, RZ, 0x1 ;  /* 0x00000001ff0c7424 */ /* 0x000fe400078e00ff */
[----:B------:R-:W-:-:S07]  /*1e770*/  IMAD.MOV.U32 R13, RZ, RZ, RZ ;  /* 0x000000ffff0d7224 */ /* 0x000fce00078e00ff */
[----:B------:R-:W-:-:S07]  /*1e780*/  LEPC R20, `(.L_x_1348) ;  /* 0x000000001014794e */ /* 0x000fce0000000000 */
[----:B--2---:R-:W-:Y:S05]  /*1e790*/  CALL.ABS.NOINC R2 ;  /* 0x0000000002007343 */ /* 0x004fea0003c00000 */
.L_x_1348:
[----:B------:R-:W2:Y:S01]  /*1e7a0*/  S2R R20, SR_CgaCtaId ;  /* 0x0000000000147919 */ /* 0x000ea20000008800 */
[----:B------:R-:W-:Y:S02]  /*1e7b0*/  MOV R2, 0x400 ;  /* 0x0000040000027802 */ /* 0x000fe40000000f00 */
[----:B------:R-:W-:Y:S02]  /*1e7c0*/  LOP3.LUT R16, R16, 0xfffffffe, RZ, 0xc0, !PT ;  /* 0xfffffffe10107812 */ /* 0x000fe400078ec0ff */
[----:B--2---:R-:W-:-:S05]  /*1e7d0*/  LEA R2, R20, R2, 0x18 ;  /* 0x0000000214027211 */ /* 0x004fca00078ec0ff */
[----:B------:R-:W-:-:S05]  /*1e7e0*/  VIADD R0, R2, 0x9000 ;  /* 0x0000900002007836 */ /* 0x000fca0000000000 */
        /* <DEDUP_REMOVED lines=19> */
.L_x_1349:
        /* <DEDUP_REMOVED lines=22> */
.L_x_1350:
        /* <DEDUP_REMOVED lines=22> */
.L_x_1351:
[----:B------:R-:W2:Y:S01]  /*1ebe0*/  LDL.LU R21, [R1+0x1c] ;  /* 0x00001c0001157983 */ /* 0x000ea20000300800 */
[----:B------:R-:W3:Y:S01]  /*1ebf0*/  LDC R0, c[0x0][0x428] ;  /* 0x00010a00ff007b82 */ /* 0x000ee20000000800 */
[----:B------:R-:W-:Y:S01]  /*1ec00*/  ULDC.64 UR4, c[0x0][0x9f8] ;  /* 0x00027e0000047ab9 */ /* 0x000fe20000000a00 */
[----:B------:R-:W4:Y:S01]  /*1ec10*/  S2R R20, SR_TID.X ;  /* 0x0000000000147919 */ /* 0x000f220000002100 */
[----:B------:R-:W-:-:S04]  /*1ec20*/  ISETP.NE.U32.AND P0, PT, RZ, UR4, PT ;  /* 0x00000004ff007c0c */ /* 0x000fc8000bf05070 */
[----:B------:R-:W-:Y:S01]  /*1ec30*/  ISETP.NE.AND.EX P0, PT, RZ, UR5, PT, P0 ;  /* 0x00000005ff007c0c */ /* 0x000fe2000bf05300 */
[----:B------:R-:W-:Y:S01]  /*1ec40*/  ULDC.64 UR4, c[0x0][0xa00] ;  /* 0x0002800000047ab9 */ /* 0x000fe20000000a00 */
[----:B---3--:R-:W-:Y:S01]  /*1ec50*/  ISETP.NE.AND P1, PT, R0, 0x1, PT ;  /* 0x000000010000780c */ /* 0x008fe20003f25270 */
[----:B------:R-:W-:-:S12]  /*1ec60*/  IMAD.MOV.U32 R0, RZ, RZ, R26 ;  /* 0x000000ffff007224 */ /* 0x000fd800078e001a */
[----:B------:R-:W3:Y:S08]  /*1ec70*/  @P1 LDC R3, c[0x0][0x42c] ;  /* 0x00010b00ff031b82 */ /* 0x000ef00000000800 */
[----:B------:R-:W0:Y:S01]  /*1ec80*/  @P1 LDC R2, c[0x0][0x430] ;  /* 0x00010c00ff021b82 */ /* 0x000e220000000800 */
[----:B---3--:R-:W-:-:S05]  /*1ec90*/  @P1 IMAD.HI.U32 R3, R26, R3, RZ ;  /* 0x000000031a031227 */ /* 0x008fca00078e00ff */
[----:B0-----:R-:W-:Y:S02]  /*1eca0*/  @P1 SHF.R.U32.HI R0, RZ, R2, R3 ;  /* 0x00000002ff001219 */ /* 0x001fe40000011603 */
[----:B------:R-:W0:Y:S02]  /*1ecb0*/  @P0 LDC.64 R2, c[0x0][0x9f8] ;  /* 0x00027e00ff020b82 */ /* 0x000e240000000a00 */
[----:B0-----:R-:W-:-:S04]  /*1ecc0*/  @P0 IMAD.WIDE R2, R27, 0x4, R2 ;  /* 0x000000041b020825 */ /* 0x001fc800078e0202 */
[----:B--2---:R-:W-:Y:S01]  /*1ecd0*/  IMAD R25, R25, 0xc0, R21 ;  /* 0x000000c019197824 */ /* 0x004fe200078e0215 */
[----:B----4-:R-:W-:Y:S01]  /*1ece0*/  LOP3.LUT R21, R20, 0x7f, RZ, 0xc0, !PT ;  /* 0x0000007f14157812 */ /* 0x010fe200078ec0ff */
[----:B------:R-:W-:-:S03]  /*1ecf0*/  IMAD.MOV.U32 R20, RZ, RZ, R27 ;  /* 0x000000ffff147224 */ /* 0x000fc600078e001b */
[----:B------:R-:W-:-:S03]  /*1ed00*/  ISETP.NE.AND P1, PT, R21, RZ, PT ;  /* 0x000000ff1500720c */ /* 0x000fc60003f25270 */
[----:B------:R0:W5:Y:S01]  /*1ed10*/  @P0 LDG.E R20, desc[UR40][R2.64] ;  /* 0x0000002802140981 */ /* 0x000162000c1e1900 */
[----:B------:R-:W-:Y:S02]  /*1ed20*/  ISETP.NE.U32.AND P0, PT, RZ, UR4, PT ;  /* 0x00000004ff007c0c */ /* 0x000fe4000bf05070 */
[----:B------:R-:W-:Y:S02]  /*1ed30*/  PLOP3.LUT P3, PT, P1, PT, PT, 0x8, 0x0 ;  /* 0x000000000000781c */ /* 0x000fe40000f6e170 */
[----:B------:R-:W-:-:S04]  /*1ed40*/  ISETP.NE.AND.EX P2, PT, RZ, UR5, PT, P0 ;  /* 0x00000005ff007c0c */ /* 0x000fc8000bf45300 */
[----:B-1----:R-:W-:Y:S01]  /*1ed50*/  SEL R6, R27, RZ, !P2 ;  /* 0x000000ff1b067207 */ /* 0x002fe20005000000 */
[----:B------:R-:W-:-:S05]  /*1ed60*/  VOTEU.ALL UP1, P1 ;  /* 0x00000000003f7886 */ /* 0x000fca0000820000 */
[----:B------:R-:W-:-:S04]  /*1ed70*/  @!UP1 UIADD3 UR8, UP0, UR38, 0x270, URZ ;  /* 0x0000027026089890 */ /* 0x000fc8000ff1e03f */
[----:B------:R-:W-:-:S03]  /*1ed80*/  @!UP1 UIADD3.X UR9, URZ, UR39, URZ, UP0, !UPT ;  /* 0x000000273f099290 */ /* 0x000fc600087fe43f */
[----:B0-----:R-:W-:-:S09]  /*1ed90*/  VOTEU.ALL UP0, P1 ;  /* 0x00000000003f7886 */ /* 0x001fd20000800000 */
.L_x_1352:
        /* <DEDUP_REMOVED lines=13> */
.L_x_1353:
        /* <DEDUP_REMOVED lines=12> */
.L_x_1354:
        /* <DEDUP_REMOVED lines=21> */
.L_x_1469:
[----:B-1----:R-:W-:Y:S02]  /*1f080*/  ISETP.NE.AND P0, PT, R14, RZ, PT ;  /* 0x000000ff0e00720c */ /* 0x002fe40003f05270 */
[----:B------:R-:W-:-:S11]  /*1f090*/  PLOP3.LUT P6, PT, PT, PT, PT, 0x8, 0x0 ;  /* 0x000000000000781c */ /* 0x000fd60003fce170 */
[----:B------:R-:W-:Y:S05]  /*1f0a0*/  @P0 BRA `(.L_x_1356) ;  /* 0x0000000800400947 */ /* 0x000fea0003800000 */
[----:B------:R-:W-:-:S03]  /*1f0b0*/  UMOV UR4, 0xffffffff ;  /* 0xffffffff00047882 */ /* 0x000fc60000000000 */
[----:B------:R-:W-:Y:S05]  /*1f0c0*/  BRA.DIV UR4, `(.L_x_1357) ;  /* 0x0000003e04747947 */ /* 0x000fea000b800000 */
[----:B------:R-:W-:-:S13]  /*1f0d0*/  ELECT P6, URZ, PT ;  /* 0x00000000003f782f */ /* 0x000fda00038c0000 */
.L_x_1472:
[----:B------:R-:W-:Y:S05]  /*1f0e0*/  @!P6 BRA `(.L_x_1358) ;  /* 0x000000040098e947 */ /* 0x000fea0003800000 */
[----:B0-----:R-:W2:Y:S01]  /*1f0f0*/  LDL R3, [R1+0x10] ;  /* 0x0000100001037983 */ /* 0x001ea20000100800 */
[----:B------:R-:W-:-:S04]  /*1f100*/  ISETP.NE.U32.AND P0, PT, R4, RZ, PT ;  /* 0x000000ff0400720c */ /* 0x000fc80003f05070 */
[----:B------:R-:W-:Y:S01]  /*1f110*/  ISETP.NE.AND.EX P0, PT, R5, RZ, PT, P0 ;  /* 0x000000ff0500720c */ /* 0x000fe20003f05300 */
[----:B--2---:R-:W-:-:S12]  /*1f120*/  VIADD R7, R3, 0xffffffff ;  /* 0xffffffff03077836 */ /* 0x004fd80000000000 */
        /* <DEDUP_REMOVED lines=8> */
[----:B------:R-:W-:-:S04]  /*1f1b0*/  IMAD R8, R21, UR4, RZ ;  /* 0x0000000415087c24 */ /* 0x000fc8000f8e02ff */
[----:B------:R-:W-:Y:S02]  /*1f1c0*/  IMAD.MOV R3, RZ, RZ, -R2 ;  /* 0x000000ffff037224 */ /* 0x000fe400078e0a02 */
[----:B------:R-:W-:Y:S02]  /*1f1d0*/  IMAD R8, R20, UR5, R8 ;  /* 0x0000000514087c24 */ /* 0x000fe4000f8e0208 */
[----:B------:R-:W-:Y:S01]  /*1f1e0*/  IMAD R7, R9, R3, R7 ;  /* 0x0000000309077224 */ /* 0x000fe200078e0207 */
[----:B------:R-:W-:-:S03]  /*1f1f0*/  SHF.R.S32.HI R3, RZ, 0x1f, R2 ;  /* 0x0000001fff037819 */ /* 0x000fc60000011402 */
[----:B------:R-:W-:-:S04]  /*1f200*/  IMAD.WIDE.U32 R2, R20, UR4, R2 ;  /* 0x0000000414027c25 */ /* 0x000fc8000f8e0002 */
[----:B------:R-:W-:Y:S01]  /*1f210*/  IMAD.IADD R3, R3, 0x1, R8 ;  /* 0x0000000103037824 */ /* 0x000fe200078e0208 */
[----:B------:R-:W-:-:S04]  /*1f220*/  LEA R4, P0, R2, R4, 0x2 ;  /* 0x0000000402047211 */ /* 0x000fc800078010ff */
[----:B------:R-:W-:-:S05]  /*1f230*/  LEA.HI.X R5, R2, R5, R3, 0x2, P0 ;  /* 0x0000000502057211 */ /* 0x000fca00000f1403 */
[----:B------:R0:W5:Y:S04]  /*1f240*/  LDG.E R2, desc[UR40][R4.64] ;  /* 0x0000002804027981 */ /* 0x000168000c1e1900 */
.L_x_1359:
        /* <DEDUP_REMOVED lines=10> */
.L_x_1473:
        /* <DEDUP_REMOVED lines=8> */
.L_x_1361:
        /* <DEDUP_REMOVED lines=30> */
.L_x_1474:
        /* <DEDUP_REMOVED lines=8> */
.L_x_1363:
        /* <DEDUP_REMOVED lines=24> */
.L_x_1358:
[----:B01----:R-:W0:Y:S01]  /*1f750*/  S2R R5, SR_CgaCtaId ;  /* 0x0000000000057919 */ /* 0x003e220000008800 */
[----:B------:R-:W-:Y:S01]  /*1f760*/  MOV R4, 0x400 ;  /* 0x0000040000047802 */ /* 0x000fe20000000f00 */
[----:B------:R-:W-:Y:S05]  /*1f770*/  WARPSYNC.ALL ;  /* 0x0000000000007948 */ /* 0x000fea0003800000 */
[----:B------:R-:W-:Y:S01]  /*1f780*/  BAR.SYNC.DEFER_BLOCKING 0x8, 0x1a0 ;  /* 0x0206800000007b1d */ /* 0x000fe20000010000 */
[----:B------:R-:W-:-:S13]  /*1f790*/  ELECT P0, URZ, PT ;  /* 0x00000000003f782f */ /* 0x000fda0003800000 */
[----:B------:R-:W-:Y:S01]  /*1f7a0*/  @P0 R2UR UR13, R6 ;  /* 0x00000000060d02ca */ /* 0x000fe200000e0000 */
[----:B------:R-:W-:Y:S01]  /*1f7b0*/  UIADD3 UR4, UP0, UR38, 0x270, URZ ;  /* 0x0000027026047890 */ /* 0x000fe2000ff1e03f */
[----:B------:R-:W-:Y:S02]  /*1f7c0*/  @P0 R2UR UR12, R26 ;  /* 0x000000001a0c02ca */ /* 0x000fe400000e0000 */
[C---:B------:R-:W-:Y:S01]  /*1f7d0*/  @P0 R2UR UR11, R25.reuse ;  /* 0x00000000190b02ca */ /* 0x040fe200000e0000 */
        /* <DEDUP_REMOVED lines=29> */
.L_x_1356:
[----:B------:R-:W2:Y:S04]  /*1f9b0*/  LDL.LU R7, [R1+0x18] ;  /* 0x0000180001077983 */ /* 0x000ea80000300800 */
[----:B------:R-:W3:Y:S01]  /*1f9c0*/  LDL.LU R4, [R1+0x10] ;  /* 0x0000100001047983 */ /* 0x000ee20000300800 */
[----:B------:R-:W-:Y:S01]  /*1f9d0*/  MOV R5, 0x400 ;  /* 0x0000040000057802 */ /* 0x000fe20000000f00 */
[----:B------:R-:W-:Y:S01]  /*1f9e0*/  BSSY B0, `(.L_x_1364) ;  /* 0x000000d000007945 */ /* 0x000fe20003800000 */
[----:B------:R-:W1:Y:S02]  /*1f9f0*/  S2R R6, SR_CgaCtaId ;  /* 0x0000000000067919 */ /* 0x000e640000008800 */
[----:B-1----:R-:W-:Y:S01]  /*1fa00*/  LEA R5, R6, R5, 0x18 ;  /* 0x0000000506057211 */ /* 0x002fe200078ec0ff */
[----:B--2---:R-:W-:-:S02]  /*1fa10*/  VIADD R7, R7, 0x1 ;  /* 0x0000000107077836 */ /* 0x004fc40000000000 */
[----:B---3--:R-:W-:-:S03]  /*1fa20*/  VIADD R12, R4, 0xfffffffe ;  /* 0xfffffffe040c7836 */ /* 0x008fc60000000000 */
[----:B0-----:R-:W-:Y:S01]  /*1fa30*/  LEA.HI R3, R7, R7, RZ, 0x1 ;  /* 0x0000000707037211 */ /* 0x001fe200078f08ff */
[----:B------:R0:W-:Y:S03]  /*1fa40*/  STL [R1+0x18], R7 ;  /* 0x0000180701007387 */ /* 0x0001e60000100800 */
[----:B------:R-:W-:Y:S02]  /*1fa50*/  LOP3.LUT R3, R3, 0xfffffffe, RZ, 0xc0, !PT ;  /* 0xfffffffe03037812 */ /* 0x000fe400078ec0ff */
[----:B------:R-:W-:-:S03]  /*1fa60*/  ISETP.GE.AND P2, PT, R12, R23, PT ;  /* 0x000000170c00720c */ /* 0x000fc60003f46270 */
[----:B------:R-:W-:-:S05]  /*1fa70*/  IMAD.IADD R3, R7, 0x1, -R3 ;  /* 0x0000000107037824 */ /* 0x000fca00078e0a03 */
[----:B------:R-:W-:-:S04]  /*1fa80*/  SHF.L.U32 R3, R3, 0x1f, RZ ;  /* 0x0000001f03037819 */ /* 0x000fc800000006ff */
[----:B------:R-:W1:Y:S02]  /*1fa90*/  SYNCS.PHASECHK.TRANS64.TRYWAIT P0, [R5+URZ+0x19c20], R3 ;  /* 0x019c2003050075a7 */ /* 0x000e64000800017f */
[----:B01----:R-:W-:Y:S05]  /*1faa0*/  @!P0 BRA `(.L_x_1365) ;  /* 0x0000003400448947 */ /* 0x003fea0003800000 */
.L_x_1475:
[----:B------:R-:W-:Y:S05]  /*1fab0*/  BSYNC B0 ;  /* 0x0000000000007941 */ /* 0x000fea0003800000 */
.L_x_1364:
[----:B------:R-:W-:Y:S05]  /*1fac0*/  @!P2 BRA `(.L_x_1366) ;  /* 0x000000100018a947 */ /* 0x000fea0003800000 */
[----:B------:R-:W-:Y:S02]  /*1fad0*/  IMAD.MOV.U32 R6, RZ, RZ, R17 ;  /* 0x000000ffff067224 */ /* 0x000fe400078e0011 */
[----:B------:R-:W-:-:S07]  /*1fae0*/  IMAD.MOV.U32 R7, RZ, RZ, R19 ;  /* 0x000000ffff077224 */ /* 0x000fce00078e0013 */
.L_x_1390:
[----:B------:R-:W-:Y:S01]  /*1faf0*/  VIADD R17, R6, 0x1 ;  /* 0x0000000106117836 */ /* 0x000fe20000000000 */
[----:B------:R-:W-:Y:S05]  /*1fb00*/  YIELD ;  /* 0x0000000000007946 */ /* 0x000fea0003800000 */
[----:B------:R-:W-:Y:S01]  /*1fb10*/  ISETP.NE.AND P0, PT, R17, 0x2, PT ;  /* 0x000000021100780c */ /* 0x000fe20003f05270 */
[----:B------:R-:W-:Y:S03]  /*1fb20*/  BSSY B0, `(.L_x_1367) ;  /* 0x00000a9000007945 */ /* 0x000fe60003800000 */
[----:B0-----:R-:W-:-:S02]  /*1fb30*/  SEL R4, RZ, 0x1, P0 ;  /* 0x00000001ff047807 */ /* 0x001fc40000000000 */
[----:B------:R-:W-:Y:S02]  /*1fb40*/  SEL R17, R17, RZ, P0 ;  /* 0x000000ff11117207 */ /* 0x000fe40000000000 */
[----:B------:R-:W-:Y:S01]  /*1fb50*/  LOP3.LUT R19, R7, R4, RZ, 0x3c, !PT ;  /* 0x0000000407137212 */ /* 0x000fe200078e3cff */
[----:B-1----:R-:W-:Y:S06]  /*1fb60*/  @!P6 BRA `(.L_x_1368) ;  /* 0x000000080090e947 */ /* 0x002fec0003800000 */
        /* <DEDUP_REMOVED lines=19> */
[----:B------:R-:W-:-:S04]  /*1fca0*/  LEA R4, P0, R2, UR4, 0x2 ;  /* 0x0000000402047c11 */ /* 0x000fc8000f8010ff */
[----:B------:R-:W-:-:S05]  /*1fcb0*/  LEA.HI.X R5, R2, UR5, R3, 0x2, P0 ;  /* 0x0000000502057c11 */ /* 0x000fca00080f1403 */
[----:B------:R0:W5:Y:S04]  /*1fcc0*/  LDG.E R2, desc[UR40][R4.64] ;  /* 0x0000002804027981 */ /* 0x000168000c1e1900 */
.L_x_1369:
[----:B0-----:R-:W0:Y:S01]  /*1fcd0*/  S2R R5, SR_CgaCtaId ;  /* 0x0000000000057919 */ /* 0x001e220000008800 */
[----:B------:R-:W-:Y:S01]  /*1fce0*/  MOV R4, 0x400 ;  /* 0x0000040000047802 */ /* 0x000fe20000000f00 */
[----:B------:R-:W-:Y:S01]  /*1fcf0*/  BSSY B1, `(.L_x_1370) ;  /* 0x0000009000017945 */ /* 0x000fe20003800000 */
[----:B------:R-:W1:Y:S02]  /*1fd00*/  S2R R3, SR_TID.X ;  /* 0x0000000000037919 */ /* 0x000e640000002100 */
[----:B0-----:R-:W-:Y:S02]  /*1fd10*/  LEA R4, R5, R4, 0x18 ;  /* 0x0000000405047211 */ /* 0x001fe400078ec0ff */
[----:B-1----:R-:W-:-:S03]  /*1fd20*/  LOP3.LUT R3, R3, 0x7f, RZ, 0xc0, !PT ;  /* 0x0000007f03037812 */ /* 0x002fc600078ec0ff */
[----:B------:R-:W-:Y:S01]  /*1fd30*/  IMAD R5, R17, 0x8, R4 ;  /* 0x0000000811057824 */ /* 0x000fe200078e0204 */
[----:B------:R-:W-:Y:S02]  /*1fd40*/  SHF.L.U32 R4, R19, 0x1f, RZ ;  /* 0x0000001f13047819 */ /* 0x000fe400000006ff */
[----:B------:R-:W-:Y:S02]  /*1fd50*/  ISETP.NE.AND P2, PT, R3, RZ, PT ;  /* 0x000000ff0300720c */ /* 0x000fe40003f45270 */
[----:B------:R-:W0:Y:S02]  /*1fd60*/  SYNCS.PHASECHK.TRANS64.TRYWAIT P0, [R5+URZ+0x19c80], R4 ;  /* 0x019c8004050075a7 */ /* 0x000e24000800017f */
[----:B0-----:R-:W-:Y:S09]  /*1fd70*/  @!P0 BRA `(.L_x_1371) ;  /* 0x0000003000b08947 */ /* 0x001ff20003800000 */
.L_x_1476:
[----:B------:R-:W-:Y:S05]  /*1fd80*/  BSYNC B1 ;  /* 0x0000000000017941 */ /* 0x000fea0003800000 */
.L_x_1370:
        /* <DEDUP_REMOVED lines=9> */
.L_x_1373:
[----:B------:R-:W-:Y:S05]  /*1fe20*/  BSYNC B1 ;  /* 0x0000000000017941 */ /* 0x000fea0003800000 */
.L_x_1372:
[----:B------:R-:W1:Y:S01]  /*1fe30*/  S2R R9, SR_CgaCtaId ;  /* 0x0000000000097919 */ /* 0x000e620000008800 */
[----:B------:R-:W-:Y:S01]  /*1fe40*/  IMAD.MOV.U32 R15, RZ, RZ, RZ ;  /* 0x000000ffff0f7224 */ /* 0x000fe200078e00ff */
[----:B------:R-:W-:Y:S01]  /*1fe50*/  MOV R3, 0x400 ;  /* 0x0000040000037802 */ /* 0x000fe20000000f00 */
[----:B------:R-:W-:Y:S01]  /*1fe60*/  UIADD3 UR4, UP0, UR38, 0x470, URZ ;  /* 0x0000047026047890 */ /* 0x000fe2000ff1e03f */
[----:B------:R-:W-:Y:S01]  /*1fe70*/  PLOP3.LUT P0, PT, PT, PT, PT, 0x80, 0x0 ;  /* 0x000000000000781c */ /* 0x000fe20003f0f070 */
[----:B------:R-:W-:Y:S01]  /*1fe80*/  UMOV UR6, 0x0 ;  /* 0x0000000000067882 */ /* 0x000fe20000000000 */
[----:B------:R-:W-:Y:S01]  /*1fe90*/  R2UR UR10, R15 ;  /* 0x000000000f0a72ca */ /* 0x000fe200000e0000 */
[----:B------:R-:W-:Y:S01]  /*1fea0*/  UIADD3.X UR5, URZ, UR39, URZ, UP0, !UPT ;  /* 0x000000273f057290 */ /* 0x000fe200087fe43f */
[----:B------:R-:W-:Y:S01]  /*1feb0*/  UMOV UR7, 0x14f00000 ;  /* 0x14f0000000077882 */ /* 0x000fe20000000000 */
[----:B-1----:R-:W-:Y:S01]  /*1fec0*/  LEA R3, R9, R3, 0x18 ;  /* 0x0000000309037211 */ /* 0x002fe200078ec0ff */
[----:B------:R-:W-:-:S02]  /*1fed0*/  IMAD R9, R8, 0x80, R28 ;  /* 0x0000008008097824 */ /* 0x000fc400078e021c */
[----:B------:R-:W-:Y:S02]  /*1fee0*/  VIADD R8, R5, 0x19c70 ;  /* 0x00019c7005087836 */ /* 0x000fe40000000000 */
[----:B------:R-:W-:-:S04]  /*1fef0*/  IMAD R3, R17, 0x3000, R3 ;  /* 0x0000300011037824 */ /* 0x000fc800078e0203 */
[----:B------:R-:W-:-:S07]  /*1ff00*/  VIADD R10, R3, 0x9000 ;  /* 0x00009000030a7836 */ /* 0x000fce0000000000 */
.L_x_1374:
        /* <DEDUP_REMOVED lines=16> */
.L_x_1375:
        /* <DEDUP_REMOVED lines=16> */
.L_x_1376:
        /* <DEDUP_REMOVED lines=13> */
.L_x_1477:
[----:B------:R-:W-:Y:S05]  /*201e0*/  BSYNC B1 ;  /* 0x0000000000017941 */ /* 0x000fea0003800000 */
.L_x_1377:
        /* <DEDUP_REMOVED lines=11> */
.L_x_1380:
[----:B------:R-:W-:Y:S05]  /*202a0*/  BSYNC B1 ;  /* 0x0000000000017941 */ /* 0x000fea0003800000 */
.L_x_1379:
        /* <DEDUP_REMOVED lines=8> */
.L_x_1381:
        /* <DEDUP_REMOVED lines=15> */
.L_x_1382:
        /* <DEDUP_REMOVED lines=15> */
.L_x_1383:
        /* <DEDUP_REMOVED lines=10> */
.L_x_1368:
[----:B------:R-:W-:Y:S05]  /*205b0*/  BSYNC B0 ;  /* 0x0000000000007941 */ /* 0x000fea0003800000 */
.L_x_1367:
[----:B------:R-:W2:Y:S02]  /*205c0*/  LDL R4, [R1+0x20] ;  /* 0x0000200001047983 */ /* 0x000ea40000100800 */
[----:B--2---:R-:W-:-:S13]  /*205d0*/  ISETP.NE.AND P0, PT, R4, 0x3, PT ;  /* 0x000000030400780c */ /* 0x004fda0003f05270 */
[----:B------:R-:W-:Y:S05]  /*205e0*/  @!P0 BRA `(.L_x_1384) ;  /* 0x0000000000048947 */ /* 0x000fea0003800000 */
[----:B------:R-:W-:Y:S01]  /*205f0*/  BPT.TRAP 0x1 ;  /* 0x000000040000795c */ /* 0x000fe20000300000 */
.L_x_1384:
        /* <DEDUP_REMOVED lines=11> */
.L_x_1478:
[----:B------:R-:W-:Y:S05]  /*206b0*/  BSYNC B0 ;  /* 0x0000000000007941 */ /* 0x000fea0003800000 */
.L_x_1385:
[----:B------:R-:W-:Y:S05]  /*206c0*/  @!P0 BRA `(.L_x_1387) ;  /* 0x0000000000048947 */ /* 0x000fea0003800000 */
[----:B------:R-:W-:Y:S01]  /*206d0*/  BPT.TRAP 0x1 ;  /* 0x000000040000795c */ /* 0x000fe20000300000 */
.L_x_1387:
[----:B0-----:R-:W-:Y:S01]  /*206e0*/  SHF.L.U32 R4, R7, 0x1f, RZ ;  /* 0x0000001f07047819 */ /* 0x001fe200000006ff */
[----:B------:R-:W-:-:S03]  /*206f0*/  IMAD R10, R6, 0x3000, RZ ;  /* 0x00003000060a7824 */ /* 0x000fc600078e02ff */
[----:B------:R-:W0:Y:S02]  /*20700*/  SYNCS.PHASECHK.TRANS64.TRYWAIT P2, [R13+URZ+0x19c60], R4 ;  /* 0x019c60040d0075a7 */ /* 0x000e24000804017f */
[----:B0-----:R-:W-:Y:S05]  /*20710*/  @!P2 BRA `(.L_x_1388) ;  /* 0x000000280084a947 */ /* 0x001fea0003800000 */
.L_x_1479:
[----:B------:R-:W2:Y:S01]  /*20720*/  LDL R3, [R1+0x4] ;  /* 0x0000040001037983 */ /* 0x000ea20000100800 */
[----:B------:R-:W-:-:S03]  /*20730*/  MOV R25, 0x400 ;  /* 0x0000040000197802 */ /* 0x000fc60000000f00 */
[----:B------:R-:W3:Y:S01]  /*20740*/  LDL R15, [R1] ;  /* 0x00000000010f7983 */ /* 0x000ee20000100800 */
[----:B------:R-:W1:Y:S01]  /*20750*/  S2R R26, SR_CgaCtaId ;  /* 0x00000000001a7919 */ /* 0x000e620000008800 */
[----:B------:R-:W-:Y:S05]  /*20760*/  WARPSYNC.ALL ;  /* 0x0000000000007948 */ /* 0x000fea0003800000 */
[----:B-1----:R-:W-:Y:S02]  /*20770*/  LEA R25, R26, R25, 0x18 ;  /* 0x000000191a197211 */ /* 0x002fe400078ec0ff */
[----:B------:R-:W-:-:S05]  /*20780*/  LOP3.LUT R14, R10, R29, RZ, 0xfc, !PT ;  /* 0x0000001d0a0e7212 */ /* 0x000fca00078efcff */
        /* <DEDUP_REMOVED lines=21> */
[----:B------:R-:W0:Y:S01]  /*208e0*/  LDSM.16.MT88.4 R4, [R3+0x9800] ;  /* 0x009800000304783b */ /* 0x000e220000004200 */
[----:B---3--:R-:W-:Y:S02]  /*208f0*/  IADD3 R14, R15, 0x3000, R14 ;  /* 0x000030000f0e7810 */ /* 0x008fe40007ffe00e */
[C-C-:B0-----:R-:W-:Y:S02]  /*20900*/  PRMT R8, R4.reuse, 0x6420, R5.reuse ;  /* 0x0000642004087816 */ /* 0x141fe40000000005 */
        /* <DEDUP_REMOVED lines=24> */
.L_x_1389:
[----:B-1----:R1:W-:Y:S01]  /*20a90*/  SYNCS.ARRIVE.TRANS64.A1T0 RZ, [R13+URZ+0x19c50], RZ ;  /* 0x019c50ff0dff79a7 */ /* 0x0023e2000810003f */
[----:B------:R-:W-:Y:S01]  /*20aa0*/  BAR.SYNC.DEFER_BLOCKING 0x2, 0x80 ;  /* 0x0082000000007b1d */ /* 0x000fe20000010000 */
[C---:B------:R-:W-:Y:S01]  /*20ab0*/  ISETP.GT.AND P0, PT, R12.reuse, R23, PT ;  /* 0x000000170c00720c */ /* 0x040fe20003f04270 */
[----:B------:R-:W-:Y:S02]  /*20ac0*/  @!P1 VIADD R3, R13, 0x19c80 ;  /* 0x00019c800d039836 */ /* 0x000fe40000000000 */
[----:B------:R-:W-:Y:S02]  /*20ad0*/  VIADD R12, R12, 0xffffffff ;  /* 0xffffffff0c0c7836 */ /* 0x000fe40000000000 */
[----:B------:R-:W-:Y:S01]  /*20ae0*/  IMAD.MOV.U32 R6, RZ, RZ, R17 ;  /* 0x000000ffff067224 */ /* 0x000fe200078e0011 */
[----:B------:R-:W-:Y:S01]  /*20af0*/  @!P1 PRMT R3, RZ, 0x654, R3 ;  /* 0x00000654ff039816 */ /* 0x000fe20000000003 */
[----:B------:R-:W-:-:S03]  /*20b00*/  IMAD.MOV.U32 R7, RZ, RZ, R19 ;  /* 0x000000ffff077224 */ /* 0x000fc600078e0013 */
[----:B------:R1:W-:Y:S03]  /*20b10*/  @!P1 SYNCS.ARRIVE.TRANS64.RED.A1T0 RZ, [R3+URZ], RZ ;  /* 0x000000ff03ff99a7 */ /* 0x0003e6000810043f */
[----:B------:R-:W-:Y:S05]  /*20b20*/  @P0 BRA `(.L_x_1390) ;  /* 0xffffffec00f00947 */ /* 0x000fea000383ffff */
.L_x_1366:
        /* <DEDUP_REMOVED lines=16> */
.L_x_1392:
[----:B------:R-:W-:Y:S05]  /*20c30*/  BSYNC B0 ;  /* 0x0000000000007941 */ /* 0x000fea0003800000 */
.L_x_1391:
[----:B------:R-:W-:Y:S05]  /*20c40*/  @!P2 BRA `(.L_x_1393) ;  /* 0x000000000004a947 */ /* 0x000fea0003800000 */
[----:B------:R-:W-:Y:S01]  /*20c50*/  BPT.TRAP 0x1 ;  /* 0x000000040000795c */ /* 0x000fe20000300000 */
.L_x_1393:
        /* <DEDUP_REMOVED lines=11> */
.L_x_1480:
[----:B------:R-:W-:Y:S05]  /*20d10*/  BSYNC B0 ;  /* 0x0000000000007941 */ /* 0x000fea0003800000 */
.L_x_1394:
[----:B------:R-:W-:Y:S05]  /*20d20*/  @!P2 BRA `(.L_x_1396) ;  /* 0x000000000004a947 */ /* 0x000fea0003800000 */
[----:B------:R-:W-:Y:S01]  /*20d30*/  BPT.TRAP 0x1 ;  /* 0x000000040000795c */ /* 0x000fe20000300000 */
.L_x_1396:
[----:B0-----:R-:W-:-:S04]  /*20d40*/  SHF.L.U32 R0, R19, 0x1f, RZ ;  /* 0x0000001f13007819 */ /* 0x001fc800000006ff */
[----:B------:R-:W0:Y:S02]  /*20d50*/  SYNCS.PHASECHK.TRANS64.TRYWAIT P0, [R3+URZ+0x19c60], R0 ;  /* 0x019c6000030075a7 */ /* 0x000e24000800017f */
[----:B0-----:R-:W-:Y:S05]  /*20d60*/  @!P0 BRA `(.L_x_1397) ;  /* 0x0000002400188947 */ /* 0x001fea0003800000 */
.L_x_1481:
[----:B------:R-:W0:Y:S01]  /*20d70*/  LDL R4, [R1+0x4] ;  /* 0x0000040001047983 */ /* 0x000e220000100800 */
[----:B------:R-:W-:-:S03]  /*20d80*/  MOV R8, 0x400 ;  /* 0x0000040000087802 */ /* 0x000fc60000000f00 */
[----:B------:R-:W2:Y:S01]  /*20d90*/  LDL R12, [R1] ;  /* 0x00000000010c7983 */ /* 0x000ea20000100800 */
[----:B------:R-:W1:Y:S01]  /*20da0*/  S2R R9, SR_CgaCtaId ;  /* 0x0000000000097919 */ /* 0x000e620000008800 */
[----:B------:R-:W-:Y:S01]  /*20db0*/  IMAD R2, R17, 0x3000, RZ ;  /* 0x0000300011027824 */ /* 0x000fe200078e02ff */
[----:B------:R-:W-:Y:S05]  /*20dc0*/  WARPSYNC.ALL ;  /* 0x0000000000007948 */ /* 0x000fea0003800000 */
[----:B-1----:R-:W-:Y:S02]  /*20dd0*/  LEA R8, R9, R8, 0x18 ;  /* 0x0000000809087211 */ /* 0x002fe400078ec0ff */
[----:B0-----:R-:W-:-:S05]  /*20de0*/  LOP3.LUT R0, R2, R4, RZ, 0xfc, !PT ;  /* 0x0000000402007212 */ /* 0x001fca00078efcff */
[----:B------:R-:W-:-:S05]  /*20df0*/  IMAD.IADD R0, R8, 0x1, R0 ;  /* 0x0000000108007824 */ /* 0x000fca00078e0200 */
[----:B------:R-:W0:Y:S01]  /*20e00*/  LDSM.16.MT88.4 R4, [R0+0x9000] ;  /* 0x009000000004783b */ /* 0x000e220000004200 */
[----:B------:R-:W-:-:S05]  /*20e10*/  LOP3.LUT R2, R2, R29, RZ, 0xfc, !PT ;  /* 0x0000001d02027212 */ /* 0x000fca00078efcff */
[----:B------:R-:W-:Y:S01]  /*20e20*/  IMAD.IADD R2, R8, 0x1, R2 ;  /* 0x0000000108027824 */ /* 0x000fe200078e0202 */
        /* <DEDUP_REMOVED lines=18> */
[----:B--2---:R-:W-:Y:S02]  /*20f50*/  IADD3 R2, R12, 0x3000, R2 ;  /* 0x000030000c027810 */ /* 0x004fe40007ffe002 */
        /* <DEDUP_REMOVED lines=25> */
.L_x_1398:
        /* <DEDUP_REMOVED lines=10> */
.L_x_1347:
[----:B------:R-:W-:Y:S05]  /*21190*/  BSYNC B6 ;  /* 0x0000000000067941 */ /* 0x000fea0003800000 */
.L_x_1345:
[----:B------:R-:W-:-:S13]  /*211a0*/  LOP3.LUT P0, RZ, R16, 0x2, RZ, 0xc0, !PT ;  /* 0x0000000210ff7812 */ /* 0x000fda000780c0ff */
[----:B------:R-:W-:Y:S05]  /*211b0*/  @!P0 BRA `(.L_x_1399) ;  /* 0x0000000000208947 */ /* 0x000fea0003800000 */
[----:B------:R-:W-:Y:S05]  /*211c0*/  WARPSYNC.ALL ;  /* 0x0000000000007948 */ /* 0x000fea0003800000 */
[----:B------:R-:W2:Y:S08]  /*211d0*/  S2UR UR5, SR_CgaCtaId ;  /* 0x00000000000579c3 */ /* 0x000eb00000008800 */
[----:B------:R-:W-:Y:S06]  /*211e0*/  BAR.SYNC.DEFER_BLOCKING 0x5, 0x200 ;  /* 0x0148000000007b1d */ /* 0x000fec0000010000 */
[----:B------:R-:W-:-:S02]  /*211f0*/  UMOV UR4, 0x400 ;  /* 0x0000040000047882 */ /* 0x000fc40000000000 */
[----:B--2---:R-:W-:-:S09]  /*21200*/  ULEA UR4, UR5, UR4, 0x18 ;  /* 0x0000000405047291 */ /* 0x004fd2000f8ec03f */
[----:B------:R-:W2:Y:S01]  /*21210*/  LDS.128 R24, [UR4+0x19cd0] ;  /* 0x019cd004ff187984 */ /* 0x000ea20008000c00 */
[----:B------:R-:W-:Y:S06]  /*21220*/  BAR.ARV 0x4, 0x200 ;  /* 0x0108000000007b1d */ /* 0x000fec0000002000 */
[----:B------:R-:W-:Y:S05]  /*21230*/  BRA `(.L_x_1400) ;  /* 0x0000000800cc7947 */ /* 0x000fea0003800000 */
.L_x_1399:
        /* <DEDUP_REMOVED lines=17> */
[----:B--2---:R-:W-:Y:S01]  /*21350*/  @!P1 IMAD.MOV.U32 R25, RZ, RZ, R2 ;  /* 0x000000ffff199224 */ /* 0x004fe200078e0002 */
[----:B------:R-:W-:-:S04]  /*21360*/  ISETP.NE.AND P1, PT, R8, RZ, PT ;  /* 0x000000ff0800720c */ /* 0x000fc80003f25270 */
[----:B------:R-:W0:Y:S02]  /*21370*/  SHFL.UP PT, R14, R25, 0x1, RZ ;  /* 0x04200000190e7989 */ /* 0x000e2400000e00ff */
[----:B0-----:R-:W-:-:S05]  /*21380*/  SEL R4, R14, RZ, P1 ;  /* 0x000000ff0e047207 */ /* 0x001fca0000800000 */
[----:B------:R-:W-:-:S05]  /*21390*/  IMAD.IADD R4, R25, 0x1, R4 ;  /* 0x0000000119047824 */ /* 0x000fca00078e0204 */
[----:B------:R-:W0:Y:S02]  /*213a0*/  SHFL.UP PT, R14, R4, 0x2, RZ ;  /* 0x04400000040e7989 */ /* 0x000e2400000e00ff */
[----:B0-----:R-:W-:-:S05]  /*213b0*/  SEL R5, R14, RZ, P2 ;  /* 0x000000ff0e057207 */ /* 0x001fca0001000000 */
[----:B-1----:R-:W-:Y:S02]  /*213c0*/  IMAD.IADD R6, R4, 0x1, R5 ;  /* 0x0000000104067824 */ /* 0x002fe400078e0205 */
[----:B------:R-:W-:Y:S04]  /*213d0*/  SHFL.IDX PT, R5, R24, 0x1, 0x1f ;  /* 0x00201f0018057f89 */ /* 0x000fe800000e0000 */
        /* <DEDUP_REMOVED lines=10> */
.L_x_1491:
[----:B------:R-:W-:Y:S02]  /*21480*/  ULDC UR4, c[0x0][0xc10] ;  /* 0x0003040000047ab9 */ /* 0x000fe40000000800 */
[----:B------:R-:W-:-:S04]  /*21490*/  IMAD.U32 R4, RZ, RZ, UR4 ;  /* 0x00000004ff047e24 */ /* 0x000fc8000f8e00ff */
[----:B-1----:R-:W-:-:S04]  /*214a0*/  IMAD R14, R14, R4, RZ ;  /* 0x000000040e0e7224 */ /* 0x002fc800078e02ff */
[----:B------:R-:W-:-:S05]  /*214b0*/  IMAD.IADD R5, R5, 0x1, R14 ;  /* 0x0000000105057824 */ /* 0x000fca00078e020e */
[----:B------:R-:W-:-:S13]  /*214c0*/  ISETP.GT.AND P6, PT, R5, R0, PT ;  /* 0x000000000500720c */ /* 0x000fda0003fc4270 */
[----:B------:R-:W-:Y:S05]  /*214d0*/  @P6 BRA `(.L_x_1402) ;  /* 0x00000000009c6947 */ /* 0x000fea0003800000 */
.L_x_1407:
[----:B------:R-:W1:Y:S01]  /*214e0*/  LDC R2, c[0x0][0xc14] ;  /* 0x00030500ff027b82 */ /* 0x000e620000000800 */
[----:B------:R-:W-:-:S05]  /*214f0*/  VIADD R27, R27, 0x1f ;  /* 0x0000001f1b1b7836 */ /* 0x000fca0000000000 */
[----:B-1----:R-:W-:-:S13]  /*21500*/  ISETP.GE.AND P6, PT, R27, R2, PT ;  /* 0x000000021b00720c */ /* 0x002fda0003fc6270 */
[----:B------:R-:W-:Y:S05]  /*21510*/  @P6 BRA `(.L_x_1403) ;  /* 0x0000000400d06947 */ /* 0x000fea0003800000 */
[----:B0-----:R-:W0:Y:S01]  /*21520*/  S2R R3, SR_TID.X ;  /* 0x0000000000037919 */ /* 0x001e220000002100 */
        /* <DEDUP_REMOVED lines=9> */
.L_x_1405:
[----:B------:R-:W-:Y:S05]  /*215c0*/  BSYNC B0 ;  /* 0x0000000000007941 */ /* 0x000fea0003800000 */
.L_x_1404:
        /* <DEDUP_REMOVED lines=18> */
.L_x_1499:
[----:B------:R-:W-:Y:S02]  /*216f0*/  ULDC UR4, c[0x0][0xc10] ;  /* 0x0003040000047ab9 */ /* 0x000fe40000000800 */
[----:B------:R-:W-:-:S04]  /*21700*/  IMAD.U32 R4, RZ, RZ, UR4 ;  /* 0x00000004ff047e24 */ /* 0x000fc8000f8e00ff */
[----:B-1----:R-:W-:-:S04]  /*21710*/  IMAD R14, R14, R4, RZ ;  /* 0x000000040e0e7224 */ /* 0x002fc800078e02ff */
[----:B------:R-:W-:-:S05]  /*21720*/  IMAD.IADD R5, R14, 0x1, R5 ;  /* 0x000000010e057824 */ /* 0x000fca00078e0205 */
[----:B------:R-:W-:-:S13]  /*21730*/  ISETP.GT.AND P6, PT, R5, R0, PT ;  /* 0x000000000500720c */ /* 0x000fda0003fc4270 */
[----:B------:R-:W-:Y:S05]  /*21740*/  @!P6 BRA `(.L_x_1407) ;  /* 0xfffffffc0064e947 */ /* 0x000fea000383ffff */
.L_x_1402:
        /* <DEDUP_REMOVED lines=8> */
.L_x_1503:
[----:B------:R-:W-:Y:S01]  /*217d0*/  ISETP.NE.AND P0, PT, R2, RZ, PT ;  /* 0x000000ff0200720c */ /* 0x000fe20003f05270 */
[----:B------:R-:W-:-:S12]  /*217e0*/  IMAD.MOV.U32 R14, RZ, RZ, RZ ;  /* 0x000000ffff0e7224 */ /* 0x000fd800078e00ff */
[----:B------:R-:W-:Y:S05]  /*217f0*/  @!P0 BRA `(.L_x_1409) ;  /* 0x0000000000108947 */ /* 0x000fea0003800000 */
[----:B------:R-:W-:Y:S01]  /*21800*/  UMOV UR4, 0xffffffff ;  /* 0xffffffff00047882 */ /* 0x000fe20000000000 */
[----:B------:R-:W-:Y:S02]  /*21810*/  VIADD R12, R6, 0xffffffff ;  /* 0xffffffff060c7836 */ /* 0x000fe40000000000 */
[----:B------:R-:W-:Y:S05]  /*21820*/  BRA.DIV UR4, `(.L_x_1410) ;  /* 0x0000002204a47947 */ /* 0x000fea000b800000 */
[----:B------:R3:W4:Y:S02]  /*21830*/  SHFL.IDX PT, R14, R3, R12, 0x1f ;  /* 0x00001f0c030e7589 */ /* 0x00072400000e0000 */
.L_x_1409:
[----:B0--3--:R-:W0:Y:S01]  /*21840*/  LDC.64 R2, c[0x0][0xc68] ;  /* 0x00031a00ff027b82 */ /* 0x009e220000000a00 */
[----:B------:R-:W-:-:S04]  /*21850*/  IMAD.IADD R27, R6, 0x1, R27 ;  /* 0x00000001061b7824 */ /* 0x000fc800078e021b */
[----:B0-----:R-:W-:-:S05]  /*21860*/  IMAD.WIDE R2, R27, 0x4, R2 ;  /* 0x000000041b027825 */ /* 0x001fca00078e0202 */
[----:B-1----:R0:W2:Y:S01]  /*21870*/  LDG.E R6, desc[UR40][R2.64] ;  /* 0x0000002802067981 */ /* 0x0020a2000c1e1900 */
[----:B----4-:R-:W-:-:S04]  /*21880*/  IMAD R24, R14, R4, R24 ;  /* 0x000000040e187224 */ /* 0x010fc800078e0218 */
[----:B------:R-:W-:Y:S02]  /*21890*/  IMAD.IADD R0, R0, 0x1, -R24 ;  /* 0x0000000100007824 */ /* 0x000fe400078e0a18 */
[----:B0-----:R-:W-:Y:S02]  /*218a0*/  IMAD.MOV.U32 R2, RZ, RZ, RZ ;  /* 0x000000ffff027224 */ /* 0x001fe400078e00ff */
[----:B--2---:R-:W-:-:S05]  /*218b0*/  IMAD R5, R25, R6, RZ ;  /* 0x0000000619057224 */ /* 0x004fca00078e02ff */
[----:B------:R-:W-:-:S04]  /*218c0*/  IABS R7, R5 ;  /* 0x0000000500077213 */ /* 0x000fc80000000000 */
[----:B------:R-:W0:Y:S08]  /*218d0*/  I2F.RP R8, R7 ;  /* 0x0000000700087306 */ /* 0x000e300000209400 */
[----:B0-----:R-:W0:Y:S02]  /*218e0*/  MUFU.RCP R8, R8 ;  /* 0x0000000800087308 */ /* 0x001e240000001000 */
[----:B0-----:R-:W-:Y:S01]  /*218f0*/  VIADD R9, R8, 0xffffffe ;  /* 0x0ffffffe08097836 */ /* 0x001fe20000000000 */
[----:B------:R-:W-:-:S05]  /*21900*/  IABS R8, R5 ;  /* 0x0000000500087213 */ /* 0x000fca0000000000 */
[----:B------:R-:W0:Y:S01]  /*21910*/  F2I.FTZ.U32.TRUNC.NTZ R3, R9 ;  /* 0x0000000900037305 */ /* 0x000e22000021f000 */
[----:B------:R-:W-:Y:S02]  /*21920*/  IMAD.MOV R8, RZ, RZ, -R8 ;  /* 0x000000ffff087224 */ /* 0x000fe400078e0a08 */
[----:B0-----:R-:W-:-:S04]  /*21930*/  IMAD.MOV R10, RZ, RZ, -R3 ;  /* 0x000000ffff0a7224 */ /* 0x001fc800078e0a03 */
[----:B------:R-:W-:-:S04]  /*21940*/  IMAD R11, R10, R7, RZ ;  /* 0x000000070a0b7224 */ /* 0x000fc800078e02ff */
        /* <DEDUP_REMOVED lines=17> */
[----:B------:R-:W-:-:S03]  /*21a60*/  IMAD R0, R5, R9, R0 ;  /* 0x0000000905007224 */ /* 0x000fc600078e0200 */
[----:B------:R-:W-:-:S04]  /*21a70*/  VIADDMNMX R4, R3, R4, R6, PT ;  /* 0x0000000403047246 */ /* 0x000fc80003800106 */
[----:B------:R-:W-:-:S04]  /*21a80*/  IABS R6, R4 ;  /* 0x0000000400067213 */ /* 0x000fc80000000000 */
[----:B------:R-:W0:Y:S08]  /*21a90*/  I2F.RP R8, R6 ;  /* 0x0000000600087306 */ /* 0x000e300000209400 */
[----:B0-----:R-:W0:Y:S02]  /*21aa0*/  MUFU.RCP R8, R8 ;  /* 0x0000000800087308 */ /* 0x001e240000001000 */
[----:B0-----:R-:W-:Y:S01]  /*21ab0*/  VIADD R2, R8, 0xffffffe ;  /* 0x0ffffffe08027836 */ /* 0x001fe20000000000 */
[----:B------:R-:W-:-:S05]  /*21ac0*/  IABS R8, R0 ;  /* 0x0000000000087213 */ /* 0x000fca0000000000 */
[----:B------:R0:W1:Y:S02]  /*21ad0*/  F2I.FTZ.U32.TRUNC.NTZ R3, R2 ;  /* 0x0000000200037305 */ /* 0x000064000021f000 */
[----:B0-----:R-:W-:Y:S02]  /*21ae0*/  IMAD.MOV.U32 R2, RZ, RZ, RZ ;  /* 0x000000ffff027224 */ /* 0x001fe400078e00ff */
[----:B-1----:R-:W-:-:S04]  /*21af0*/  IMAD.MOV R5, RZ, RZ, -R3 ;  /* 0x000000ffff057224 */ /* 0x002fc800078e0a03 */
[----:B------:R-:W-:-:S04]  /*21b00*/  IMAD R5, R5, R6, RZ ;  /* 0x0000000605057224 */ /* 0x000fc800078e02ff */
[----:B------:R-:W-:Y:S01]  /*21b10*/  IMAD.HI.U32 R3, R3, R5, R2 ;  /* 0x0000000503037227 */ /* 0x000fe200078e0002 */
[-C--:B------:R-:W-:Y:S02]  /*21b20*/  IABS R5, R4.reuse ;  /* 0x0000000400057213 */ /* 0x080fe40000000000 */
[C---:B------:R-:W-:Y:S01]  /*21b30*/  LOP3.LUT R2, R0.reuse, R4, RZ, 0x3c, !PT ;  /* 0x0000000400027212 */ /* 0x040fe200078e3cff */
[----:B------:R-:W-:Y:S02]  /*21b40*/  IMAD.IADD R0, R0, 0x1, R7 ;  /* 0x0000000100007824 */ /* 0x000fe400078e0207 */
[----:B------:R-:W-:Y:S01]  /*21b50*/  IMAD.MOV R5, RZ, RZ, -R5 ;  /* 0x000000ffff057224 */ /* 0x000fe200078e0a05 */
[----:B------:R-:W-:Y:S01]  /*21b60*/  ISETP.GE.AND P2, PT, R2, RZ, PT ;  /* 0x000000ff0200720c */ /* 0x000fe20003f46270 */
[----:B------:R-:W-:-:S04]  /*21b70*/  IMAD.HI.U32 R3, R3, R8, RZ ;  /* 0x0000000803037227 */ /* 0x000fc800078e00ff */
[----:B------:R-:W-:-:S05]  /*21b80*/  IMAD R5, R3, R5, R8 ;  /* 0x0000000503057224 */ /* 0x000fca00078e0208 */
[----:B------:R-:W-:-:S13]  /*21b90*/  ISETP.GT.U32.AND P1, PT, R6, R5, PT ;  /* 0x000000050600720c */ /* 0x000fda0003f24070 */
[----:B------:R-:W-:Y:S02]  /*21ba0*/  @!P1 IMAD.IADD R5, R5, 0x1, -R6 ;  /* 0x0000000105059824 */ /* 0x000fe400078e0a06 */
[----:B------:R-:W-:Y:S01]  /*21bb0*/  @!P1 VIADD R3, R3, 0x1 ;  /* 0x0000000103039836 */ /* 0x000fe20000000000 */
[----:B------:R-:W-:Y:S02]  /*21bc0*/  ISETP.NE.AND P1, PT, R4, RZ, PT ;  /* 0x000000ff0400720c */ /* 0x000fe40003f25270 */
[----:B------:R-:W-:-:S13]  /*21bd0*/  ISETP.GE.U32.AND P0, PT, R5, R6, PT ;  /* 0x000000060500720c */ /* 0x000fda0003f06070 */
[----:B------:R-:W-:-:S04]  /*21be0*/  @P0 VIADD R3, R3, 0x1 ;  /* 0x0000000103030836 */ /* 0x000fc80000000000 */
[----:B------:R-:W-:Y:S01]  /*21bf0*/  @!P2 IMAD.MOV R3, RZ, RZ, -R3 ;  /* 0x000000ffff03a224 */ /* 0x000fe200078e0a03 */
[----:B------:R-:W-:Y:S01]  /*21c00*/  @!P1 LOP3.LUT R3, RZ, R4, RZ, 0x33, !PT ;  /* 0x00000004ff039212 */ /* 0x000fe200078e33ff */
[----:B------:R-:W-:-:S04]  /*21c10*/  IMAD.MOV R4, RZ, RZ, -R4 ;  /* 0x000000ffff047224 */ /* 0x000fc800078e0a04 */
[----:B------:R-:W-:Y:S01]  /*21c20*/  IMAD R26, R3, R4, R0 ;  /* 0x00000004031a7224 */ /* 0x000fe200078e0200 */
[----:B------:R-:W-:-:S05]  /*21c30*/  LOP3.LUT R0, RZ, R3, RZ, 0x33, !PT ;  /* 0x00000003ff007212 */ /* 0x000fca00078e33ff */
[----:B------:R-:W-:Y:S01]  /*21c40*/  IMAD.IADD R25, R25, 0x1, R0 ;  /* 0x0000000119197824 */ /* 0x000fe200078e0200 */
[----:B------:R-:W-:Y:S06]  /*21c50*/  BRA `(.L_x_1411) ;  /* 0x00000000001c7947 */ /* 0x000fec0003800000 */
.L_x_1403:
[----:B------:R-:W-:Y:S01]  /*21c60*/  UMOV UR4, URZ ;  /* 0x0000003f00047c82 */ /* 0x000fe20008000000 */
[----:B------:R-:W-:Y:S01]  /*21c70*/  UMOV UR5, URZ ;  /* 0x0000003f00057c82 */ /* 0x000fe20008000000 */
[----:B------:R-:W-:Y:S01]  /*21c80*/  ULDC UR6, c[0x0][0xc14] ;  /* 0x0003050000067ab9 */ /* 0x000fe20000000800 */
[----:B------:R-:W-:Y:S02]  /*21c90*/  IMAD.MOV.U32 R24, RZ, RZ, R0 ;  /* 0x000000ffff187224 */ /* 0x000fe400078e0000 */
[----:B------:R-:W-:Y:S02]  /*21ca0*/  IMAD.U32 R25, RZ, RZ, UR4 ;  /* 0x00000004ff197e24 */ /* 0x000fe4000f8e00ff */
[----:B------:R-:W-:Y:S02]  /*21cb0*/  IMAD.U32 R26, RZ, RZ, UR5 ;  /* 0x00000005ff1a7e24 */ /* 0x000fe4000f8e00ff */
[----:B------:R-:W-:-:S07]  /*21cc0*/  IMAD.U32 R27, RZ, RZ, UR6 ;  /* 0x00000006ff1b7e24 */ /* 0x000fce000f8e00ff */
.L_x_1411:
[----:B------:R-:W1:Y:S01]  /*21cd0*/  S2R R0, SR_TID.X ;  /* 0x0000000000007919 */ /* 0x000e620000002100 */
[----:B------:R-:W-:Y:S05]  /*21ce0*/  WARPSYNC.ALL ;  /* 0x0000000000007948 */ /* 0x000fea0003800000 */
[----:B------:R-:W-:Y:S01]  /*21cf0*/  BAR.SYNC.DEFER_BLOCKING 0x4, 0x200 ;  /* 0x0108000000007b1d */ /* 0x000fe20000010000 */
[----:B-1----:R-:W-:-:S04]  /*21d00*/  LOP3.LUT R0, R0, 0x1f, RZ, 0xc0, !PT ;  /* 0x0000001f00007812 */ /* 0x002fc800078ec0ff */
[----:B------:R-:W-:-:S13]  /*21d10*/  ISETP.NE.AND P0, PT, R0, RZ, PT ;  /* 0x000000ff0000720c */ /* 0x000fda0003f05270 */
[----:B0-----:R-:W0:Y:S01]  /*21d20*/  @!P0 S2R R3, SR_CgaCtaId ;  /* 0x0000000000038919 */ /* 0x001e220000008800 */
[----:B------:R-:W-:-:S04]  /*21d30*/  @!P0 MOV R0, 0x400 ;  /* 0x0000040000008802 */ /* 0x000fc80000000f00 */
[----:B0-----:R-:W-:-:S05]  /*21d40*/  @!P0 LEA R0, R3, R0, 0x18 ;  /* 0x0000000003008211 */ /* 0x001fca00078ec0ff */
[----:B------:R0:W-:Y:S01]  /*21d50*/  @!P0 STS.128 [R0+0x19cd0], R24 ;  /* 0x019cd01800008388 */ /* 0x0001e20000000c00 */
[----:B------:R-:W-:Y:S06]  /*21d60*/  BAR.ARV 0x5, 0x200 ;  /* 0x0148000000007b1d */ /* 0x000fec0000002000 */
.L_x_1400:
[----:B------:R-:W-:Y:S02]  /*21d70*/  ULDC UR4, c[0x0][0xc14] ;  /* 0x0003050000047ab9 */ /* 0x000fe40000000800 */
[----:B--2---:R-:W-:-:S13]  /*21d80*/  ISETP.GE.AND P0, PT, R27, UR4, PT ;  /* 0x000000041b007c0c */ /* 0x004fda000bf06270 */
[----:B------:R-:W-:Y:S05]  /*21d90*/  @!P0 BRA `(.L_x_1412) ;  /* 0xffffffa400808947 */ /* 0x000fea000383ffff */
[----:B------:R-:W-:Y:S05]  /*21da0*/  BSYNC B7 ;  /* 0x0000000000077941 */ /* 0x000fea0003800000 */
.L_x_1285:
[----:B0-----:R-:W2:Y:S01]  /*21db0*/  LDL.LU R0, [R1+0x18] ;  /* 0x0000180001007983 */ /* 0x001ea20000300800 */
[----:B------:R-:W-:Y:S01]  /*21dc0*/  BSSY B0, `(.L_x_1413) ;  /* 0x000000b000007945 */ /* 0x000fe20003800000 */
[----:B------:R-:W0:Y:S01]  /*21dd0*/  S2R R5, SR_CgaCtaId ;  /* 0x0000000000057919 */ /* 0x000e220000008800 */
[----:B--2---:R-:W-:-:S05]  /*21de0*/  VIADD R0, R0, 0x1 ;  /* 0x0000000100007836 */ /* 0x004fca0000000000 */
[----:B-1----:R-:W-:-:S04]  /*21df0*/  LEA.HI R2, R0, R0, RZ, 0x1 ;  /* 0x0000000000027211 */ /* 0x002fc800078f08ff */
[----:B------:R-:W-:Y:S02]  /*21e00*/  LOP3.LUT R3, R2, 0xfffffffe, RZ, 0xc0, !PT ;  /* 0xfffffffe02037812 */ /* 0x000fe400078ec0ff */
[----:B------:R-:W-:-:S03]  /*21e10*/  MOV R2, 0x400 ;  /* 0x0000040000027802 */ /* 0x000fc60000000f00 */
[----:B------:R-:W-:Y:S01]  /*21e20*/  IMAD.IADD R0, R0, 0x1, -R3 ;  /* 0x0000000100007824 */ /* 0x000fe200078e0a03 */
[----:B0-----:R-:W-:-:S04]  /*21e30*/  LEA R8, R5, R2, 0x18 ;  /* 0x0000000205087211 */ /* 0x001fc800078ec0ff */
[----:B------:R-:W-:-:S04]  /*21e40*/  SHF.L.U32 R0, R0, 0x1f, RZ ;  /* 0x0000001f00007819 */ /* 0x000fc800000006ff */
[----:B------:R-:W0:Y:S02]  /*21e50*/  SYNCS.PHASECHK.TRANS64.TRYWAIT P0, [R8+URZ+0x19c20], R0 ;  /* 0x019c2000080075a7 */ /* 0x000e24000800017f */
[----:B0-----:R-:W-:Y:S05]  /*21e60*/  @!P0 BRA `(.L_x_1414) ;  /* 0x0000001c00388947 */ /* 0x001fea0003800000 */
.L_x_1506:
[----:B------:R-:W-:Y:S05]  /*21e70*/  BSYNC B0 ;  /* 0x0000000000007941 */ /* 0x000fea0003800000 */
.L_x_1413:
[----:B------:R-:W-:-:S03]  /*21e80*/  UMOV UR4, 0xffffffff ;  /* 0xffffffff00047882 */ /* 0x000fc60000000000 */
[----:B------:R-:W-:Y:S05]  /*21e90*/  BRA.DIV UR4, `(.L_x_1415) ;  /* 0x0000001e04407947 */ /* 0x000fea000b800000 */
[----:B0-----:R-:W0:Y:S02]  /*21ea0*/  S2R R0, SR_TID.X ;  /* 0x0000000000007919 */ /* 0x001e240000002100 */
[----:B0-----:R-:W-:-:S04]  /*21eb0*/  SHF.R.U32.HI R0, RZ, 0x5, R0 ;  /* 0x00000005ff007819 */ /* 0x001fc80000011600 */
[----:B------:R-:W-:-:S05]  /*21ec0*/  LOP3.LUT R0, R0, 0x3, RZ, 0xc0, !PT ;  /* 0x0000000300007812 */ /* 0x000fca00078ec0ff */
[----:B------:R0:W1:Y:S02]  /*21ed0*/  SHFL.IDX PT, R14, R0, RZ, 0x1f ;  /* 0x00001fff000e7589 */ /* 0x00006400000e0000 */
.L_x_1509:
[----:B-1----:R-:W-:-:S13]  /*21ee0*/  ISETP.NE.AND P0, PT, R14, RZ, PT ;  /* 0x000000ff0e00720c */ /* 0x002fda0003f05270 */
[----:B------:R-:W-:Y:S05]  /*21ef0*/  @P0 BRA `(.L_x_1077) ;  /* 0x0000000000a40947 */ /* 0x000fea0003800000 */
[----:B------:R-:W-:-:S03]  /*21f00*/  UMOV UR4, 0xffffffff ;  /* 0xffffffff00047882 */ /* 0x000fc60000000000 */
[----:B------:R-:W-:Y:S05]  /*21f10*/  BRA.DIV UR4, `(.L_x_1416) ;  /* 0x0000001e04547947 */ /* 0x000fea000b800000 */
[----:B------:R-:W-:-:S13]  /*21f20*/  ELECT P6, URZ, PT ;  /* 0x00000000003f782f */ /* 0x000fda00038c0000 */
.L_x_1512:
[----:B------:R-:W-:Y:S05]  /*21f30*/  @!P6 BRA `(.L_x_1077) ;  /* 0x000000000094e947 */ /* 0x000fea0003800000 */
[----:B0-----:R-:W2:Y:S02]  /*21f40*/  LDL.LU R0, [R1+0x14] ;  /* 0x0000140001007983 */ /* 0x001ea40000300800 */
[----:B--2---:R-:W-:-:S04]  /*21f50*/  LOP3.LUT R0, R0, 0x2, RZ, 0xfc, !PT ;  /* 0x0000000200007812 */ /* 0x004fc800078efcff */
[----:B------:R-:W-:-:S13]  /*21f60*/  ISETP.NE.AND P0, PT, R0, 0x3, PT ;  /* 0x000000030000780c */ /* 0x000fda0003f05270 */
[----:B------:R-:W-:Y:S05]  /*21f70*/  @!P0 BRA `(.L_x_1417) ;  /* 0x0000000000048947 */ /* 0x000fea0003800000 */
[----:B------:R-:W-:Y:S01]  /*21f80*/  BPT.TRAP 0x1 ;  /* 0x000000040000795c */ /* 0x000fe20000300000 */
.L_x_1417:
        /* <DEDUP_REMOVED lines=12> */
.L_x_1513:
[----:B------:R-:W1:Y:S02]  /*22050*/  SYNCS.PHASECHK.TRANS64.TRYWAIT P1, [R7+URZ], R0 ;  /* 0x00000000070075a7 */ /* 0x000e64000802017f */
[----:B-1----:R-:W-:Y:S05]  /*22060*/  @!P1 BRA `(.L_x_1419) ;  /* 0x0000001c00349947 */ /* 0x002fea0003800000 */
.L_x_1514:
[----:B------:R-:W-:Y:S05]  /*22070*/  @!P0 BRA `(.L_x_1420) ;  /* 0x0000000000048947 */ /* 0x000fea0003800000 */
[----:B------:R-:W-:Y:S01]  /*22080*/  BPT.TRAP 0x1 ;  /* 0x000000040000795c */ /* 0x000fe20000300000 */
.L_x_1420:
[----:B------:R-:W-:-:S04]  /*22090*/  IMAD R2, R17, 0x8, R8 ;  /* 0x0000000811027824 */ /* 0x000fc800078e0208 */
[----:B------:R-:W2:Y:S02]  /*220a0*/  SYNCS.PHASECHK.TRANS64.TRYWAIT P1, [R2+URZ+0x19c60], R3 ;  /* 0x019c6003020075a7 */ /* 0x000ea4000802017f */
[----:B--2---:R-:W-:Y:S05]  /*220b0*/  @!P1 BRA `(.L_x_1421) ;  /* 0x0000001c00349947 */ /* 0x004fea0003800000 */
.L_x_1515:
[----:B------:R-:W-:Y:S05]  /*220c0*/  @!P0 BRA `(.L_x_1422) ;  /* 0x0000000000048947 */ /* 0x000fea0003800000 */
[----:B------:R-:W-:Y:S01]  /*220d0*/  BPT.TRAP 0x1 ;  /* 0x000000040000795c */ /* 0x000fe20000300000 */
.L_x_1422:
[----:B------:R-:W-:-:S04]  /*220e0*/  IMAD R5, R5, 0x8, R8 ;  /* 0x0000000805057824 */ /* 0x000fc800078e0208 */
[----:B------:R-:W3:Y:S02]  /*220f0*/  SYNCS.PHASECHK.TRANS64.TRYWAIT P1, [R5+URZ+0x19c60], R0 ;  /* 0x019c6000050075a7 */ /* 0x000ee4000802017f */
[----:B---3--:R-:W-:Y:S05]  /*22100*/  @!P1 BRA `(.L_x_1423) ;  /* 0x0000001c00349947 */ /* 0x008fea0003800000 */
.L_x_1516:
[----:B------:R-:W-:Y:S05]  /*22110*/  @!P0 BRA `(.L_x_1424) ;  /* 0x0000000000048947 */ /* 0x000fea0003800000 */
[----:B------:R-:W-:Y:S01]  /*22120*/  BPT.TRAP 0x1 ;  /* 0x000000040000795c */ /* 0x000fe20000300000 */
.L_x_1424:
[----:B------:R-:W4:Y:S02]  /*22130*/  SYNCS.PHASECHK.TRANS64.TRYWAIT P0, [R2+URZ+0x19c80], R3 ;  /* 0x019c8003020075a7 */ /* 0x000f24000800017f */
[----:B----4-:R-:W-:Y:S05]  /*22140*/  @!P0 BRA `(.L_x_1425) ;  /* 0x0000001c00388947 */ /* 0x010fea0003800000 */
.L_x_1426:
[----:B------:R0:W0:Y:S02]  /*22150*/  SYNCS.PHASECHK.TRANS64.TRYWAIT P0, [R5+URZ+0x19c80], R0 ;  /* 0x019c8000050075a7 */ /* 0x000024000800017f */
[----:B0-----:R-:W-:Y:S05]  /*22160*/  @!P0 NANOSLEEP.SYNCS 0x989680 ;  /* 0x009896800000895d */ /* 0x001fea0003900000 */
[----:B------:R-:W0:Y:S02]  /*22170*/  @!P0 SYNCS.PHASECHK.TRANS64 P0, [R5+URZ+0x19c80], R0 ;  /* 0x019c8000050085a7 */ /* 0x000e24000800007f */
[----:B0-----:R-:W-:Y:S05]  /*22180*/  @!P0 BRA `(.L_x_1426) ;  /* 0xfffffffc00f08947 */ /* 0x001fea000383ffff */
.L_x_1077:
[----:B------:R-:W-:Y:S05]  /*22190*/  BSYNC B8 ;  /* 0x0000000000087941 */ /* 0x000fea0003800000 */
.L_x_1074:
[----:B------:R-:W-:Y:S05]  /*221a0*/  EXIT ;  /* 0x000000000000794d */ /* 0x000fea0003800000 */
.L_x_1101:
[----:B0-----:R0:W1:Y:S02]  /*221b0*/  SYNCS.PHASECHK.TRANS64.TRYWAIT P5, [R89+URZ+0x19c90], R92 ;  /* 0x019c905c590075a7 */ /* 0x00106400080a017f */
[----:B-1----:R-:W-:Y:S05]  /*221c0*/  @!P5 NANOSLEEP.SYNCS 0x989680 ;  /* 0x009896800000d95d */ /* 0x002fea0003900000 */
[----:B------:R-:W1:Y:S02]  /*221d0*/  @!P5 SYNCS.PHASECHK.TRANS64 P5, [R89+URZ+0x19c90], R92 ;  /* 0x019c905c5900d5a7 */ /* 0x000e6400080a007f */
[----:B-1----:R-:W-:Y:S05]  /*221e0*/  @!P5 BRA `(.L_x_1101) ;  /* 0xfffffffc00f0d947 */ /* 0x002fea000383ffff */
[----:B------:R-:W-:Y:S05]  /*221f0*/  BRA `(.L_x_1427) ;  /* 0xfffffe0400f47947 */ /* 0x000fea000383ffff */
.L_x_1117:
[----:B0-----:R0:W1:Y:S02]  /*22200*/  SYNCS.PHASECHK.TRANS64.TRYWAIT P5, [R89+URZ+0x19c90], R92 ;  /* 0x019c905c590075a7 */ /* 0x00106400080a017f */
[----:B-1----:R-:W-:Y:S05]  /*22210*/  @!P5 NANOSLEEP.SYNCS 0x989680 ;  /* 0x009896800000d95d */ /* 0x002fea0003900000 */
[----:B------:R-:W1:Y:S02]  /*22220*/  @!P5 SYNCS.PHASECHK.TRANS64 P5, [R89+URZ+0x19c90], R92 ;  /* 0x019c905c5900d5a7 */ /* 0x000e6400080a007f */
[----:B-1----:R-:W-:Y:S05]  /*22230*/  @!P5 BRA `(.L_x_1117) ;  /* 0xfffffffc00f0d947 */ /* 0x002fea000383ffff */
[----:B------:R-:W-:Y:S05]  /*22240*/  BRA `(.L_x_1428) ;  /* 0xfffffe2000047947 */ /* 0x000fea000383ffff */
.L_x_1126:
[----:B0-----:R0:W1:Y:S02]  /*22250*/  SYNCS.PHASECHK.TRANS64.TRYWAIT P5, [R89+URZ+0x19c90], R92 ;  /* 0x019c905c590075a7 */ /* 0x00106400080a017f */
[----:B-1----:R-:W-:Y:S05]  /*22260*/  @!P5 NANOSLEEP.SYNCS 0x989680 ;  /* 0x009896800000d95d */ /* 0x002fea0003900000 */
[----:B------:R-:W1:Y:S02]  /*22270*/  @!P5 SYNCS.PHASECHK.TRANS64 P5, [R89+URZ+0x19c90], R92 ;  /* 0x019c905c5900d5a7 */ /* 0x000e6400080a007f */
[----:B-1----:R-:W-:Y:S05]  /*22280*/  @!P5 BRA `(.L_x_1126) ;  /* 0xfffffffc00f0d947 */ /* 0x002fea000383ffff */
[----:B------:R-:W-:Y:S05]  /*22290*/  BRA `(.L_x_1429) ;  /* 0xfffffe4000147947 */ /* 0x000fea000383ffff */
.L_x_1130:
[----:B--2---:R2:W3:Y:S02]  /*222a0*/  SYNCS.PHASECHK.TRANS64.TRYWAIT P5, [R89+URZ+0x19cb0], R92 ;  /* 0x019cb05c590075a7 */ /* 0x0044e400080a017f */
[----:B---3--:R-:W-:Y:S05]  /*222b0*/  @!P5 NANOSLEEP.SYNCS 0x989680 ;  /* 0x009896800000d95d */ /* 0x008fea0003900000 */
[----:B------:R-:W3:Y:S02]  /*222c0*/  @!P5 SYNCS.PHASECHK.TRANS64 P5, [R89+URZ+0x19cb0], R92 ;  /* 0x019cb05c5900d5a7 */ /* 0x000ee400080a007f */
[----:B---3--:R-:W-:Y:S05]  /*222d0*/  @!P5 BRA `(.L_x_1130) ;  /* 0xfffffffc00f0d947 */ /* 0x008fea000383ffff */
[----:B------:R-:W-:Y:S05]  /*222e0*/  BRA `(.L_x_1430) ;  /* 0xfffffe4000847947 */ /* 0x000fea000383ffff */
.L_x_1158:
[----:B------:R-:W-:Y:S01]  /*222f0*/  BSSY B1, `(.L_x_1431) ;  /* 0x0000007000017945 */ /* 0x000fe20003800000 */
[----:B------:R-:W-:Y:S02]  /*22300*/  IMAD.MOV.U32 R12, RZ, RZ, RZ ;  /* 0x000000ffff0c7224 */ /* 0x000fe400078e00ff */
[----:B------:R-:W-:Y:S02]  /*22310*/  IMAD.MOV.U32 R11, RZ, RZ, 0x1e1f ;  /* 0x00001e1fff0b7424 */ /* 0x000fe400078e00ff */
[----:B------:R-:W-:-:S07]  /*22320*/  IMAD.MOV.U32 R15, RZ, RZ, -0x1 ;  /* 0xffffffffff0f7424 */ /* 0x000fce00078e00ff */
[----:B-----5:R-:W-:Y:S05]  /*22330*/  WARPSYNC.COLLECTIVE R15, `(.L_x_1432) ;  /* 0x000000000f087348 */ /* 0x020fea0003c00000 */
[----:B------:R0:W1:Y:S02]  /*22340*/  SHFL.IDX P6, R14, R13, R12, R11 ;  /* 0x0000000c0d0e7389 */ /* 0x00006400000c000b */
[----:B01---5:R-:W-:Y:S01]  /*22350*/  ENDCOLLECTIVE ;  /* 0x000000000000791b */ /* 0x023fe20003800000 */
.L_x_1432:
[----:B------:R-:W-:Y:S05]  /*22360*/  BSYNC B1 ;  /* 0x0000000000017941 */ /* 0x000fea0003800000 */
.L_x_1431:
[----:B------:R-:W-:Y:S05]  /*22370*/  BRA `(.L_x_1433) ;  /* 0xfffffe5800947947 */ /* 0x000fea000383ffff */
.L_x_1159:
[----:B------:R-:W-:Y:S01]  /*22380*/  BSSY B1, `(.L_x_1434) ;  /* 0x0000008000017945 */ /* 0x000fe20003800000 */
[----:B------:R-:W-:Y:S02]  /*22390*/  IMAD.MOV.U32 R13, RZ, RZ, R4 ;  /* 0x000000ffff0d7224 */ /* 0x000fe400078e0004 */
[----:B------:R-:W-:Y:S02]  /*223a0*/  IMAD.MOV.U32 R12, RZ, RZ, RZ ;  /* 0x000000ffff0c7224 */ /* 0x000fe400078e00ff */
[----:B------:R-:W-:Y:S02]  /*223b0*/  IMAD.MOV.U32 R11, RZ, RZ, 0x1e1f ;  /* 0x00001e1fff0b7424 */ /* 0x000fe400078e00ff */
[----:B------:R-:W-:-:S07]  /*223c0*/  IMAD.MOV.U32 R15, RZ, RZ, -0x1 ;  /* 0xffffffffff0f7424 */ /* 0x000fce00078e00ff */
[----:B-----5:R-:W-:Y:S05]  /*223d0*/  WARPSYNC.COLLECTIVE R15, `(.L_x_1435) ;  /* 0x000000000f087348 */ /* 0x020fea0003c00000 */
[----:B------:R0:W1:Y:S02]  /*223e0*/  SHFL.IDX P6, R14, R13, R12, R11 ;  /* 0x0000000c0d0e7389 */ /* 0x00006400000c000b */
[----:B01---5:R-:W-:Y:S01]  /*223f0*/  ENDCOLLECTIVE ;  /* 0x000000000000791b */ /* 0x023fe20003800000 */
.L_x_1435:
[----:B------:R-:W-:Y:S05]  /*22400*/  BSYNC B1 ;  /* 0x0000000000017941 */ /* 0x000fea0003800000 */
.L_x_1434:
[----:B------:R-:W-:Y:S05]  /*22410*/  BRA `(.L_x_1436) ;  /* 0xfffffe5800747947 */ /* 0x000fea000383ffff */
.L_x_1160:
        /* <DEDUP_REMOVED lines=8> */
.L_x_1438:
[----:B------:R-:W-:Y:S05]  /*224a0*/  BSYNC B1 ;  /* 0x0000000000017941 */ /* 0x000fea0003800000 */
.L_x_1437:
[----:B------:R-:W-:Y:S05]  /*224b0*/  BRA `(.L_x_1439) ;  /* 0xfffffe5800547947 */ /* 0x000fea000383ffff */
.L_x_1161:
        /* <DEDUP_REMOVED lines=8> */
.L_x_1441:
[----:B------:R-:W-:Y:S05]  /*22540*/  BSYNC B1 ;  /* 0x0000000000017941 */ /* 0x000fea0003800000 */
.L_x_1440:
[----:B------:R-:W-:Y:S05]  /*22550*/  BRA `(.L_x_1442) ;  /* 0xfffffe5800347947 */ /* 0x000fea000383ffff */
.L_x_1163:
[----:B0-----:R0:W1:Y:S02]  /*22560*/  SYNCS.PHASECHK.TRANS64.TRYWAIT P1, [R17+URZ+0x19c00], R6 ;  /* 0x019c0006110075a7 */ /* 0x001064000802017f */
[----:B-1----:R-:W-:Y:S05]  /*22570*/  @!P1 NANOSLEEP.SYNCS 0x989680 ;  /* 0x009896800000995d */ /* 0x002fea0003900000 */
[----:B------:R-:W1:Y:S02]  /*22580*/  @!P1 SYNCS.PHASECHK.TRANS64 P1, [R17+URZ+0x19c00], R6 ;  /* 0x019c0006110095a7 */ /* 0x000e64000802007f */
[----:B-1----:R-:W-:Y:S05]  /*22590*/  @!P1 BRA `(.L_x_1163) ;  /* 0xfffffffc00f09947 */ /* 0x002fea000383ffff */
[----:B------:R-:W-:Y:S05]  /*225a0*/  BRA `(.L_x_1443) ;  /* 0xfffffe58002c7947 */ /* 0x000fea000383ffff */
.L_x_1171:
[----:B------:R-:W-:Y:S01]  /*225b0*/  BSSY B1, `(.L_x_1444) ;  /* 0x0000007000017945 */ /* 0x000fe20003800000 */
[----:B------:R-:W-:Y:S02]  /*225c0*/  IMAD.MOV.U32 R12, RZ, RZ, RZ ;  /* 0x000000ffff0c7224 */ /* 0x000fe400078e00ff */
[----:B------:R-:W-:Y:S02]  /*225d0*/  IMAD.MOV.U32 R11, RZ, RZ, 0x1e1f ;  /* 0x00001e1fff0b7424 */ /* 0x000fe400078e00ff */
[----:B------:R-:W-:-:S07]  /*225e0*/  IMAD.MOV.U32 R15, RZ, RZ, -0x1 ;  /* 0xffffffffff0f7424 */ /* 0x000fce00078e00ff */
[----:B-----5:R-:W-:Y:S05]  /*225f0*/  WARPSYNC.COLLECTIVE R15, `(.L_x_1445) ;  /* 0x000000000f087348 */ /* 0x020fea0003c00000 */
[----:B------:R0:W1:Y:S02]  /*22600*/  SHFL.IDX P6, R14, R13, R12, R11 ;  /* 0x0000000c0d0e7389 */ /* 0x00006400000c000b */
[----:B01---5:R-:W-:Y:S01]  /*22610*/  ENDCOLLECTIVE ;  /* 0x000000000000791b */ /* 0x023fe20003800000 */
.L_x_1445:
[----:B------:R-:W-:Y:S05]  /*22620*/  BSYNC B1 ;  /* 0x0000000000017941 */ /* 0x000fea0003800000 */
.L_x_1444:
[----:B------:R-:W-:Y:S05]  /*22630*/  BRA `(.L_x_1446) ;  /* 0xfffffe7400407947 */ /* 0x000fea000383ffff */
.L_x_1172:
        /* <DEDUP_REMOVED lines=8> */
.L_x_1448:
[----:B------:R-:W-:Y:S05]  /*226c0*/  BSYNC B1 ;  /* 0x0000000000017941 */ /* 0x000fea0003800000 */
.L_x_1447:
[----:B------:R-:W-:Y:S05]  /*226d0*/  BRA `(.L_x_1449) ;  /* 0xfffffe7400207947 */ /* 0x000fea000383ffff */
.L_x_1173:
        /* <DEDUP_REMOVED lines=8> */
.L_x_1451:
[----:B------:R-:W-:Y:S05]  /*22760*/  BSYNC B1 ;  /* 0x0000000000017941 */ /* 0x000fea0003800000 */
.L_x_1450:
[----:B------:R-:W-:Y:S05]  /*22770*/  BRA `(.L_x_1452) ;  /* 0xfffffe7400007947 */ /* 0x000fea000383ffff */
.L_x_1174:
        /* <DEDUP_REMOVED lines=8> */
.L_x_1454:
[----:B------:R-:W-:Y:S05]  /*22800*/  BSYNC B1 ;  /* 0x0000000000017941 */ /* 0x000fea0003800000 */
.L_x_1453:
[----:B------:R-:W-:Y:S05]  /*22810*/  BRA `(.L_x_1455) ;  /* 0xfffffe7000e07947 */ /* 0x000fea000383ffff */
.L_x_1176:
[----:B0-----:R0:W1:Y:S02]  /*22820*/  SYNCS.PHASECHK.TRANS64.TRYWAIT P1, [R17+URZ+0x19c00], R10 ;  /* 0x019c000a110075a7 */ /* 0x001064000802017f */
[----:B-1----:R-:W-:Y:S05]  /*22830*/  @!P1 NANOSLEEP.SYNCS 0x989680 ;  /* 0x009896800000995d */ /* 0x002fea0003900000 */
[----:B------:R-:W1:Y:S02]  /*22840*/  @!P1 SYNCS.PHASECHK.TRANS64 P1, [R17+URZ+0x19c00], R10 ;  /* 0x019c000a110095a7 */ /* 0x000e64000802007f */
[----:B-1----:R-:W-:Y:S05]  /*22850*/  @!P1 BRA `(.L_x_1176) ;  /* 0xfffffffc00f09947 */ /* 0x002fea000383ffff */
[----:B------:R-:W-:Y:S05]  /*22860*/  BRA `(.L_x_1456) ;  /* 0xfffffe7000d87947 */ /* 0x000fea000383ffff */
.L_x_1182:
[----:B0-----:R0:W2:Y:S02]  /*22870*/  SYNCS.PHASECHK.TRANS64.TRYWAIT P2, [R4+URZ+0x19c30], R3 ;  /* 0x019c3003040075a7 */ /* 0x0010a4000804017f */
[----:B--2---:R-:W-:Y:S05]  /*22880*/  @!P2 NANOSLEEP.SYNCS 0x989680 ;  /* 0x009896800000a95d */ /* 0x004fea0003900000 */
[----:B------:R-:W2:Y:S02]  /*22890*/  @!P2 SYNCS.PHASECHK.TRANS64 P2, [R4+URZ+0x19c30], R3 ;  /* 0x019c30030400a5a7 */ /* 0x000ea4000804007f */
[----:B--2---:R-:W-:Y:S05]  /*228a0*/  @!P2 BRA `(.L_x_1182) ;  /* 0xfffffffc00f0a947 */ /* 0x004fea000383ffff */
[----:B------:R-:W-:Y:S05]  /*228b0*/  BRA `(.L_x_1181) ;  /* 0xfffffe9400507947 */ /* 0x000fea000383ffff */
.L_x_1202:
[----:B-1----:R1:W2:Y:S02]  /*228c0*/  SYNCS.PHASECHK.TRANS64.TRYWAIT P2, [R13+URZ+0x19c30], R14 ;  /* 0x019c300e0d0075a7 */ /* 0x0022a4000804017f */
[----:B--2---:R-:W-:Y:S05]  /*228d0*/  @!P2 NANOSLEEP.SYNCS 0x989680 ;  /* 0x009896800000a95d */ /* 0x004fea0003900000 */
[----:B------:R-:W2:Y:S02]  /*228e0*/  @!P2 SYNCS.PHASECHK.TRANS64 P2, [R13+URZ+0x19c30], R14 ;  /* 0x019c300e0d00a5a7 */ /* 0x000ea4000804007f */
[----:B--2---:R-:W-:Y:S05]  /*228f0*/  @!P2 BRA `(.L_x_1202) ;  /* 0xfffffffc00f0a947 */ /* 0x004fea000383ffff */
[----:B------:R-:W-:Y:S05]  /*22900*/  BRA `(.L_x_1201) ;  /* 0xfffffecc00e47947 */ /* 0x000fea000383ffff */
.L_x_1207:
[----:B-1----:R1:W2:Y:S02]  /*22910*/  SYNCS.PHASECHK.TRANS64.TRYWAIT P2, [R22+URZ+0x19c50], R14 ;  /* 0x019c500e160075a7 */ /* 0x0022a4000804017f */
[----:B--2---:R-:W-:Y:S05]  /*22920*/  @!P2 NANOSLEEP.SYNCS 0x989680 ;  /* 0x009896800000a95d */ /* 0x004fea0003900000 */
[----:B------:R-:W2:Y:S02]  /*22930*/  @!P2 SYNCS.PHASECHK.TRANS64 P2, [R22+URZ+0x19c50], R14 ;  /* 0x019c500e1600a5a7 */ /* 0x000ea4000804007f */
[----:B--2---:R-:W-:Y:S05]  /*22940*/  @!P2 BRA `(.L_x_1207) ;  /* 0xfffffffc00f0a947 */ /* 0x004fea000383ffff */
[----:B------:R-:W-:Y:S05]  /*22950*/  BRA `(.L_x_1206) ;  /* 0xfffffed000647947 */ /* 0x000fea000383ffff */
.L_x_1228:
[----:B--2---:R2:W3:Y:S02]  /*22960*/  SYNCS.PHASECHK.TRANS64.TRYWAIT P2, [R5+URZ+0x19c30], R12 ;  /* 0x019c300c050075a7 */ /* 0x0044e4000804017f */
[----:B---3--:R-:W-:Y:S05]  /*22970*/  @!P2 NANOSLEEP.SYNCS 0x989680 ;  /* 0x009896800000a95d */ /* 0x008fea0003900000 */
[----:B------:R-:W3:Y:S02]  /*22980*/  @!P2 SYNCS.PHASECHK.TRANS64 P2, [R5+URZ+0x19c30], R12 ;  /* 0x019c300c0500a5a7 */ /* 0x000ee4000804007f */
[----:B---3--:R-:W-:Y:S05]  /*22990*/  @!P2 BRA `(.L_x_1228) ;  /* 0xfffffffc00f0a947 */ /* 0x008fea000383ffff */
[----:B------:R-:W-:Y:S05]  /*229a0*/  BRA `(.L_x_1227) ;  /* 0xffffff0800247947 */ /* 0x000fea000383ffff */
.L_x_1233:
[----:B-1----:R1:W2:Y:S02]  /*229b0*/  SYNCS.PHASECHK.TRANS64.TRYWAIT P2, [R152+URZ+0x19c50], R5 ;  /* 0x019c5005980075a7 */ /* 0x0022a4000804017f */
[----:B--2---:R-:W-:Y:S05]  /*229c0*/  @!P2 NANOSLEEP.SYNCS 0x989680 ;  /* 0x009896800000a95d */ /* 0x004fea0003900000 */
[----:B------:R-:W2:Y:S02]  /*229d0*/  @!P2 SYNCS.PHASECHK.TRANS64 P2, [R152+URZ+0x19c50], R5 ;  /* 0x019c50059800a5a7 */ /* 0x000ea4000804007f */
[----:B--2---:R-:W-:Y:S05]  /*229e0*/  @!P2 BRA `(.L_x_1233) ;  /* 0xfffffffc00f0a947 */ /* 0x004fea000383ffff */
[----:B------:R-:W-:Y:S05]  /*229f0*/  BRA `(.L_x_1232) ;  /* 0xffffff0800a47947 */ /* 0x000fea000383ffff */
.L_x_1242:
[----:B--2---:R2:W3:Y:S02]  /*22a00*/  SYNCS.PHASECHK.TRANS64.TRYWAIT P2, [R5+URZ+0x19c30], R12 ;  /* 0x019c300c050075a7 */ /* 0x0044e4000804017f */
[----:B---3--:R-:W-:Y:S05]  /*22a10*/  @!P2 NANOSLEEP.SYNCS 0x989680 ;  /* 0x009896800000a95d */ /* 0x008fea0003900000 */
[----:B------:R-:W3:Y:S02]  /*22a20*/  @!P2 SYNCS.PHASECHK.TRANS64 P2, [R5+URZ+0x19c30], R12 ;  /* 0x019c300c0500a5a7 */ /* 0x000ee4000804007f */
[----:B---3--:R-:W-:Y:S05]  /*22a30*/  @!P2 BRA `(.L_x_1242) ;  /* 0xfffffffc00f0a947 */ /* 0x008fea000383ffff */
[----:B------:R-:W-:Y:S05]  /*22a40*/  BRA `(.L_x_1241) ;  /* 0xffffff2c007c7947 */ /* 0x000fea000383ffff */
.L_x_1247:
[----:B-1----:R1:W2:Y:S02]  /*22a50*/  SYNCS.PHASECHK.TRANS64.TRYWAIT P2, [R154+URZ+0x19c50], R12 ;  /* 0x019c500c9a0075a7 */ /* 0x0022a4000804017f */
[----:B--2---:R-:W-:Y:S05]  /*22a60*/  @!P2 NANOSLEEP.SYNCS 0x989680 ;  /* 0x009896800000a95d */ /* 0x004fea0003900000 */
[----:B------:R-:W2:Y:S02]  /*22a70*/  @!P2 SYNCS.PHASECHK.TRANS64 P2, [R154+URZ+0x19c50], R12 ;  /* 0x019c500c9a00a5a7 */ /* 0x000ea4000804007f */
[----:B--2---:R-:W-:Y:S05]  /*22a80*/  @!P2 BRA `(.L_x_1247) ;  /* 0xfffffffc00f0a947 */ /* 0x004fea000383ffff */
[----:B------:R-:W-:Y:S05]  /*22a90*/  BRA `(.L_x_1246) ;  /* 0xffffff2c00fc7947 */ /* 0x000fea000383ffff */
.L_x_1262:
[----:B---3--:R3:W4:Y:S02]  /*22aa0*/  SYNCS.PHASECHK.TRANS64.TRYWAIT P1, [R13+URZ+0x19c50], R0 ;  /* 0x019c50000d0075a7 */ /* 0x008724000802017f */
[----:B----4-:R-:W-:Y:S05]  /*22ab0*/  @!P1 NANOSLEEP.SYNCS 0x989680 ;  /* 0x009896800000995d */ /* 0x010fea0003900000 */
[----:B------:R-:W4:Y:S02]  /*22ac0*/  @!P1 SYNCS.PHASECHK.TRANS64 P1, [R13+URZ+0x19c50], R0 ;  /* 0x019c50000d0095a7 */ /* 0x000f24000802007f */
[----:B----4-:R-:W-:Y:S05]  /*22ad0*/  @!P1 BRA `(.L_x_1262) ;  /* 0xfffffffc00f09947 */ /* 0x010fea000383ffff */
[----:B------:R-:W-:Y:S05]  /*22ae0*/  BRA `(.L_x_1261) ;  /* 0xffffff6000e07947 */ /* 0x000fea000383ffff */
.L_x_1299:
[----:B------:R-:W0:Y:S01]  /*22af0*/  S2R R11, SR_TID.X ;  /* 0x00000000000b7919 */ /* 0x000e220000002100 */
[----:B------:R-:W-:Y:S01]  /*22b00*/  BSSY B1, `(.L_x_1457) ;  /* 0x000000a000017945 */ /* 0x000fe20003800000 */
[----:B------:R-:W-:Y:S02]  /*22b10*/  IMAD.MOV.U32 R12, RZ, RZ, RZ ;  /* 0x000000ffff0c7224 */ /* 0x000fe400078e00ff */
[----:B------:R-:W-:Y:S01]  /*22b20*/  IMAD.MOV.U32 R15, RZ, RZ, -0x1 ;  /* 0xffffffffff0f7424 */ /* 0x000fe200078e00ff */
[----:B0-----:R-:W-:-:S04]  /*22b30*/  SHF.R.U32.HI R11, RZ, 0x5, R11 ;  /* 0x00000005ff0b7819 */ /* 0x001fc8000001160b */
[----:B------:R-:W-:-:S05]  /*22b40*/  LOP3.LUT R11, R11, 0x3, RZ, 0xc0, !PT ;  /* 0x000000030b0b7812 */ /* 0x000fca00078ec0ff */
[----:B------:R-:W-:Y:S02]  /*22b50*/  IMAD.MOV.U32 R13, RZ, RZ, R11 ;  /* 0x000000ffff0d7224 */ /* 0x000fe400078e000b */
[----:B------:R-:W-:-:S07]  /*22b60*/  IMAD.MOV.U32 R11, RZ, RZ, 0x1f ;  /* 0x0000001fff0b7424 */ /* 0x000fce00078e00ff */
[----:B------:R-:W-:Y:S05]  /*22b70*/  WARPSYNC.COLLECTIVE R15, `(.L_x_1458) ;  /* 0x000000000f087348 */ /* 0x000fea0003c00000 */
[----:B------:R0:W1:Y:S02]  /*22b80*/  SHFL.IDX P6, R14, R13, R12, R11 ;  /* 0x0000000c0d0e7389 */ /* 0x00006400000c000b */
[----:B01----:R-:W-:Y:S01]  /*22b90*/  ENDCOLLECTIVE ;  /* 0x000000000000791b */ /* 0x003fe20003800000 */
.L_x_1458:
[----:B------:R-:W-:Y:S05]  /*22ba0*/  BSYNC B1 ;  /* 0x0000000000017941 */ /* 0x000fea0003800000 */
.L_x_1457:
[----:B------:R-:W-:Y:S05]  /*22bb0*/  BRA `(.L_x_1459) ;  /* 0xffffffa0007c7947 */ /* 0x000fea000383ffff */
.L_x_1301:
[----:B------:R-:W-:Y:S01]  /*22bc0*/  BSSY B1, `(.L_x_1460) ;  /* 0x0000006000017945 */ /* 0x000fe20003800000 */
[----:B------:R-:W-:-:S07]  /*22bd0*/  IMAD.MOV.U32 R15, RZ, RZ, -0x1 ;  /* 0xffffffffff0f7424 */ /* 0x000fce00078e00ff */
[----:B0-----:R-:W-:Y:S05]  /*22be0*/  WARPSYNC.COLLECTIVE R15, `(.L_x_1461) ;  /* 0x000000000f0c7348 */ /* 0x001fea0003c00000 */
[----:B------:R-:W-:Y:S02]  /*22bf0*/  ELECT P6, UR62, PT ;  /* 0x00000000003e782f */ /* 0x000fe400038c0000 */
[----:B------:R-:W-:Y:S01]  /*22c00*/  MOV R14, UR62 ;  /* 0x0000003e000e7c02 */ /* 0x000fe20008000f00 */
[----:B0-----:R-:W-:Y:S10]  /*22c10*/  ENDCOLLECTIVE ;  /* 0x000000000000791b */ /* 0x001ff40003800000 */
.L_x_1461:
[----:B------:R-:W-:Y:S05]  /*22c20*/  BSYNC B1 ;  /* 0x0000000000017941 */ /* 0x000fea0003800000 */
.L_x_1460:
[----:B------:R-:W-:Y:S05]  /*22c30*/  BRA `(.L_x_1300) ;  /* 0xffffffa000747947 */ /* 0x000fea000383ffff */
.L_x_1303:
[----:B0-----:R0:W1:Y:S02]  /*22c40*/  SYNCS.PHASECHK.TRANS64.TRYWAIT P0, [R13+URZ+0x19c20], R8 ;  /* 0x019c20080d0075a7 */ /* 0x001064000800017f */
[----:B-1----:R-:W-:Y:S05]  /*22c50*/  @!P0 NANOSLEEP.SYNCS 0x989680 ;  /* 0x009896800000895d */ /* 0x002fea0003900000 */
[----:B------:R-:W1:Y:S02]  /*22c60*/  @!P0 SYNCS.PHASECHK.TRANS64 P0, [R13+URZ+0x19c20], R8 ;  /* 0x019c20080d0085a7 */ /* 0x000e64000800007f */
[----:B-1----:R-:W-:Y:S05]  /*22c70*/  @!P0 BRA `(.L_x_1303) ;  /* 0xfffffffc00f08947 */ /* 0x002fea000383ffff */
[----:B------:R-:W-:Y:S05]  /*22c80*/  BRA `(.L_x_1462) ;  /* 0xffffffa000907947 */ /* 0x000fea000383ffff */
.L_x_1307:
[----:B-1----:R1:W2:Y:S02]  /*22c90*/  SYNCS.PHASECHK.TRANS64.TRYWAIT P0, [R12+URZ+0x19ca0], R11 ;  /* 0x019ca00b0c0075a7 */ /* 0x0022a4000800017f */
[----:B--2---:R-:W-:Y:S05]  /*22ca0*/  @!P0 NANOSLEEP.SYNCS 0x989680 ;  /* 0x009896800000895d */ /* 0x004fea0003900000 */
[----:B------:R-:W2:Y:S02]  /*22cb0*/  @!P0 SYNCS.PHASECHK.TRANS64 P0, [R12+URZ+0x19ca0], R11 ;  /* 0x019ca00b0c0085a7 */ /* 0x000ea4000800007f */
[----:B--2---:R-:W-:Y:S05]  /*22cc0*/  @!P0 BRA `(.L_x_1307) ;  /* 0xfffffffc00f08947 */ /* 0x004fea000383ffff */
[----:B------:R-:W-:Y:S05]  /*22cd0*/  BRA `(.L_x_1463) ;  /* 0xffffffa000a87947 */ /* 0x000fea000383ffff */
.L_x_1314:
[----:B0-----:R0:W2:Y:S02]  /*22ce0*/  SYNCS.PHASECHK.TRANS64.TRYWAIT P0, [R12+URZ+0x19cc0], R11 ;  /* 0x019cc00b0c0075a7 */ /* 0x0010a4000800017f */
[----:B--2---:R-:W-:Y:S05]  /*22cf0*/  @!P0 NANOSLEEP.SYNCS 0x989680 ;  /* 0x009896800000895d */ /* 0x004fea0003900000 */
[----:B------:R-:W2:Y:S02]  /*22d00*/  @!P0 SYNCS.PHASECHK.TRANS64 P0, [R12+URZ+0x19cc0], R11 ;  /* 0x019cc00b0c0085a7 */ /* 0x000ea4000800007f */
[----:B--2---:R-:W-:Y:S05]  /*22d10*/  @!P0 BRA `(.L_x_1314) ;  /* 0xfffffffc00f08947 */ /* 0x004fea000383ffff */
[----:B------:R-:W-:Y:S05]  /*22d20*/  BRA `(.L_x_1464) ;  /* 0xffffffa400a47947 */ /* 0x000fea000383ffff */
.L_x_1323:
[----:B-1----:R1:W2:Y:S02]  /*22d30*/  SYNCS.PHASECHK.TRANS64.TRYWAIT P1, [R11+URZ+0x19ca0], R10 ;  /* 0x019ca00a0b0075a7 */ /* 0x0022a4000802017f */
[----:B--2---:R-:W-:Y:S05]  /*22d40*/  @!P1 NANOSLEEP.SYNCS 0x989680 ;  /* 0x009896800000995d */ /* 0x004fea0003900000 */
[----:B------:R-:W2:Y:S02]  /*22d50*/  @!P1 SYNCS.PHASECHK.TRANS64 P1, [R11+URZ+0x19ca0], R10 ;  /* 0x019ca00a0b0095a7 */ /* 0x000ea4000802007f */
[----:B--2---:R-:W-:Y:S05]  /*22d60*/  @!P1 BRA `(.L_x_1323) ;  /* 0xfffffffc00f09947 */ /* 0x004fea000383ffff */
[----:B------:R-:W-:Y:S05]  /*22d70*/  BRA `(.L_x_1465) ;  /* 0xffffffa800dc7947 */ /* 0x000fea000383ffff */
.L_x_1330:
[----:B0-----:R0:W2:Y:S02]  /*22d80*/  SYNCS.PHASECHK.TRANS64.TRYWAIT P1, [R11+URZ+0x19cc0], R10 ;  /* 0x019cc00a0b0075a7 */ /* 0x0010a4000802017f */
[----:B--2---:R-:W-:Y:S05]  /*22d90*/  @!P1 NANOSLEEP.SYNCS 0x989680 ;  /* 0x009896800000995d */ /* 0x004fea0003900000 */
[----:B------:R-:W2:Y:S02]  /*22da0*/  @!P1 SYNCS.PHASECHK.TRANS64 P1, [R11+URZ+0x19cc0], R10 ;  /* 0x019cc00a0b0095a7 */ /* 0x000ea4000802007f */
[----:B--2---:R-:W-:Y:S05]  /*22db0*/  @!P1 BRA `(.L_x_1330) ;  /* 0xfffffffc00f09947 */ /* 0x004fea000383ffff */
[----:B------:R-:W-:Y:S05]  /*22dc0*/  BRA `(.L_x_1466) ;  /* 0xffffffac00d47947 */ /* 0x000fea000383ffff */
.L_x_1355:
        /* <DEDUP_REMOVED lines=11> */
.L_x_1468:
[----:B------:R-:W-:Y:S05]  /*22e80*/  BSYNC B0 ;  /* 0x0000000000007941 */ /* 0x000fea0003800000 */
.L_x_1467:
[----:B------:R-:W-:Y:S05]  /*22e90*/  BRA `(.L_x_1469) ;  /* 0xffffffc000787947 */ /* 0x000fea000383ffff */
.L_x_1357:
[----:B------:R-:W-:Y:S01]  /*22ea0*/  BSSY B0, `(.L_x_1470) ;  /* 0x0000006000007945 */ /* 0x000fe20003800000 */
[----:B------:R-:W-:-:S07]  /*22eb0*/  IMAD.MOV.U32 R15, RZ, RZ, -0x1 ;  /* 0xffffffffff0f7424 */ /* 0x000fce00078e00ff */
[----:B0-----:R-:W-:Y:S05]  /*22ec0*/  WARPSYNC.COLLECTIVE R15, `(.L_x_1471) ;  /* 0x000000000f0c7348 */ /* 0x001fea0003c00000 */
[----:B------:R-:W-:Y:S02]  /*22ed0*/  ELECT P6, UR62, PT ;  /* 0x00000000003e782f */ /* 0x000fe400038c0000 */
[----:B------:R-:W-:Y:S01]  /*22ee0*/  MOV R14, UR62 ;  /* 0x0000003e000e7c02 */ /* 0x000fe20008000f00 */
[----:B0-----:R-:W-:Y:S10]  /*22ef0*/  ENDCOLLECTIVE ;  /* 0x000000000000791b */ /* 0x001ff40003800000 */
.L_x_1471:
[----:B------:R-:W-:Y:S05]  /*22f00*/  BSYNC B0 ;  /* 0x0000000000007941 */ /* 0x000fea0003800000 */
.L_x_1470:
[----:B------:R-:W-:Y:S05]  /*22f10*/  BRA `(.L_x_1472) ;  /* 0xffffffc000707947 */ /* 0x000fea000383ffff */
.L_x_1360:
[----:B0-----:R0:W1:Y:S02]  /*22f20*/  SYNCS.PHASECHK.TRANS64.TRYWAIT P2, [R5+URZ+0x19c80], R4 ;  /* 0x019c8004050075a7 */ /* 0x001064000804017f */
[----:B-1----:R-:W-:Y:S05]  /*22f30*/  @!P2 NANOSLEEP.SYNCS 0x989680 ;  /* 0x009896800000a95d */ /* 0x002fea0003900000 */
[----:B------:R-:W1:Y:S02]  /*22f40*/  @!P2 SYNCS.PHASECHK.TRANS64 P2, [R5+URZ+0x19c80], R4 ;  /* 0x019c80040500a5a7 */ /* 0x000e64000804007f */
[----:B-1----:R-:W-:Y:S05]  /*22f50*/  @!P2 BRA `(.L_x_1360) ;  /* 0xfffffffc00f0a947 */ /* 0x002fea000383ffff */
[----:B------:R-:W-:Y:S05]  /*22f60*/  BRA `(.L_x_1473) ;  /* 0xffffffc000e07947 */ /* 0x000fea000383ffff */
.L_x_1362:
[----:B-1----:R1:W2:Y:S02]  /*22f70*/  SYNCS.PHASECHK.TRANS64.TRYWAIT P2, [R5+URZ+0x19c40], R4 ;  /* 0x019c4004050075a7 */ /* 0x0022a4000804017f */
[----:B--2---:R-:W-:Y:S05]  /*22f80*/  @!P2 NANOSLEEP.SYNCS 0x989680 ;  /* 0x009896800000a95d */ /* 0x004fea0003900000 */
[----:B------:R-:W2:Y:S02]  /*22f90*/  @!P2 SYNCS.PHASECHK.TRANS64 P2, [R5+URZ+0x19c40], R4 ;  /* 0x019c40040500a5a7 */ /* 0x000ea4000804007f */
[----:B--2---:R-:W-:Y:S05]  /*22fa0*/  @!P2 BRA `(.L_x_1362) ;  /* 0xfffffffc00f0a947 */ /* 0x004fea000383ffff */
[----:B------:R-:W-:Y:S05]  /*22fb0*/  BRA `(.L_x_1474) ;  /* 0xffffffc400647947 */ /* 0x000fea000383ffff */
.L_x_1365:
        /* <DEDUP_REMOVED lines=8> */
.L_x_1371:
[----:B0-----:R0:W1:Y:S02]  /*23040*/  SYNCS.PHASECHK.TRANS64.TRYWAIT P0, [R5+URZ+0x19c80], R4 ;  /* 0x019c8004050075a7 */ /* 0x001064000800017f */
[----:B-1----:R-:W-:Y:S05]  /*23050*/  @!P0 NANOSLEEP.SYNCS 0x989680 ;  /* 0x009896800000895d */ /* 0x002fea0003900000 */
[----:B------:R-:W1:Y:S02]  /*23060*/  @!P0 SYNCS.PHASECHK.TRANS64 P0, [R5+URZ+0x19c80], R4 ;  /* 0x019c8004050085a7 */ /* 0x000e64000800007f */
[----:B-1----:R-:W-:Y:S05]  /*23070*/  @!P0 BRA `(.L_x_1371) ;  /* 0xfffffffc00f08947 */ /* 0x002fea000383ffff */
[----:B------:R-:W-:Y:S05]  /*23080*/  BRA `(.L_x_1476) ;  /* 0xffffffcc003c7947 */ /* 0x000fea000383ffff */
.L_x_1378:
[----:B-1----:R1:W2:Y:S02]  /*23090*/  SYNCS.PHASECHK.TRANS64.TRYWAIT P0, [R5+URZ+0x19c40], R4 ;  /* 0x019c4004050075a7 */ /* 0x0022a4000800017f */
[----:B--2---:R-:W-:Y:S05]  /*230a0*/  @!P0 NANOSLEEP.SYNCS 0x989680 ;  /* 0x009896800000895d */ /* 0x004fea0003900000 */
[----:B------:R-:W2:Y:S02]  /*230b0*/  @!P0 SYNCS.PHASECHK.TRANS64 P0, [R5+URZ+0x19c40], R4 ;  /* 0x019c4004050085a7 */ /* 0x000ea4000800007f */
[----:B--2---:R-:W-:Y:S05]  /*230c0*/  @!P0 BRA `(.L_x_1378) ;  /* 0xfffffffc00f08947 */ /* 0x004fea000383ffff */
[----:B------:R-:W-:Y:S05]  /*230d0*/  BRA `(.L_x_1477) ;  /* 0xffffffd000407947 */ /* 0x000fea000383ffff */
.L_x_1386:
[----:B0-----:R0:W1:Y:S02]  /*230e0*/  SYNCS.PHASECHK.TRANS64.TRYWAIT P2, [R13+URZ+0x19c70], R4 ;  /* 0x019c70040d0075a7 */ /* 0x001064000804017f */
[----:B-1----:R-:W-:Y:S05]  /*230f0*/  @!P2 NANOSLEEP.SYNCS 0x989680 ;  /* 0x009896800000a95d */ /* 0x002fea0003900000 */
[----:B------:R-:W1:Y:S02]  /*23100*/  @!P2 SYNCS.PHASECHK.TRANS64 P2, [R13+URZ+0x19c70], R4 ;  /* 0x019c70040d00a5a7 */ /* 0x000e64000804007f */
[----:B-1----:R-:W-:Y:S05]  /*23110*/  @!P2 BRA `(.L_x_1386) ;  /* 0xfffffffc00f0a947 */ /* 0x002fea000383ffff */
[----:B------:R-:W-:Y:S05]  /*23120*/  BRA `(.L_x_1478) ;  /* 0xffffffd400607947 */ /* 0x000fea000383ffff */
.L_x_1388:
[----:B0-----:R0:W1:Y:S02]  /*23130*/  SYNCS.PHASECHK.TRANS64.TRYWAIT P2, [R13+URZ+0x19c60], R4 ;  /* 0x019c60040d0075a7 */ /* 0x001064000804017f */
[----:B-1----:R-:W-:Y:S05]  /*23140*/  @!P2 NANOSLEEP.SYNCS 0x989680 ;  /* 0x009896800000a95d */ /* 0x002fea0003900000 */
[----:B------:R-:W1:Y:S02]  /*23150*/  @!P2 SYNCS.PHASECHK.TRANS64 P2, [R13+URZ+0x19c60], R4 ;  /* 0x019c60040d00a5a7 */ /* 0x000e64000804007f */
[----:B-1----:R-:W-:Y:S05]  /*23160*/  @!P2 BRA `(.L_x_1388) ;  /* 0xfffffffc00f0a947 */ /* 0x002fea000383ffff */
[----:B------:R-:W-:Y:S05]  /*23170*/  BRA `(.L_x_1479) ;  /* 0xffffffd400687947 */ /* 0x000fea000383ffff */
.L_x_1395:
[----:B0-----:R0:W1:Y:S02]  /*23180*/  SYNCS.PHASECHK.TRANS64.TRYWAIT P0, [R3+URZ+0x19c70], R0 ;  /* 0x019c7000030075a7 */ /* 0x001064000800017f */
[----:B-1----:R-:W-:Y:S05]  /*23190*/  @!P0 NANOSLEEP.SYNCS 0x989680 ;  /* 0x009896800000895d */ /* 0x002fea0003900000 */
[----:B------:R-:W1:Y:S02]  /*231a0*/  @!P0 SYNCS.PHASECHK.TRANS64 P0, [R3+URZ+0x19c70], R0 ;  /* 0x019c7000030085a7 */ /* 0x000e64000800007f */
[----:B-1----:R-:W-:Y:S05]  /*231b0*/  @!P0 BRA `(.L_x_1395) ;  /* 0xfffffffc00f08947 */ /* 0x002fea000383ffff */
[----:B------:R-:W-:Y:S05]  /*231c0*/  BRA `(.L_x_1480) ;  /* 0xffffffd800d07947 */ /* 0x000fea000383ffff */
.L_x_1397:
[----:B0-----:R0:W1:Y:S02]  /*231d0*/  SYNCS.PHASECHK.TRANS64.TRYWAIT P0, [R3+URZ+0x19c60], R0 ;  /* 0x019c6000030075a7 */ /* 0x001064000800017f */
[----:B-1----:R-:W-:Y:S05]  /*231e0*/  @!P0 NANOSLEEP.SYNCS 0x989680 ;  /* 0x009896800000895d */ /* 0x002fea0003900000 */
[----:B------:R-:W1:Y:S02]  /*231f0*/  @!P0 SYNCS.PHASECHK.TRANS64 P0, [R3+URZ+0x19c60], R0 ;  /* 0x019c6000030085a7 */ /* 0x000e64000800007f */
[----:B-1----:R-:W-:Y:S05]  /*23200*/  @!P0 BRA `(.L_x_1397) ;  /* 0xfffffffc00f08947 */ /* 0x002fea000383ffff */
[----:B------:R-:W-:Y:S05]  /*23210*/  BRA `(.L_x_1481) ;  /* 0xffffffd800d47947 */ /* 0x000fea000383ffff */
.L_x_1401:
[----:B------:R-:W-:Y:S01]  /*23220*/  BSSY B0, `(.L_x_1482) ;  /* 0x0000008000007945 */ /* 0x000fe20003800000 */
[----:B------:R-:W-:Y:S02]  /*23230*/  IMAD.MOV.U32 R13, RZ, RZ, R24 ;  /* 0x000000ffff0d7224 */ /* 0x000fe400078e0018 */
[----:B------:R-:W-:Y:S02]  /*23240*/  IMAD.MOV.U32 R12, RZ, RZ, RZ ;  /* 0x000000ffff0c7224 */ /* 0x000fe400078e00ff */
[----:B------:R-:W-:Y:S02]  /*23250*/  IMAD.MOV.U32 R11, RZ, RZ, 0x1f ;  /* 0x0000001fff0b7424 */ /* 0x000fe400078e00ff */
[----:B------:R-:W-:-:S07]  /*23260*/  IMAD.MOV.U32 R15, RZ, RZ, -0x1 ;  /* 0xffffffffff0f7424 */ /* 0x000fce00078e00ff */
[----:B-1----:R-:W-:Y:S05]  /*23270*/  WARPSYNC.COLLECTIVE R15, `(.L_x_1483) ;  /* 0x000000000f087348 */ /* 0x002fea0003c00000 */
[----:B------:R0:W2:Y:S02]  /*23280*/  SHFL.IDX P6, R14, R13, R12, R11 ;  /* 0x0000000c0d0e7389 */ /* 0x0000a400000c000b */
[----:B012---:R-:W-:Y:S01]  /*23290*/  ENDCOLLECTIVE ;  /* 0x000000000000791b */ /* 0x007fe20003800000 */
.L_x_1483:
[----:B------:R-:W-:Y:S05]  /*232a0*/  BSYNC B0 ;  /* 0x0000000000007941 */ /* 0x000fea0003800000 */
.L_x_1482:
[----:B------:R-:W-:Y:S02]  /*232b0*/  IMAD.MOV.U32 R13, RZ, RZ, R24 ;  /* 0x000000ffff0d7224 */ /* 0x000fe400078e0018 */
[----:B------:R-:W-:Y:S02]  /*232c0*/  IMAD.MOV.U32 R12, RZ, RZ, 0x1 ;  /* 0x00000001ff0c7424 */ /* 0x000fe400078e00ff */
[----:B------:R-:W-:Y:S02]  /*232d0*/  IMAD.MOV.U32 R11, RZ, RZ, 0x1f ;  /* 0x0000001fff0b7424 */ /* 0x000fe400078e00ff */
[----:B------:R-:W-:Y:S02]  /*232e0*/  IMAD.MOV.U32 R15, RZ, RZ, -0x1 ;  /* 0xffffffffff0f7424 */ /* 0x000fe400078e00ff */
[----:B------:R-:W-:Y:S02]  /*232f0*/  IMAD.IADD R7, R27, 0x1, R8 ;  /* 0x000000011b077824 */ /* 0x000fe400078e0208 */
[----:B------:R-:W-:-:S07]  /*23300*/  IMAD.MOV.U32 R0, RZ, RZ, R14 ;  /* 0x000000ffff007224 */ /* 0x000fce00078e000e */
[----:B------:R-:W-:Y:S05]  /*23310*/  WARPSYNC.COLLECTIVE R15, `(.L_x_1484) ;  /* 0x000000000f087348 */ /* 0x000fea0003c00000 */
[----:B------:R0:W1:Y:S02]  /*23320*/  SHFL.IDX P6, R14, R13, R12, R11 ;  /* 0x0000000c0d0e7389 */ /* 0x00006400000c000b */
[----:B01----:R-:W-:Y:S01]  /*23330*/  ENDCOLLECTIVE ;  /* 0x000000000000791b */ /* 0x003fe20003800000 */
.L_x_1484:
[----:B------:R-:W-:Y:S02]  /*23340*/  ULDC UR4, c[0x0][0xc14] ;  /* 0x0003050000047ab9 */ /* 0x000fe40000000800 */
[----:B------:R-:W-:-:S13]  /*23350*/  ISETP.GE.OR P1, PT, R7, UR4, !P0 ;  /* 0x0000000407007c0c */ /* 0x000fda000c726670 */
[----:B------:R-:W0:Y:S01]  /*23360*/  @!P1 LDC.64 R2, c[0x0][0xc58] ;  /* 0x00031600ff029b82 */ /* 0x000e220000000a00 */
[----:B------:R-:W-:Y:S02]  /*23370*/  IMAD.MOV.U32 R25, RZ, RZ, RZ ;  /* 0x000000ffff197224 */ /* 0x000fe400078e00ff */
[----:B------:R-:W-:Y:S02]  /*23380*/  IMAD.MOV.U32 R11, RZ, RZ, RZ ;  /* 0x000000ffff0b7224 */ /* 0x000fe400078e00ff */
[----:B------:R-:W-:Y:S02]  /*23390*/  IMAD.MOV.U32 R5, RZ, RZ, R14 ;  /* 0x000000ffff057224 */ /* 0x000fe400078e000e */
[----:B0-----:R-:W-:-:S06]  /*233a0*/  @!P1 IMAD.WIDE R2, R7, 0x4, R2 ;  /* 0x0000000407029825 */ /* 0x001fcc00078e0202 */
[----:B------:R-:W2:Y:S01]  /*233b0*/  @!P1 LDG.E R2, desc[UR40][R2.64] ;  /* 0x0000002802029981 */ /* 0x000ea2000c1e1900 */
        /* <DEDUP_REMOVED lines=10> */
.L_x_1485:
[----:B------:R-:W-:Y:S01]  /*23460*/  IMAD.MOV.U32 R12, RZ, RZ, 0x2 ;  /* 0x00000002ff0c7424 */ /* 0x000fe200078e00ff */
[----:B------:R-:W-:-:S05]  /*23470*/  SEL R4, R14, RZ, P1 ;  /* 0x000000ff0e047207 */ /* 0x000fca0000800000 */
[----:B------:R-:W-:-:S04]  /*23480*/  IMAD.IADD R4, R25, 0x1, R4 ;  /* 0x0000000119047824 */ /* 0x000fc800078e0204 */
[----:B------:R-:W-:-:S07]  /*23490*/  IMAD.MOV.U32 R13, RZ, RZ, R4 ;  /* 0x000000ffff0d7224 */ /* 0x000fce00078e0004 */
[----:B------:R-:W-:Y:S05]  /*234a0*/  WARPSYNC.COLLECTIVE R15, `(.L_x_1486) ;  /* 0x000000000f087348 */ /* 0x000fea0003c00000 */
[----:B------:R0:W1:Y:S02]  /*234b0*/  SHFL.UP P6, R14, R13, R12, R11 ;  /* 0x0400000c0d0e7389 */ /* 0x00006400000c000b */
[----:B01----:R-:W-:Y:S01]  /*234c0*/  ENDCOLLECTIVE ;  /* 0x000000000000791b */ /* 0x003fe20003800000 */
.L_x_1486:
[----:B------:R-:W-:Y:S01]  /*234d0*/  IMAD.MOV.U32 R12, RZ, RZ, 0x4 ;  /* 0x00000004ff0c7424 */ /* 0x000fe200078e00ff */
[----:B------:R-:W-:-:S05]  /*234e0*/  SEL R3, R14, RZ, P2 ;  /* 0x000000ff0e037207 */ /* 0x000fca0001000000 */
[----:B------:R-:W-:-:S04]  /*234f0*/  IMAD.IADD R6, R4, 0x1, R3 ;  /* 0x0000000104067824 */ /* 0x000fc800078e0203 */
[----:B------:R-:W-:-:S07]  /*23500*/  IMAD.MOV.U32 R13, RZ, RZ, R6 ;  /* 0x000000ffff0d7224 */ /* 0x000fce00078e0006 */
[----:B------:R-:W-:Y:S05]  /*23510*/  WARPSYNC.COLLECTIVE R15, `(.L_x_1487) ;  /* 0x000000000f087348 */ /* 0x000fea0003c00000 */
[----:B------:R0:W1:Y:S02]  /*23520*/  SHFL.UP P6, R14, R13, R12, R11 ;  /* 0x0400000c0d0e7389 */ /* 0x00006400000c000b */
[----:B01----:R-:W-:Y:S01]  /*23530*/  ENDCOLLECTIVE ;  /* 0x000000000000791b */ /* 0x003fe20003800000 */
.L_x_1487:
[----:B------:R-:W-:Y:S01]  /*23540*/  IMAD.MOV.U32 R12, RZ, RZ, 0x8 ;  /* 0x00000008ff0c7424 */ /* 0x000fe200078e00ff */
[----:B------:R-:W-:-:S05]  /*23550*/  SEL R3, R14, RZ, P3 ;  /* 0x000000ff0e037207 */ /* 0x000fca0001800000 */
[----:B------:R-:W-:-:S04]  /*23560*/  IMAD.IADD R2, R6, 0x1, R3 ;  /* 0x0000000106027824 */ /* 0x000fc800078e0203 */
[----:B------:R-:W-:-:S07]  /*23570*/  IMAD.MOV.U32 R13, RZ, RZ, R2 ;  /* 0x000000ffff0d7224 */ /* 0x000fce00078e0002 */
[----:B------:R-:W-:Y:S05]  /*23580*/  WARPSYNC.COLLECTIVE R15, `(.L_x_1488) ;  /* 0x000000000f087348 */ /* 0x000fea0003c00000 */
[----:B------:R0:W1:Y:S02]  /*23590*/  SHFL.UP P6, R14, R13, R12, R11 ;  /* 0x0400000c0d0e7389 */ /* 0x00006400000c000b */
[----:B01----:R-:W-:Y:S01]  /*235a0*/  ENDCOLLECTIVE ;  /* 0x000000000000791b */ /* 0x003fe20003800000 */
.L_x_1488:
[----:B------:R-:W-:Y:S01]  /*235b0*/  IMAD.MOV.U32 R12, RZ, RZ, 0x10 ;  /* 0x00000010ff0c7424 */ /* 0x000fe200078e00ff */
[----:B------:R-:W-:-:S05]  /*235c0*/  SEL R3, R14, RZ, P4 ;  /* 0x000000ff0e037207 */ /* 0x000fca0002000000 */
[----:B------:R-:W-:-:S04]  /*235d0*/  IMAD.IADD R3, R2, 0x1, R3 ;  /* 0x0000000102037824 */ /* 0x000fc800078e0203 */
[----:B------:R-:W-:-:S07]  /*235e0*/  IMAD.MOV.U32 R13, RZ, RZ, R3 ;  /* 0x000000ffff0d7224 */ /* 0x000fce00078e0003 */
[----:B------:R-:W-:Y:S05]  /*235f0*/  WARPSYNC.COLLECTIVE R15, `(.L_x_1489) ;  /* 0x000000000f087348 */ /* 0x000fea0003c00000 */
[----:B------:R0:W1:Y:S02]  /*23600*/  SHFL.UP P6, R14, R13, R12, R11 ;  /* 0x0400000c0d0e7389 */ /* 0x00006400000c000b */
[----:B01----:R-:W-:Y:S01]  /*23610*/  ENDCOLLECTIVE ;  /* 0x000000000000791b */ /* 0x003fe20003800000 */
.L_x_1489:
        /* <DEDUP_REMOVED lines=8> */
.L_x_1490:
[----:B------:R-:W-:Y:S05]  /*236a0*/  BRA `(.L_x_1491) ;  /* 0xffffffdc00747947 */ /* 0x000fea000383ffff */
.L_x_1406:
        /* <DEDUP_REMOVED lines=8> */
.L_x_1493:
[----:B------:R-:W-:Y:S05]  /*23730*/  BSYNC B0 ;  /* 0x0000000000007941 */ /* 0x000fea0003800000 */
.L_x_1492:
[----:B------:R-:W-:Y:S01]  /*23740*/  SEL R14, R14, RZ, P1 ;  /* 0x000000ff0e0e7207 */ /* 0x000fe20000800000 */
[----:B------:R-:W-:Y:S02]  /*23750*/  IMAD.MOV.U32 R12, RZ, RZ, 0x2 ;  /* 0x00000002ff0c7424 */ /* 0x000fe400078e00ff */
[----:B------:R-:W-:Y:S02]  /*23760*/  IMAD.MOV.U32 R11, RZ, RZ, RZ ;  /* 0x000000ffff0b7224 */ /* 0x000fe400078e00ff */
[----:B------:R-:W-:Y:S02]  /*23770*/  IMAD.IADD R13, R25, 0x1, R14 ;  /* 0x00000001190d7824 */ /* 0x000fe400078e020e */
[----:B------:R-:W-:-:S07]  /*23780*/  IMAD.MOV.U32 R15, RZ, RZ, -0x1 ;  /* 0xffffffffff0f7424 */ /* 0x000fce00078e00ff */
[----:B------:R-:W-:Y:S05]  /*23790*/  WARPSYNC.COLLECTIVE R15, `(.L_x_1494) ;  /* 0x000000000f087348 */ /* 0x000fea0003c00000 */
[----:B------:R0:W1:Y:S02]  /*237a0*/  SHFL.UP P6, R14, R13, R12, R11 ;  /* 0x0400000c0d0e7389 */ /* 0x00006400000c000b */
[----:B01----:R-:W-:Y:S01]  /*237b0*/  ENDCOLLECTIVE ;  /* 0x000000000000791b */ /* 0x003fe20003800000 */
.L_x_1494:
[----:B------:R-:W-:Y:S01]  /*237c0*/  IMAD.MOV.U32 R12, RZ, RZ, 0x4 ;  /* 0x00000004ff0c7424 */ /* 0x000fe200078e00ff */
[----:B------:R-:W-:-:S05]  /*237d0*/  SEL R2, R14, RZ, P2 ;  /* 0x000000ff0e027207 */ /* 0x000fca0001000000 */
[----:B------:R-:W-:-:S04]  /*237e0*/  IMAD.IADD R2, R13, 0x1, R2 ;  /* 0x000000010d027824 */ /* 0x000fc800078e0202 */
[----:B------:R-:W-:-:S07]  /*237f0*/  IMAD.MOV.U32 R13, RZ, RZ, R2 ;  /* 0x000000ffff0d7224 */ /* 0x000fce00078e0002 */
[----:B------:R-:W-:Y:S05]  /*23800*/  WARPSYNC.COLLECTIVE R15, `(.L_x_1495) ;  /* 0x000000000f087348 */ /* 0x000fea0003c00000 */
[----:B------:R0:W1:Y:S02]  /*23810*/  SHFL.UP P6, R14, R13, R12, R11 ;  /* 0x0400000c0d0e7389 */ /* 0x00006400000c000b */
[----:B01----:R-:W-:Y:S01]  /*23820*/  ENDCOLLECTIVE ;  /* 0x000000000000791b */ /* 0x003fe20003800000 */
.L_x_1495:
[----:B------:R-:W-:Y:S01]  /*23830*/  IMAD.MOV.U32 R12, RZ, RZ, 0x8 ;  /* 0x00000008ff0c7424 */ /* 0x000fe200078e00ff */
[----:B------:R-:W-:-:S05]  /*23840*/  SEL R3, R14, RZ, P3 ;  /* 0x000000ff0e037207 */ /* 0x000fca0001800000 */
[----:B------:R-:W-:-:S04]  /*23850*/  IMAD.IADD R3, R2, 0x1, R3 ;  /* 0x0000000102037824 */ /* 0x000fc800078e0203 */
[----:B------:R-:W-:-:S07]  /*23860*/  IMAD.MOV.U32 R13, RZ, RZ, R3 ;  /* 0x000000ffff0d7224 */ /* 0x000fce00078e0003 */
[----:B------:R-:W-:Y:S05]  /*23870*/  WARPSYNC.COLLECTIVE R15, `(.L_x_1496) ;  /* 0x000000000f087348 */ /* 0x000fea0003c00000 */
[----:B------:R0:W1:Y:S02]  /*23880*/  SHFL.UP P6, R14, R13, R12, R11 ;  /* 0x0400000c0d0e7389 */ /* 0x00006400000c000b */
[----:B01----:R-:W-:Y:S01]  /*23890*/  ENDCOLLECTIVE ;  /* 0x000000000000791b */ /* 0x003fe20003800000 */
.L_x_1496:
[----:B------:R-:W-:Y:S01]  /*238a0*/  IMAD.MOV.U32 R12, RZ, RZ, 0x10 ;  /* 0x00000010ff0c7424 */ /* 0x000fe200078e00ff */
[----:B------:R-:W-:-:S05]  /*238b0*/  SEL R4, R14, RZ, P4 ;  /* 0x000000ff0e047207 */ /* 0x000fca0002000000 */
[----:B------:R-:W-:-:S04]  /*238c0*/  IMAD.IADD R4, R3, 0x1, R4 ;  /* 0x0000000103047824 */ /* 0x000fc800078e0204 */
[----:B------:R-:W-:-:S07]  /*238d0*/  IMAD.MOV.U32 R13, RZ, RZ, R4 ;  /* 0x000000ffff0d7224 */ /* 0x000fce00078e0004 */
[----:B------:R-:W-:Y:S05]  /*238e0*/  WARPSYNC.COLLECTIVE R15, `(.L_x_1497) ;  /* 0x000000000f087348 */ /* 0x000fea0003c00000 */
[----:B------:R0:W1:Y:S02]  /*238f0*/  SHFL.UP P6, R14, R13, R12, R11 ;  /* 0x0400000c0d0e7389 */ /* 0x00006400000c000b */
[----:B01----:R-:W-:Y:S01]  /*23900*/  ENDCOLLECTIVE ;  /* 0x000000000000791b */ /* 0x003fe20003800000 */
.L_x_1497:
        /* <DEDUP_REMOVED lines=8> */
.L_x_1498:
[----:B------:R-:W-:Y:S05]  /*23990*/  BRA `(.L_x_1499) ;  /* 0xffffffdc00547947 */ /* 0x000fea000383ffff */
.L_x_1408:
[----:B------:R-:W-:Y:S01]  /*239a0*/  BSSY B0, `(.L_x_1500) ;  /* 0x0000006000007945 */ /* 0x000fe20003800000 */
[----:B------:R-:W-:Y:S01]  /*239b0*/  PLOP3.LUT P6, PT, P6, PT, PT, 0x8, 0x0 ;  /* 0x000000000000781c */ /* 0x000fe200037ce170 */
[----:B------:R-:W-:-:S12]  /*239c0*/  IMAD.MOV.U32 R15, RZ, RZ, -0x1 ;  /* 0xffffffffff0f7424 */ /* 0x000fd800078e00ff */
[----:B0-----:R-:W-:Y:S05]  /*239d0*/  WARPSYNC.COLLECTIVE R15, `(.L_x_1501) ;  /* 0x000000000f087348 */ /* 0x001fea0003c00000 */
[----:B------:R-:W-:Y:S01]  /*239e0*/  VOTE.ANY R14, PT, P6 ;  /* 0x00000000000e7806 */ /* 0x000fe200030e0100 */
[----:B0-----:R-:W-:Y:S06]  /*239f0*/  ENDCOLLECTIVE ;  /* 0x000000000000791b */ /* 0x001fec0003800000 */
.L_x_1501:
[----:B------:R-:W-:Y:S05]  /*23a00*/  BSYNC B0 ;  /* 0x0000000000007941 */ /* 0x000fea0003800000 */
.L_x_1500:
[----:B------:R-:W-:Y:S02]  /*23a10*/  IMAD.MOV.U32 R2, RZ, RZ, R14 ;  /* 0x000000ffff027224 */ /* 0x000fe400078e000e */
[----:B------:R-:W-:Y:S02]  /*23a20*/  IMAD.MOV.U32 R13, RZ, RZ, R25 ;  /* 0x000000ffff0d7224 */ /* 0x000fe400078e0019 */
[----:B------:R-:W0:Y:S01]  /*23a30*/  POPC R6, R2 ;  /* 0x0000000200067309 */ /* 0x000e220000000000 */
[----:B------:R-:W-:Y:S02]  /*23a40*/  IMAD.MOV.U32 R11, RZ, RZ, 0x1f ;  /* 0x0000001fff0b7424 */ /* 0x000fe400078e00ff */
[----:B------:R-:W-:Y:S02]  /*23a50*/  IMAD.MOV.U32 R15, RZ, RZ, -0x1 ;  /* 0xffffffffff0f7424 */ /* 0x000fe400078e00ff */
[----:B0-----:R-:W-:-:S07]  /*23a60*/  IMAD.MOV.U32 R12, RZ, RZ, R6 ;  /* 0x000000ffff0c7224 */ /* 0x001fce00078e0006 */
[----:B------:R-:W-:Y:S05]  /*23a70*/  WARPSYNC.COLLECTIVE R15, `(.L_x_1502) ;  /* 0x000000000f087348 */ /* 0x000fea0003c00000 */
[----:B------:R0:W1:Y:S02]  /*23a80*/  SHFL.IDX P6, R14, R13, R12, R11 ;  /* 0x0000000c0d0e7389 */ /* 0x00006400000c000b */
[----:B01----:R-:W-:Y:S01]  /*23a90*/  ENDCOLLECTIVE ;  /* 0x000000000000791b */ /* 0x003fe20003800000 */
.L_x_1502:
[----:B------:R-:W-:Y:S01]  /*23aa0*/  IMAD.MOV.U32 R25, RZ, RZ, R14 ;  /* 0x000000ffff197224 */ /* 0x000fe200078e000e */
[----:B------:R-:W-:Y:S06]  /*23ab0*/  BRA `(.L_x_1503) ;  /* 0xffffffdc00447947 */ /* 0x000fec000383ffff */
.L_x_1410:
[----:B------:R-:W-:Y:S01]  /*23ac0*/  BSSY B0, `(.L_x_1504) ;  /* 0x0000007000007945 */ /* 0x000fe20003800000 */
[----:B------:R-:W-:Y:S02]  /*23ad0*/  IMAD.MOV.U32 R13, RZ, RZ, R3 ;  /* 0x000000ffff0d7224 */ /* 0x000fe400078e0003 */
[----:B------:R-:W-:Y:S02]  /*23ae0*/  IMAD.MOV.U32 R11, RZ, RZ, 0x1f ;  /* 0x0000001fff0b7424 */ /* 0x000fe400078e00ff */
[----:B------:R-:W-:-:S07]  /*23af0*/  IMAD.MOV.U32 R15, RZ, RZ, -0x1 ;  /* 0xffffffffff0f7424 */ /* 0x000fce00078e00ff */
[----:B012---:R-:W-:Y:S05]  /*23b00*/  WARPSYNC.COLLECTIVE R15, `(.L_x_1505) ;  /* 0x000000000f087348 */ /* 0x007fea0003c00000 */
[----:B------:R3:W4:Y:S02]  /*23b10*/  SHFL.IDX P6, R14, R13, R12, R11 ;  /* 0x0000000c0d0e7389 */ /* 0x00072400000c000b */
[----:B01234-:R-:W-:Y:S01]  /*23b20*/  ENDCOLLECTIVE ;  /* 0x000000000000791b */ /* 0x01ffe20003800000 */
.L_x_1505:
[----:B------:R-:W-:Y:S05]  /*23b30*/  BSYNC B0 ;  /* 0x0000000000007941 */ /* 0x000fea0003800000 */
.L_x_1504:
[----:B------:R-:W-:Y:S05]  /*23b40*/  BRA `(.L_x_1409) ;  /* 0xffffffdc003c7947 */ /* 0x000fea000383ffff */
.L_x_1414:
[----:B0-----:R0:W1:Y:S02]  /*23b50*/  SYNCS.PHASECHK.TRANS64.TRYWAIT P0, [R8+URZ+0x19c20], R0 ;  /* 0x019c2000080075a7 */ /* 0x001064000800017f */
[----:B-1----:R-:W-:Y:S05]  /*23b60*/  @!P0 NANOSLEEP.SYNCS 0x989680 ;  /* 0x009896800000895d */ /* 0x002fea0003900000 */
[----:B------:R-:W1:Y:S02]  /*23b70*/  @!P0 SYNCS.PHASECHK.TRANS64 P0, [R8+URZ+0x19c20], R0 ;  /* 0x019c2000080085a7 */ /* 0x000e64000800007f */
[----:B-1----:R-:W-:Y:S05]  /*23b80*/  @!P0 BRA `(.L_x_1414) ;  /* 0xfffffffc00f08947 */ /* 0x002fea000383ffff */
[----:B------:R-:W-:Y:S05]  /*23b90*/  BRA `(.L_x_1506) ;  /* 0xffffffe000b47947 */ /* 0x000fea000383ffff */
.L_x_1415:
        /* <DEDUP_REMOVED lines=11> */
.L_x_1508:
[----:B------:R-:W-:Y:S05]  /*23c50*/  BSYNC B0 ;  /* 0x0000000000007941 */ /* 0x000fea0003800000 */
.L_x_1507:
[----:B------:R-:W-:Y:S05]  /*23c60*/  BRA `(.L_x_1509) ;  /* 0xffffffe0009c7947 */ /* 0x000fea000383ffff */
.L_x_1416:
[----:B------:R-:W-:Y:S01]  /*23c70*/  BSSY B0, `(.L_x_1510) ;  /* 0x0000006000007945 */ /* 0x000fe20003800000 */
[----:B------:R-:W-:-:S07]  /*23c80*/  IMAD.MOV.U32 R15, RZ, RZ, -0x1 ;  /* 0xffffffffff0f7424 */ /* 0x000fce00078e00ff */
[----:B0-----:R-:W-:Y:S05]  /*23c90*/  WARPSYNC.COLLECTIVE R15, `(.L_x_1511) ;  /* 0x000000000f0c7348 */ /* 0x001fea0003c00000 */
[----:B------:R-:W-:Y:S02]  /*23ca0*/  ELECT P6, UR62, PT ;  /* 0x00000000003e782f */ /* 0x000fe400038c0000 */
[----:B------:R-:W-:Y:S01]  /*23cb0*/  MOV R14, UR62 ;  /* 0x0000003e000e7c02 */ /* 0x000fe20008000f00 */
[----:B0-----:R-:W-:Y:S10]  /*23cc0*/  ENDCOLLECTIVE ;  /* 0x000000000000791b */ /* 0x001ff40003800000 */
.L_x_1511:
[----:B------:R-:W-:Y:S05]  /*23cd0*/  BSYNC B0 ;  /* 0x0000000000007941 */ /* 0x000fea0003800000 */
.L_x_1510:
[----:B------:R-:W-:Y:S05]  /*23ce0*/  BRA `(.L_x_1512) ;  /* 0xffffffe000907947 */ /* 0x000fea000383ffff */
.L_x_1418:
[----:B0-----:R0:W1:Y:S02]  /*23cf0*/  SYNCS.PHASECHK.TRANS64.TRYWAIT P1, [R6+URZ], R3 ;  /* 0x00000003060075a7 */ /* 0x001064000802017f */
[----:B-1----:R-:W-:Y:S05]  /*23d00*/  @!P1 NANOSLEEP.SYNCS 0x989680 ;  /* 0x009896800000995d */ /* 0x002fea0003900000 */
[----:B------:R-:W1:Y:S02]  /*23d10*/  @!P1 SYNCS.PHASECHK.TRANS64 P1, [R6+URZ], R3 ;  /* 0x00000003060095a7 */ /* 0x000e64000802007f */
[----:B-1----:R-:W-:Y:S05]  /*23d20*/  @!P1 BRA `(.L_x_1418) ;  /* 0xfffffffc00f09947 */ /* 0x002fea000383ffff */
[----:B------:R-:W-:Y:S05]  /*23d30*/  BRA `(.L_x_1513) ;  /* 0xffffffe000c47947 */ /* 0x000fea000383ffff */
.L_x_1419:
[----:B-1----:R1:W2:Y:S02]  /*23d40*/  SYNCS.PHASECHK.TRANS64.TRYWAIT P1, [R7+URZ], R0 ;  /* 0x00000000070075a7 */ /* 0x0022a4000802017f */
[----:B--2---:R-:W-:Y:S05]  /*23d50*/  @!P1 NANOSLEEP.SYNCS 0x989680 ;  /* 0x009896800000995d */ /* 0x004fea0003900000 */
[----:B------:R-:W2:Y:S02]  /*23d60*/  @!P1 SYNCS.PHASECHK.TRANS64 P1, [R7+URZ], R0 ;  /* 0x00000000070095a7 */ /* 0x000ea4000802007f */
[----:B--2---:R-:W-:Y:S05]  /*23d70*/  @!P1 BRA `(.L_x_1419) ;  /* 0xfffffffc00f09947 */ /* 0x004fea000383ffff */
[----:B------:R-:W-:Y:S05]  /*23d80*/  BRA `(.L_x_1514) ;  /* 0xffffffe000b87947 */ /* 0x000fea000383ffff */
.L_x_1421:
[----:B--2---:R2:W3:Y:S02]  /*23d90*/  SYNCS.PHASECHK.TRANS64.TRYWAIT P1, [R2+URZ+0x19c60], R3 ;  /* 0x019c6003020075a7 */ /* 0x0044e4000802017f */
[----:B---3--:R-:W-:Y:S05]  /*23da0*/  @!P1 NANOSLEEP.SYNCS 0x989680 ;  /* 0x009896800000995d */ /* 0x008fea0003900000 */
[----:B------:R-:W3:Y:S02]  /*23db0*/  @!P1 SYNCS.PHASECHK.TRANS64 P1, [R2+URZ+0x19c60], R3 ;  /* 0x019c6003020095a7 */ /* 0x000ee4000802007f */
[----:B---3--:R-:W-:Y:S05]  /*23dc0*/  @!P1 BRA `(.L_x_1421) ;  /* 0xfffffffc00f09947 */ /* 0x008fea000383ffff */
[----:B------:R-:W-:Y:S05]  /*23dd0*/  BRA `(.L_x_1515) ;  /* 0xffffffe000b87947 */ /* 0x000fea000383ffff */
.L_x_1423:
[----:B---3--:R3:W4:Y:S02]  /*23de0*/  SYNCS.PHASECHK.TRANS64.TRYWAIT P1, [R5+URZ+0x19c60], R0 ;  /* 0x019c6000050075a7 */ /* 0x008724000802017f */
[----:B----4-:R-:W-:Y:S05]  /*23df0*/  @!P1 NANOSLEEP.SYNCS 0x989680 ;  /* 0x009896800000995d */ /* 0x010fea0003900000 */
[----:B------:R-:W4:Y:S02]  /*23e00*/  @!P1 SYNCS.PHASECHK.TRANS64 P1, [R5+URZ+0x19c60], R0 ;  /* 0x019c6000050095a7 */ /* 0x000f24000802007f */
[----:B----4-:R-:W-:Y:S05]  /*23e10*/  @!P1 BRA `(.L_x_1423) ;  /* 0xfffffffc00f09947 */ /* 0x010fea000383ffff */
[----:B------:R-:W-:Y:S05]  /*23e20*/  BRA `(.L_x_1516) ;  /* 0xffffffe000b87947 */ /* 0x000fea000383ffff */
.L_x_1425:
[----:B----4-:R4:W0:Y:S02]  /*23e30*/  SYNCS.PHASECHK.TRANS64.TRYWAIT P0, [R2+URZ+0x19c80], R3 ;  /* 0x019c8003020075a7 */ /* 0x010824000800017f */
[----:B0-----:R-:W-:Y:S05]  /*23e40*/  @!P0 NANOSLEEP.SYNCS 0x989680 ;  /* 0x009896800000895d */ /* 0x001fea0003900000 */
[----:B------:R-:W0:Y:S02]  /*23e50*/  @!P0 SYNCS.PHASECHK.TRANS64 P0, [R2+URZ+0x19c80], R3 ;  /* 0x019c8003020085a7 */ /* 0x000e24000800007f */
[----:B0-----:R-:W-:Y:S05]  /*23e60*/  @!P0 BRA `(.L_x_1425) ;  /* 0xfffffffc00f08947 */ /* 0x001fea000383ffff */
[----:B------:R-:W-:Y:S05]  /*23e70*/  BRA `(.L_x_1426) ;  /* 0xffffffe000b47947 */ /* 0x000fea000383ffff */
.L_x_1517:
        /* <DEDUP_REMOVED lines=16> */
.L_x_2225:


//--------------------- .text._ZN7cutlass13device_kernelIN5flash11enable_sm90INS1_16FlashAttnFwdSm90INS1_25CollectiveMainloopFwdSm90ILi2EN4cute5tupleIJNS5_1CILi1EEES8_S8_EEENS6_IJNS7_ILi192EEENS7_ILi128EEENS7_ILi96EEEEEELi96ENS_12float_e4m3_tEfNS_4arch4Sm90ELb1ELb0ELb1ELb0ELb0ELb0ELb0ELb1ELb1ELb0ELb0ELb0EEENS1_21CollectiveEpilogueFwdINS6_IJSA_SC_SB_EEES9_NS_10bfloat16_tESG_Li384ELb0ELb0ELb0ELb1EEENS1_30DynamicPersistentTileSchedulerILi384ELi128ELb0ELb0ELb1EEEEEEEEEvNT_6ParamsE --------------------------
	.section	.text._ZN7cutlass13device_kernelIN5flash11enable_sm90INS1_16FlashAttnFwdSm90INS1_25CollectiveMainloopFwdSm90ILi2EN4cute5tupleIJNS5_1CILi1EEES8_S8_EEENS6_IJNS7_ILi192EEENS7_ILi128EEENS7_ILi96EEEEEELi96ENS_12float_e4m3_tEfNS_4arch4Sm90ELb1ELb0ELb1ELb0ELb0ELb0ELb0ELb1ELb1ELb0ELb0ELb0EEENS1_21CollectiveEpilogueFwdINS6_IJSA_SC_SB_EEES9_NS_10bfloat16_tESG_Li384ELb0ELb0ELb0ELb1EEENS1_30DynamicPersistentTileSchedulerILi384ELi128ELb0ELb0ELb1EEEEEEEEEvNT_6ParamsE,"ax",@progbits
	.align	128
.text._ZN7cutlass13device_kernelIN5flash11enable_sm90INS1_16FlashAttnFwdSm90INS1_25CollectiveMainloopFwdSm90ILi2EN4cute5tupleIJNS5_1CILi1EEES8_S8_EEENS6_IJNS7_ILi192EEENS7_ILi128EEENS7_ILi96EEEEEELi96ENS_12float_e4m3_tEfNS_4arch4Sm90ELb1ELb0ELb1ELb0ELb0ELb0ELb0ELb1ELb1ELb0ELb0ELb0EEENS1_21CollectiveEpilogueFwdINS6_IJSA_SC_SB_EEES9_NS_10bfloat16_tESG_Li384ELb0ELb0ELb0ELb1EEENS1_30DynamicPersistentTileSchedulerILi384ELi128ELb0ELb0ELb1EEEEEEEEEvNT_6ParamsE:
        .type           _ZN7cutlass13device_kernelIN5flash11enable_sm90INS1_16FlashAttnFwdSm90INS1_25CollectiveMainloopFwdSm90ILi2EN4cute5tupleIJNS5_1CILi1EEES8_S8_EEENS6_IJNS7_ILi192EEENS7_ILi128EEENS7_ILi96EEEEEELi96ENS_12float_e4m3_tEfNS_4arch4Sm90ELb1ELb0ELb1ELb0ELb0ELb0ELb0ELb1ELb1ELb0ELb0ELb0EEENS1_21CollectiveEpilogueFwdINS6_IJSA_SC_SB_EEES9_NS_10bfloat16_tESG_Li384ELb0ELb0ELb0ELb1EEENS1_30DynamicPersistentTileSchedulerILi384ELi128ELb0ELb0ELb1EEEEEEEEEvNT_6ParamsE,@function
        .size           _ZN7cutlass13device_kernelIN5flash11enable_sm90INS1_16FlashAttnFwdSm90INS1_25CollectiveMainloopFwdSm90ILi2EN4cute5tupleIJNS5_1CILi1EEES8_S8_EEENS6_IJNS7_ILi192EEENS7_ILi128EEENS7_ILi96EEEEEELi96ENS_12float_e4m3_tEfNS_4arch4Sm90ELb1ELb0ELb1ELb0ELb0ELb0ELb0ELb1ELb1ELb0ELb0ELb0EEENS1_21CollectiveEpilogueFwdINS6_IJSA_SC_SB_EEES9_NS_10bfloat16_tESG_Li384ELb0ELb0ELb0ELb1EEENS1_30DynamicPersistentTileSchedulerILi384ELi128ELb0ELb0ELb1EEEEEEEEEvNT_6ParamsE,(.L_x_2226 - _ZN7cutlass13device_kernelIN5flash11enable_sm90INS1_16FlashAttnFwdSm90INS1_25CollectiveMainloopFwdSm90ILi2EN4cute5tupleIJNS5_1CILi1EEES8_S8_EEENS6_IJNS7_ILi192EEENS7_ILi128EEENS7_ILi96EEEEEELi96ENS_12float_e4m3_tEfNS_4arch4Sm90ELb1ELb0ELb1ELb0ELb0ELb0ELb0ELb1ELb1ELb0ELb0ELb0EEENS1_21CollectiveEpilogueFwdINS6_IJSA_SC_SB_EEES9_NS_10bfloat16_tESG_Li384ELb0ELb0ELb0ELb1EEENS1_30DynamicPersistentTileSchedulerILi384ELi128ELb0ELb0ELb1EEEEEEEEEvNT_6ParamsE)
        .other          _ZN7cutlass13device_kernelIN5flash11enable_sm90INS1_16FlashAttnFwdSm90INS1_25CollectiveMainloopFwdSm90ILi2EN4cute5tupleIJNS5_1CILi1EEES8_S8_EEENS6_IJNS7_ILi192EEENS7_ILi128EEENS7_ILi96EEEEEELi96ENS_12float_e4m3_tEfNS_4arch4Sm90ELb1ELb0ELb1ELb0ELb0ELb0ELb0ELb1ELb1ELb0ELb0ELb0EEENS1_21CollectiveEpilogueFwdINS6_IJSA_SC_SB_EEES9_NS_10bfloat16_tESG_Li384ELb0ELb0ELb0ELb1EEENS1_30DynamicPersistentTileSchedulerILi384ELi128ELb0ELb0ELb1EEEEEEEEEvNT_6ParamsE,@"STO_CUDA_ENTRY STV_DEFAULT"
_ZN7cutlass13device_kernelIN5flash11enable_sm90INS1_16FlashAttnFwdSm90INS1_25CollectiveMainloopFwdSm90ILi2EN4cute5tupleIJNS5_1CILi1EEES8_S8_EEENS6_IJNS7_ILi192EEENS7_ILi128EEENS7_ILi96EEEEEELi96ENS_12float_e4m3_tEfNS_4arch4Sm90ELb1ELb0ELb1ELb0ELb0ELb0ELb0ELb1ELb1ELb0ELb0ELb0EEENS1_21CollectiveEpilogueFwdINS6_IJSA_SC_SB_EEES9_NS_10bfloat16_tESG_Li384ELb0ELb0ELb0ELb1EEENS1_30DynamicPersistentTileSchedulerILi384ELi128ELb0ELb0ELb1EEEEEEEEEvNT_6ParamsE:
[----:B------:R-:W1:Y:S02]  /*0000*/  LDC R1, c[0x0][0x28] ;  /* 0x00000a00ff017b82 */ /* 0x000e640000000800 */
[----:B-1----:R-:W-:Y:S01]  /*0010*/  VIADD R1, R1, 0xfffffff8 ;  /* 0xfffffff801017836 */ /* 0x002fe20000000000 */
[----:B------:R-:W1:Y:S01]  /*0020*/  S2R R3, SR_TID.X ;  /* 0x0000000000037919 */ /* 0x000e620000002100 */
[----:B------:R-:W-:Y:S01]  /*0030*/  ELECT P0, URZ, PT ;  /* 0x00000000003f782f */ /* 0x000fe20003800000 */
[----:B------:R-:W-:Y:S01]  /*0040*/  BSSY B0, `(.L_x_1518) ;  /* 0x0000013000007945 */ /* 0x000fe20003800000 */
[----:B-1----:R-:W-:-:S05]  /*0050*/  SHF.R.U32.HI R0, RZ, 0x5, R3 ;  /* 0x00000005ff007819 */ /* 0x002fca0000011603 */
[----:B------:R-:W1:Y:S02]  /*0060*/  SHFL.IDX PT, R2, R0, RZ, 0x1f ;  /* 0x00001fff00027589 */ /* 0x000e6400000e0000 */
[----:B-1----:R-:W-:-:S13]  /*0070*/  ISETP.EQ.AND P0, PT, R2, RZ, P0 ;  /* 0x000000ff0200720c */ /* 0x002fda0000702270 */
        /* <DEDUP_REMOVED lines=15> */
.L_x_1519:
[----:B------:R-:W-:Y:S05]  /*0170*/  BSYNC B0 ;  /* 0x0000000000007941 */ /* 0x000fea0003800000 */
.L_x_1518:
[----:B------:R-:W-:Y:S01]  /*0180*/  VOTEU.ANY UP0, P0 ;  /* 0x00000000003f7886 */ /* 0x000fe20000000100 */
[----:B------:R-:W1:Y:S01]  /*0190*/  SHFL.IDX PT, R2, R0, RZ, 0x1f ;  /* 0x00001fff00027589 */ /* 0x000e6200000e0000 */
[----:B------:R-:W-:Y:S01]  /*01a0*/  UMOV UR4, 0x1 ;  /* 0x0000000100047882 */ /* 0x000fe20000000000 */
[----:B------:R-:W-:Y:S02]  /*01b0*/  VOTEU.ANY UP1, P0 ;  /* 0x00000000003f7886 */ /* 0x000fe40000020100 */
[----:B------:R-:W2:Y:S01]  /*01c0*/  @UP0 S2UR UR7, SR_CgaCtaId ;  /* 0x00000000000709c3 */ /* 0x000ea20000008800 */
[----:B------:R-:W-:Y:S01]  /*01d0*/  @UP0 UMOV UR6, 0x400 ;  /* 0x0000040000060882 */ /* 0x000fe20000000000 */
[----:B------:R-:W-:-:S04]  /*01e0*/  @UP0 UIADD3 UR4, -UR4, 0x100000, URZ ;  /* 0x0010000004040890 */ /* 0x000fc8000fffe13f */
[----:B------:R-:W-:Y:S02]  /*01f0*/  @UP0 USHF.L.U32 UR5, UR4, 0xb, URZ ;  /* 0x0000000b04050899 */ /* 0x000fe4000800063f */
[----:B------:R-:W-:Y:S01]  /*0200*/  @UP0 USHF.L.U32 UR4, UR4, 0x1, URZ ;  /* 0x0000000104040899 */ /* 0x000fe2000800063f */
[----:B-1----:R-:W-:Y:S02]  /*0210*/  ISETP.NE.AND P1, PT, R2, RZ, PT ;  /* 0x000000ff0200720c */ /* 0x002fe40003f25270 */
[----:B------:R-:W-:Y:S01]  /*0220*/  SHF.R.U32.HI R2, RZ, 0x7, R3 ;  /* 0x00000007ff027819 */ /* 0x000fe20000011603 */
[----:B--2---:R-:W-:Y:S01]  /*0230*/  @UP0 ULEA UR6, UR7, UR6, 0x18 ;  /* 0x0000000607060291 */ /* 0x004fe2000f8ec03f */
[----:B------:R-:W-:-:S04]  /*0240*/  VOTEU.ANY UP0, P0 ;  /* 0x00000000003f7886 */ /* 0x000fc80000000100 */
[----:B------:R-:W1:Y:S04]  /*0250*/  SHFL.IDX PT, R2, R2, RZ, 0x1f ;  /* 0x00001fff02027589 */ /* 0x000e6800000e0000 */
[----:B------:R-:W2:Y:S03]  /*0260*/  FENCE.VIEW.ASYNC.S ;  /* 0x00000000000073c6 */ /* 0x000ea60000000000 */
[----:B--2---:R2:W3:Y:S01]  /*0270*/  @UP0 SYNCS.EXCH.64 URZ, [UR6+0x19c00], UR4 ;  /* 0x019c0004063f05b2 */ /* 0x0044e20008000100 */
[----:B------:R2:W4:Y:S01]  /*0280*/  @UP1 SYNCS.EXCH.64 URZ, [UR6+0x19c20], UR4 ;  /* 0x019c2004063f15b2 */ /* 0x0005220008000100 */
[----:B------:R-:W-:Y:S05]  /*0290*/  @P1 BRA `(.L_x_1520) ;  /* 0x0000000000481947 */ /* 0x000fea0003800000 */
[----:B--2---:R-:W2:Y:S01]  /*02a0*/  S2UR UR5, SR_CgaCtaId ;  /* 0x00000000000579c3 */ /* 0x004ea20000008800 */
[----:B------:R-:W-:Y:S01]  /*02b0*/  UMOV UR4, 0x400 ;  /* 0x0000040000047882 */ /* 0x000fe20000000000 */
[----:B------:R-:W-:Y:S01]  /*02c0*/  UMOV UR6, 0x1 ;  /* 0x0000000100067882 */ /* 0x000fe20000000000 */
[----:B------:R-:W-:Y:S01]  /*02d0*/  UMOV UR9, 0x3 ;  /* 0x0000000300097882 */ /* 0x000fe20000000000 */
[----:B------:R-:W-:-:S04]  /*02e0*/  UIADD3 UR6, -UR6, 0x100000, URZ ;  /* 0x0010000006067890 */ /* 0x000fc8000fffe13f */
[----:B------:R-:W-:Y:S02]  /*02f0*/  USHF.L.U32 UR7, UR6, 0xb, URZ ;  /* 0x0000000b06077899 */ /* 0x000fe4000800063f */
[----:B------:R-:W-:Y:S01]  /*0300*/  USHF.L.U32 UR6, UR6, 0x1, URZ ;  /* 0x0000000106067899 */ /* 0x000fe2000800063f */
[----:B------:R-:W-:Y:S01]  /*0310*/  ELECT P0, URZ, PT ;  /* 0x00000000003f782f */ /* 0x000fe20003800000 */
[----:B--2---:R-:W-:Y:S02]  /*0320*/  ULEA UR8, UR5, UR4, 0x18 ;  /* 0x0000000405087291 */ /* 0x004fe4000f8ec03f */
[----:B------:R-:W-:-:S04]  /*0330*/  UIADD3 UR4, -UR9, 0x100000, URZ ;  /* 0x0010000009047890 */ /* 0x000fc8000fffe13f */
[----:B------:R-:W-:Y:S02]  /*0340*/  USHF.L.U32 UR5, UR4, 0xb, URZ ;  /* 0x0000000b04057899 */ /* 0x000fe4000800063f */
[----:B------:R-:W-:Y:S01]  /*0350*/  USHF.L.U32 UR4, UR4, 0x1, URZ ;  /* 0x0000000104047899 */ /* 0x000fe2000800063f */
[----:B------:R-:W2:Y:S03]  /*0360*/  FENCE.VIEW.ASYNC.S ;  /* 0x00000000000073c6 */ /* 0x000ea60000000000 */
[----:B--2---:R2:W1:Y:S08]  /*0370*/  SYNCS.EXCH.64 URZ, [UR8+0x19c30], UR6 ;  /* 0x019c3006083f75b2 */ /* 0x0044700008000100 */
[----:B------:R2:W1:Y:S01]  /*0380*/  SYNCS.EXCH.64 URZ, [UR8+0x19c40], UR4 ;  /* 0x019c4004083f75b2 */ /* 0x0004620008000100 */
[----:B------:R2:W1:Y:S01]  /*0390*/  SYNCS.EXCH.64 URZ, [UR8+0x19c38], UR6 ;  /* 0x019c3806083f75b2 */ /* 0x0004620008000100 */
[----:B------:R2:W1:Y:S01]  /*03a0*/  SYNCS.EXCH.64 URZ, [UR8+0x19c48], UR4 ;  /* 0x019c4804083f75b2 */ /* 0x0004620008000100 */
[----:B------:R-:W-:Y:S01]  /*03b0*/  NOP ;  /* 0x0000000000007918 */ /* 0x000fe20000000000 */
.L_x_1520:
[----:B------:R-:W5:Y:S01]  /*03c0*/  SHFL.IDX PT, R3, R0, RZ, 0x1f ;  /* 0x00001fff00037589 */ /* 0x000f6200000e0000 */
[----:B------:R-:W-:Y:S01]  /*03d0*/  NOP ;  /* 0x0000000000007918 */ /* 0x000fe20000000000 */
[----:B-----5:R-:W-:-:S13]  /*03e0*/  ISETP.NE.AND P0, PT, R3, RZ, PT ;  /* 0x000000ff0300720c */ /* 0x020fda0003f05270 */
[----:B------:R-:W-:Y:S05]  /*03f0*/  @P0 BRA `(.L_x_1521) ;  /* 0x0000000000480947 */ /* 0x000fea0003800000 */
[----:B--2---:R-:W2:Y:S01]  /*0400*/  S2UR UR5, SR_CgaCtaId ;  /* 0x00000000000579c3 */ /* 0x004ea20000008800 */
[----:B------:R-:W-:Y:S01]  /*0410*/  UMOV UR4, 0x400 ;  /* 0x0000040000047882 */ /* 0x000fe20000000000 */
[----:B------:R-:W-:Y:S01]  /*0420*/  UMOV UR6, 0x80 ;  /* 0x0000008000067882 */ /* 0x000fe20000000000 */
[----:B------:R-:W-:Y:S01]  /*0430*/  UMOV UR7, 0x180 ;  /* 0x0000018000077882 */ /* 0x000fe20000000000 */
[----:B------:R-:W-:Y:S01]  /*0440*/  ELECT P0, URZ, PT ;  /* 0x00000000003f782f */ /* 0x000fe20003800000 */
[----:B--2---:R-:W-:Y:S02]  /*0450*/  ULEA UR8, UR5, UR4, 0x18 ;  /* 0x0000000405087291 */ /* 0x004fe4000f8ec03f */
[----:B------:R-:W-:-:S04]  /*0460*/  UIADD3 UR4, -UR6, 0x100000, URZ ;  /* 0x0010000006047890 */ /* 0x000fc8000fffe13f */
[----:B------:R-:W-:Y:S02]  /*0470*/  USHF.L.U32 UR5, UR4, 0xb, URZ ;  /* 0x0000000b04057899 */ /* 0x000fe4000800063f */
[----:B------:R-:W-:Y:S02]  /*0480*/  USHF.L.U32 UR4, UR4, 0x1, URZ ;  /* 0x0000000104047899 */ /* 0x000fe4000800063f */
        /* <DEDUP_REMOVED lines=9> */
.L_x_1521:
[----:B------:R-:W5:Y:S01]  /*0520*/  SHFL.IDX PT, R3, R0, RZ, 0x1f ;  /* 0x00001fff00037589 */ /* 0x000f6200000e0000 */
[----:B------:R-:W-:Y:S01]  /*0530*/  NOP ;  /* 0x0000000000007918 */ /* 0x000fe20000000000 */
[----:B-----5:R-:W-:-:S13]  /*0540*/  ISETP.NE.AND P0, PT, R3, RZ, PT ;  /* 0x000000ff0300720c */ /* 0x020fda0003f05270 */
[----:B------:R-:W-:Y:S05]  /*0550*/  @P0 BRA `(.L_x_1522) ;  /* 0x0000000000380947 */ /* 0x000fea0003800000 */
[----:B--2---:R-:W2:Y:S01]  /*0560*/  S2UR UR5, SR_CgaCtaId ;  /* 0x00000000000579c3 */ /* 0x004ea20000008800 */
[----:B------:R-:W-:Y:S01]  /*0570*/  UMOV UR4, 0x400 ;  /* 0x0000040000047882 */ /* 0x000fe20000000000 */
[----:B------:R-:W-:Y:S01]  /*0580*/  UMOV UR7, 0x1 ;  /* 0x0000000100077882 */ /* 0x000fe20000000000 */
[----:B------:R-:W-:Y:S01]  /*0590*/  ELECT P0, URZ, PT ;  /* 0x00000000003f782f */ /* 0x000fe20003800000 */
[----:B--2---:R-:W-:Y:S02]  /*05a0*/  ULEA UR6, UR5, UR4, 0x18 ;  /* 0x0000000405067291 */ /* 0x004fe4000f8ec03f */
[----:B------:R-:W-:-:S04]  /*05b0*/  UIADD3 UR4, -UR7, 0x100000, URZ ;  /* 0x0010000007047890 */ /* 0x000fc8000fffe13f */
[----:B------:R-:W-:Y:S02]  /*05c0*/  USHF.L.U32 UR5, UR4, 0xb, URZ ;  /* 0x0000000b04057899 */ /* 0x000fe4000800063f */
[----:B------:R-:W-:Y:S01]  /*05d0*/  USHF.L.U32 UR4, UR4, 0x1, URZ ;  /* 0x0000000104047899 */ /* 0x000fe2000800063f */
[----:B------:R-:W2:Y:S11]  /*05e0*/  FENCE.VIEW.ASYNC.S ;  /* 0x00000000000073c6 */ /* 0x000eb60000000000 */
[----:B--2---:R2:W1:Y:S01]  /*05f0*/  SYNCS.EXCH.64 URZ, [UR6+0x19c70], UR4 ;  /* 0x019c7004063f75b2 */ /* 0x0044620008000100 */
[----:B------:R2:W1:Y:S01]  /*0600*/  SYNCS.EXCH.64 URZ, [UR6+0x19c80], UR4 ;  /* 0x019c8004063f75b2 */ /* 0x0004620008000100 */
[----:B------:R2:W1:Y:S01]  /*0610*/  SYNCS.EXCH.64 URZ, [UR6+0x19c78], UR4 ;  /* 0x019c7804063f75b2 */ /* 0x0004620008000100 */
[----:B------:R2:W1:Y:S01]  /*0620*/  SYNCS.EXCH.64 URZ, [UR6+0x19c88], UR4 ;  /* 0x019c8804063f75b2 */ /* 0x0004620008000100 */
[----:B------:R-:W-:Y:S01]  /*0630*/  NOP ;  /* 0x0000000000007918 */ /* 0x000fe20000000000 */
.L_x_1522:
        /* <DEDUP_REMOVED lines=22> */
.L_x_1523:
        /* <DEDUP_REMOVED lines=22> */
.L_x_1524:
[----:B-1----:R-:W-:Y:S01]  /*0900*/  ISETP.NE.AND P0, PT, R2, RZ, PT ;  /* 0x000000ff0200720c */ /* 0x002fe20003f05270 */
[----:B------:R-:W-:Y:S01]  /*0910*/  IMAD.MOV.U32 R27, RZ, RZ, 0x1 ;  /* 0x00000001ff1b7424 */ /* 0x000fe200078e00ff */
[----:B------:R-:W-:Y:S01]  /*0920*/  NOP ;  /* 0x0000000000007918 */ /* 0x000fe20000000000 */
[----:B------:R-:W-:-:S03]  /*0930*/  ULDC.64 UR46, c[0x0][0x208] ;  /* 0x00008200002e7ab9 */ /* 0x000fc60000000a00 */
[----:B------:R-:W-:Y:S01]  /*0940*/  SEL R27, R27, 0x2, !P0 ;  /* 0x000000021b1b7807 */ /* 0x000fe20004000000 */
[----:B---34-:R-:W-:Y:S06]  /*0950*/  BAR.SYNC.DEFER_BLOCKING 0x0 ;  /* 0x0000000000007b1d */ /* 0x018fec0000010000 */
[----:B------:R-:W-:Y:S05]  /*0960*/  @!P0 BRA `(.L_x_1525) ;  /* 0x000000a8001c8947 */ /* 0x000fea0003800000 */
.L_x_1526:
[----:B------:R-:W-:-:S08]  /*0970*/  NOP ;  /* 0x0000000000007918 */ /* 0x000fd00000000000 */
[----:B------:R-:W1:Y:S02]  /*0980*/  USETMAXREG.TRY_ALLOC.CTAPOOL UP0, 0xa0 ;  /* 0x000000a0000079c8 */ /* 0x000e640008000600 */
[----:B-1----:R-:W-:-:S13]  /*0990*/  PLOP3.LUT P0, PT, PT, PT, UP0, 0x80, 0x0 ;  /* 0x000000000000781c */ /* 0x002fda0003f0f008 */
[----:B------:R-:W-:Y:S05]  /*09a0*/  @!P0 BRA `(.L_x_1526) ;  /* 0xfffffffc00f08947 */ /* 0x000fea000383ffff */
[----:B--2---:R-:W1:Y:S08]  /*09b0*/  S2UR UR7, SR_CTAID.X ;  /* 0x00000000000779c3 */ /* 0x004e700000002500 */
        /* <DEDUP_REMOVED lines=8> */
[----:B------:R-:W-:Y:S01]  /*0a40*/  LOP3.LUT R16, R27, 0x1, RZ, 0xfc, !PT ;  /* 0x000000011b107812 */ /* 0x000fe200078efcff */
[----:B------:R-:W-:Y:S01]  /*0a50*/  IMAD.MOV.U32 R156, RZ, RZ, RZ ;  /* 0x000000ffff9c7224 */ /* 0x000fe200078e00ff */
[----:B------:R-:W-:Y:S01]  /*0a60*/  ULDC.64 UR36, c[0x0][0x198] ;  /* 0x0000660000247ab9 */ /* 0x000fe20000000a00 */
[----:B------:R-:W-:-:S03]  /*0a70*/  UMOV UR38, URZ ;  /* 0x0000003f00267c82 */ /* 0x000fc60008000000 */
        /* <DEDUP_REMOVED lines=11> */
[----:B------:R-:W-:Y:S02]  /*0b30*/  LOP3.LUT R157, R2, 0xffffff80, RZ, 0xc0, !PT ;  /* 0xffffff80029d7812 */ /* 0x000fe400078ec0ff */
[----:B------:R-:W-:Y:S02]  /*0b40*/  SHF.R.S32.HI R4, RZ, 0x4, R3 ;  /* 0x00000004ff047819 */ /* 0x000fe40000011403 */
[----:B------:R-:W-:Y:S01]  /*0b50*/  SHF.R.S32.HI R11, RZ, 0x7, R2 ;  /* 0x00000007ff0b7819 */ /* 0x000fe20000011402 */
[----:B------:R-:W-:Y:S01]  /*0b60*/  IMAD.IADD R157, R10, 0x1, -R157 ;  /* 0x000000010a9d7824 */ /* 0x000fe200078e0a9d */
[----:B------:R-:W-:-:S02]  /*0b70*/  LEA.HI R5, R3, R4, RZ, 0x1 ;  /* 0x0000000403057211 */ /* 0x000fc400078f08ff */
[----:B------:R-:W-:Y:S01]  /*0b80*/  LOP3.LUT R3, R3, 0x7fffff0, RZ, 0xc0, !PT ;  /* 0x07fffff003037812 */ /* 0x000fe200078ec0ff */
[----:B------:R-:W-:Y:S01]  /*0b90*/  IMAD.HI R2, R11, 0x55555556, RZ ;  /* 0x555555560b027827 */ /* 0x000fe200078e02ff */
[----:B------:R-:W-:Y:S02]  /*0ba0*/  SHF.R.S32.HI R6, RZ, 0x1f, R157 ;  /* 0x0000001fff067819 */ /* 0x000fe4000001149d */
[----:B------:R-:W-:Y:S01]  /*0bb0*/  LOP3.LUT R5, R5, 0x1ffffffe, RZ, 0xc0, !PT ;  /* 0x1ffffffe05057812 */ /* 0x000fe200078ec0ff */
[----:B------:R-:W-:Y:S01]  /*0bc0*/  IMAD.IADD R3, R10, 0x1, -R3 ;  /* 0x000000010a037824 */ /* 0x000fe200078e0a03 */
[----:B------:R-:W-:Y:S02]  /*0bd0*/  LEA.HI R7, R6, R157, RZ, 0x2 ;  /* 0x0000009d06077211 */ /* 0x000fe400078f10ff */
[----:B------:R-:W-:Y:S01]  /*0be0*/  LEA.HI R2, R2, R2, RZ, 0x1 ;  /* 0x0000000202027211 */ /* 0x000fe200078f08ff */
[----:B------:R-:W-:Y:S01]  /*0bf0*/  IMAD.IADD R5, R4, 0x1, -R5 ;  /* 0x0000000104057824 */ /* 0x000fe200078e0a05 */
[----:B------:R-:W-:-:S02]  /*0c00*/  LEA.HI R4, R0, R10, RZ, 0x5 ;  /* 0x0000000a00047211 */ /* 0x000fc400078f28ff */
[----:B------:R-:W-:Y:S01]  /*0c10*/  SHF.R.S32.HI R8, RZ, 0x2, R7 ;  /* 0x00000002ff087819 */ /* 0x000fe20000011407 */
[----:B------:R-:W-:Y:S01]  /*0c20*/  IMAD R22, R2, -0x3, R11 ;  /* 0xfffffffd02167824 */ /* 0x000fe200078e020b */
[----:B------:R-:W-:Y:S02]  /*0c30*/  SHF.R.S32.HI R9, RZ, 0x1f, R7 ;  /* 0x0000001fff097819 */ /* 0x000fe40000011407 */
[----:B------:R-:W-:Y:S02]  /*0c40*/  SHF.R.S32.HI R12, RZ, 0x5, R4 ;  /* 0x00000005ff0c7819 */ /* 0x000fe40000011404 */
[----:B------:R-:W-:Y:S02]  /*0c50*/  LEA.HI R9, R9, R8, RZ, 0x3 ;  /* 0x0000000809097211 */ /* 0x000fe400078f18ff */
[----:B------:R-:W-:Y:S01]  /*0c60*/  LEA.HI R6, R6, R157, RZ, 0x5 ;  /* 0x0000009d06067211 */ /* 0x000fe200078f28ff */
[----:B------:R-:W-:Y:S01]  /*0c70*/  IMAD R4, R12, 0x10, R3 ;  /* 0x000000100c047824 */ /* 0x000fe200078e0203 */
[----:B------:R-:W-:-:S02]  /*0c80*/  LOP3.LUT R9, R9, 0xfffffff8, RZ, 0xc0, !PT ;  /* 0xfffffff809097812 */ /* 0x000fc400078ec0ff */
[----:B------:R-:W-:Y:S01]  /*0c90*/  LEA.HI R0, R0, R10, RZ, 0x2 ;  /* 0x0000000a00007211 */ /* 0x000fe200078f10ff */
[----:B------:R-:W-:Y:S01]  /*0ca0*/  IMAD R3, R4, 0x4, R5 ;  /* 0x0000000404037824 */ /* 0x000fe200078e0205 */
[----:B------:R-:W-:Y:S01]  /*0cb0*/  SHF.R.S32.HI R6, RZ, 0x5, R6 ;  /* 0x00000005ff067819 */ /* 0x000fe20000011406 */
[----:B------:R-:W-:Y:S01]  /*0cc0*/  IMAD.IADD R9, R8, 0x1, -R9 ;  /* 0x0000000108097824 */ /* 0x000fe200078e0a09 */
[----:B------:R-:W-:Y:S01]  /*0cd0*/  LOP3.LUT R2, R0, 0x1ffffffc, RZ, 0xc0, !PT ;  /* 0x1ffffffc00027812 */ /* 0x000fe200078ec0ff */
[----:B------:R-:W-:Y:S01]  /*0ce0*/  IMAD.SHL.U32 R3, R3, 0x8, RZ ;  /* 0x0000000803037824 */ /* 0x000fe200078e00ff */
[----:B------:R-:W-:Y:S01]  /*0cf0*/  LOP3.LUT R4, R7, 0x7ffffffc, RZ, 0xc0, !PT ;  /* 0x7ffffffc07047812 */ /* 0x000fe200078ec0ff */
[----:B------:R-:W-:Y:S01]  /*0d00*/  IMAD R9, R6, 0x10, R9 ;  /* 0x0000001006097824 */ /* 0x000fe200078e0209 */
[----:B------:R-:W-:Y:S01]  /*0d10*/  SHF.R.S32.HI R154, RZ, 0x2, R0 ;  /* 0x00000002ff9a7819 */ /* 0x000fe20000011400 */
[----:B------:R-:W-:Y:S02]  /*0d20*/  IMAD.IADD R152, R10, 0x1, -R2 ;  /* 0x000000010a987824 */ /* 0x000fe400078e0a02 */
[----:B------:R-:W-:-:S04]  /*0d30*/  IMAD.WIDE R18, R3, 0x2, R18 ;  /* 0x0000000203127825 */ /* 0x000fc800078e0212 */
[----:B------:R-:W-:Y:S02]  /*0d40*/  IMAD R22, R22, 0x40, R9 ;  /* 0x0000004016167824 */ /* 0x000fe400078e0209 */
[----:B------:R-:W-:Y:S02]  /*0d50*/  IMAD.MOV.U32 R2, RZ, RZ, RZ ;  /* 0x000000ffff027224 */ /* 0x000fe400078e00ff */
[----:B------:R-:W-:Y:S02]  /*0d60*/  IMAD.SHL.U32 R152, R152, 0x8, RZ ;  /* 0x0000000898987824 */ /* 0x000fe400078e00ff */
[----:B------:R-:W-:-:S07]  /*0d70*/  IMAD.IADD R17, R157, 0x1, -R4 ;  /* 0x000000019d117824 */ /* 0x000fce00078e0a04 */
.L_x_1572:
[----:B------:R-:W-:Y:S01]  /*0d80*/  ULDC UR5, c[0x0][0xdd0] ;  /* 0x0003740000057ab9 */ /* 0x000fe20000000800 */
[----:B-1----:R-:W1:Y:S01]  /*0d90*/  LDC R0, c[0x0][0xde8] ;  /* 0x00037a00ff007b82 */ /* 0x002e620000000800 */
[----:B------:R-:W-:Y:S01]  /*0da0*/  UISETP.NE.AND UP0, UPT, UR5, 0x1, UPT ;  /* 0x000000010500788c */ /* 0x000fe2000bf05270 */
[----:B------:R-:W-:-:S10]  /*0db0*/  UMOV UR8, UR4 ;  /* 0x0000000400087c82 */ /* 0x000fd40008000000 */
        /* <DEDUP_REMOVED lines=16> */
.L_x_1527:
[----:B------:R-:W-:Y:S01]  /*0ec0*/  ULDC UR6, c[0x0][0xdc4] ;  /* 0x0003710000067ab9 */ /* 0x000fe20000000800 */
[----:B------:R-:W-:Y:S01]  /*0ed0*/  UMOV UR40, UR7 ;  /* 0x0000000700287c82 */ /* 0x000fe20008000000 */
[----:B------:R-:W-:-:S11]  /*0ee0*/  UISETP.NE.AND UP0, UPT, UR6, 0x1, UPT ;  /* 0x000000010600788c */ /* 0x000fd6000bf05270 */
[----:B------:R-:W-:Y:S02]  /*0ef0*/  @UP0 ULDC.64 UR10, c[0x0][0xdc8] ;  /* 0x00037200000a0ab9 */ /* 0x000fe40000000a00 */
[----:B------:R-:W-:-:S04]  /*0f00*/  UIMAD.WIDE.U32 UR4, UR7, UR10, URZ ;  /* 0x0000000a070472a5 */ /* 0x000fc8000f8e003f */
[----:B------:R-:W-:-:S04]  /*0f10*/  @UP0 USHF.R.U32.HI UR40, URZ, UR11, UR5 ;  /* 0x0000000b3f280299 */ /* 0x000fc80008011605 */
[----:B------:R-:W-:-:S12]  /*0f20*/  UIMAD UR4, UR40, UR6, URZ ;  /* 0x00000006280472a4 */ /* 0x000fd8000f8e023f */
.L_x_1528:
[----:B------:R-:W1:Y:S01]  /*0f30*/  LDC R3, c[0x0][0x428] ;  /* 0x00010a00ff037b82 */ /* 0x000e620000000800 */
[----:B------:R-:W-:Y:S01]  /*0f40*/  ULDC.64 UR10, c[0x0][0x3f8] ;  /* 0x0000fe00000a7ab9 */ /* 0x000fe20000000a00 */
[----:B------:R-:W-:Y:S01]  /*0f50*/  ULDC UR43, c[0x0][0xdb8] ;  /* 0x00036e00002b7ab9 */ /* 0x000fe20000000800 */
[----:B------:R-:W-:Y:S01]  /*0f60*/  ISETP.NE.U32.AND P0, PT, RZ, UR10, PT ;  /* 0x0000000aff007c0c */ /* 0x000fe2000bf05070 */
[----:B------:R-:W-:Y:S01]  /*0f70*/  UISETP.NE.AND UP0, UPT, UR43, 0x1, UPT ;  /* 0x000000012b00788c */ /* 0x000fe2000bf05270 */
[----:B------:R-:W-:Y:S01]  /*0f80*/  IMAD.MOV.U32 R135, RZ, RZ, RZ ;  /* 0x000000ffff877224 */ /* 0x000fe200078e00ff */
[----:B------:R-:W-:Y:S01]  /*0f90*/  ULOP3.LUT UR5, URZ, UR40, URZ, 0x33, !UPT ;  /* 0x000000283f057292 */ /* 0x000fe2000f8e333f */
[----:B------:R-:W-:Y:S01]  /*0fa0*/  ISETP.NE.AND.EX P0, PT, RZ, UR11, PT, P0 ;  /* 0x0000000bff007c0c */ /* 0x000fe2000bf05300 */
[----:B------:R-:W2:Y:S01]  /*0fb0*/  LDC R0, c[0x0][0x288] ;  /* 0x0000a200ff007b82 */ /* 0x000ea20000000800 */
[----:B------:R-:W-:Y:S01]  /*0fc0*/  UIADD3 UR4, UR7, -UR4, URZ ;  /* 0x8000000407047290 */ /* 0x000fe2000fffe03f */
[----:B------:R-:W-:Y:S01]  /*0fd0*/  CS2R R8, SRZ ;  /* 0x0000000000087805 */ /* 0x000fe2000001ff00 */
[----:B------:R-:W-:Y:S01]  /*0fe0*/  ULDC UR42, c[0x0][0xdac] ;  /* 0x00036b00002a7ab9 */ /* 0x000fe20000000800 */
[----:B------:R-:W-:Y:S01]  /*0ff0*/  ULDC UR6, c[0x0][0xdc4] ;  /* 0x0003710000067ab9 */ /* 0x000fe20000000800 */
[----:B------:R-:W-:Y:S01]  /*1000*/  UIADD3 UR42, UR5, UR42, URZ ;  /* 0x0000002a052a7290 */ /* 0x000fe2000fffe03f */
[----:B------:R-:W-:Y:S01]  /*1010*/  CS2R R10, SRZ ;  /* 0x00000000000a7805 */ /* 0x000fe2000001ff00 */
[----:B------:R-:W-:Y:S01]  /*1020*/  UIMAD UR8, UR8, UR6, UR4 ;  /* 0x00000006080872a4 */ /* 0x000fe2000f8e0204 */
[----:B------:R-:W3:Y:S01]  /*1030*/  LDC R89, c[0x0][0x404] ;  /* 0x00010100ff597b82 */ /* 0x000ee20000000800 */
[----:B------:R-:W-:Y:S01]  /*1040*/  UIMAD UR42, UR42, 0xc0, URZ ;  /* 0x000000c02a2a78a4 */ /* 0x000fe2000f8e023f */
[----:B------:R-:W-:Y:S01]  /*1050*/  CS2R R12, SRZ ;  /* 0x00000000000c7805 */ /* 0x000fe2000001ff00 */
[----:B------:R-:W-:Y:S01]  /*1060*/  @UP0 ULDC UR4, c[0x0][0xdbc] ;  /* 0x00036f0000040ab9 */ /* 0x000fe20000000800 */
[----:B------:R-:W-:Y:S01]  /*1070*/  @UP0 ULDC UR6, c[0x0][0xdc0] ;  /* 0x0003700000060ab9 */ /* 0x000fe20000000800 */
[----:B------:R-:W-:Y:S01]  /*1080*/  UIMAD.WIDE.U32 UR4, UR8, UR4, URZ ;  /* 0x00000004080472a5 */ /* 0x000fe2000f8e003f */
[----:B------:R-:W-:Y:S01]  /*1090*/  CS2R R14, SRZ ;  /* 0x00000000000e7805 */ /* 0x000fe2000001ff00 */
[----:B------:R-:W-:Y:S01]  /*10a0*/  UMOV UR44, UR8 ;  /* 0x00000008002c7c82 */ /* 0x000fe20008000000 */
[----:B------:R-:W4:Y:S01]  /*10b0*/  LDC R4, c[0x0][0x2e0] ;  /* 0x0000b800ff047b82 */ /* 0x000f220000000800 */
[----:B-1----:R-:W-:Y:S01]  /*10c0*/  ISETP.NE.AND P1, PT, R3, 0x1, PT ;  /* 0x000000010300780c */ /* 0x002fe20003f25270 */
[----:B------:R-:W-:Y:S01]  /*10d0*/  @UP0 USHF.R.U32.HI UR44, URZ, UR6, UR5 ;  /* 0x000000063f2c0299 */ /* 0x000fe20008011605 */
[----:B------:R-:W-:-:S02]  /*10e0*/  CS2R R20, SRZ ;  /* 0x0000000000147805 */ /* 0x000fc4000001ff00 */
[----:B------:R-:W-:Y:S02]  /*10f0*/  CS2R R24, SRZ ;  /* 0x0000000000187805 */ /* 0x000fe4000001ff00 */
[----:B------:R-:W-:Y:S01]  /*1100*/  CS2R R26, SRZ ;  /* 0x00000000001a7805 */ /* 0x000fe2000001ff00 */
[----:B------:R-:W-:Y:S01]  /*1110*/  UIADD3 UR4, -UR44, URZ, URZ ;  /* 0x0000003f2c047290 */ /* 0x000fe2000fffe13f */
[----:B------:R-:W-:Y:S02]  /*1120*/  CS2R R28, SRZ ;  /* 0x00000000001c7805 */ /* 0x000fe4000001ff00 */
[----:B--2---:R-:W-:Y:S02]  /*1130*/  IADD3 R0, -R0, 0x13f, RZ ;  /* 0x0000013f00007810 */ /* 0x004fe40007ffe1ff */
[----:B------:R-:W-:Y:S01]  /*1140*/  CS2R R30, SRZ ;  /* 0x00000000001e7805 */ /* 0x000fe2000001ff00 */
[----:B------:R-:W-:Y:S01]  /*1150*/  UIMAD UR43, UR43, UR4, UR8 ;  /* 0x000000042b2b72a4 */ /* 0x000fe2000f8e0208 */
[----:B------:R-:W-:-:S02]  /*1160*/  CS2R R32, SRZ ;  /* 0x0000000000207805 */ /* 0x000fc4000001ff00 */
[----:B------:R-:W-:Y:S02]  /*1170*/  CS2R R34, SRZ ;  /* 0x0000000000227805 */ /* 0x000fe4000001ff00 */
[----:B------:R-:W-:Y:S01]  /*1180*/  CS2R R36, SRZ ;  /* 0x0000000000247805 */ /* 0x000fe2000001ff00 */
[----:B------:R-:W1:Y:S01]  /*1190*/  @P1 LDC R6, c[0x0][0x42c] ;  /* 0x00010b00ff061b82 */ /* 0x000e620000000800 */
[----:B------:R-:W-:Y:S02]  /*11a0*/  CS2R R38, SRZ ;  /* 0x0000000000267805 */ /* 0x000fe4000001ff00 */
[----:B---3--:R-:W-:Y:S01]  /*11b0*/  SEL R89, R89, 0x1, P0 ;  /* 0x0000000159597807 */ /* 0x008fe20000000000 */
[----:B------:R-:W-:Y:S01]  /*11c0*/  IMAD.U32 R23, RZ, RZ, UR43 ;  /* 0x0000002bff177e24 */ /* 0x000fe2000f8e00ff */
[----:B------:R-:W-:Y:S02]  /*11d0*/  PLOP3.LUT P0, PT, PT, PT, PT, 0x80, 0x0 ;  /* 0x000000000000781c */ /* 0x000fe40003f0f070 */
[----:B------:R-:W-:-:S02]  /*11e0*/  CS2R R40, SRZ ;  /* 0x0000000000287805 */ /* 0x000fc4000001ff00 */
[----:B------:R-:W-:Y:S02]  /*11f0*/  CS2R R42, SRZ ;  /* 0x00000000002a7805 */ /* 0x000fe4000001ff00 */
[----:B------:R-:W-:Y:S01]  /*1200*/  CS2R R44, SRZ ;  /* 0x00000000002c7805 */ /* 0x000fe2000001ff00 */
[----:B------:R-:W2:Y:S01]  /*1210*/  @P1 LDC R7, c[0x0][0x430] ;  /* 0x00010c00ff071b82 */ /* 0x000ea20000000800 */
[----:B------:R-:W-:Y:S01]  /*1220*/  CS2R R46, SRZ ;  /* 0x00000000002e7805 */ /* 0x000fe2000001ff00 */
[CC--:B----4-:R-:W-:Y:S01]  /*1230*/  IMAD R3, R89.reuse, R4.reuse, R0 ;  /* 0x0000000459037224 */ /* 0x0d0fe200078e0200 */
[----:B------:R-:W-:Y:S01]  /*1240*/  CS2R R48, SRZ ;  /* 0x0000000000307805 */ /* 0x000fe2000001ff00 */
[----:B------:R-:W-:Y:S01]  /*1250*/  IMAD R0, R89, R4, 0x7f ;  /* 0x0000007f59007424 */ /* 0x000fe200078e0204 */
[----:B------:R-:W-:Y:S01]  /*1260*/  CS2R R50, SRZ ;  /* 0x0000000000327805 */ /* 0x000fe2000001ff00 */
[----:B------:R-:W-:Y:S01]  /*1270*/  VIADD R4, R3, UR42 ;  /* 0x0000002a03047c36 */ /* 0x000fe20008000000 */
[----:B------:R-:W-:-:S02]  /*1280*/  CS2R R52, SRZ ;  /* 0x0000000000347805 */ /* 0x000fc4000001ff00 */
[----:B------:R-:W-:Y:S02]  /*1290*/  CS2R R54, SRZ ;  /* 0x0000000000367805 */ /* 0x000fe4000001ff00 */
[----:B------:R-:W-:Y:S02]  /*12a0*/  SHF.R.S32.HI R3, RZ, 0x1f, R0 ;  /* 0x0000001fff037819 */ /* 0x000fe40000011400 */
[----:B------:R-:W-:Y:S02]  /*12b0*/  CS2R R56, SRZ ;  /* 0x0000000000387805 */ /* 0x000fe4000001ff00 */
[----:B------:R-:W-:Y:S01]  /*12c0*/  SHF.R.S32.HI R5, RZ, 0x1f, R4 ;  /* 0x0000001fff057819 */ /* 0x000fe20000011404 */
[----:B------:R-:W-:Y:S01]  /*12d0*/  IMAD.MOV.U32 R58, RZ, RZ, RZ ;  /* 0x000000ffff3a7224 */ /* 0x000fe200078e00ff */
[----:B------:R-:W-:Y:S02]  /*12e0*/  LEA.HI R3, R3, R0, RZ, 0x7 ;  /* 0x0000000003037211 */ /* 0x000fe400078f38ff */
[----:B------:R-:W-:Y:S01]  /*12f0*/  LEA.HI R5, R5, R4, RZ, 0x7 ;  /* 0x0000000405057211 */ /* 0x000fe200078f38ff */
[----:B-1----:R-:W-:Y:S01]  /*1300*/  @P1 IMAD.HI.U32 R0, R6, UR43, RZ ;  /* 0x0000002b06001c27 */ /* 0x002fe2000f8e00ff */
[----:B------:R-:W-:-:S02]  /*1310*/  SHF.R.S32.HI R3, RZ, 0x7, R3 ;  /* 0x00000007ff037819 */ /* 0x000fc40000011403 */
[----:B------:R-:W-:-:S04]  /*1320*/  SHF.R.S32.HI R88, RZ, 0x7, R5 ;  /* 0x00000007ff587819 */ /* 0x000fc80000011405 */
[----:B------:R-:W-:Y:S01]  /*1330*/  VIMNMX R88, R3, R88, PT ;  /* 0x0000005803587248 */ /* 0x000fe20003fe0100 */
[----:B------:R-:W-:Y:S01]  /*1340*/  IMAD.MOV.U32 R3, RZ, RZ, RZ ;  /* 0x000000ffff037224 */ /* 0x000fe200078e00ff */
[----:B--2---:R-:W-:Y:S01]  /*1350*/  @P1 SHF.R.U32.HI R23, RZ, R7, R0 ;  /* 0x00000007ff171219 */ /* 0x004fe20000011600 */
[----:B------:R-:W-:Y:S01]  /*1360*/  IMAD.MOV.U32 R0, RZ, RZ, RZ ;  /* 0x000000ffff007224 */ /* 0x000fe200078e00ff */
[----:B------:R-:W-:Y:S02]  /*1370*/  ISETP.GE.AND P1, PT, R88, 0x1, PT ;  /* 0x000000015800780c */ /* 0x000fe40003f26270 */
[----:B------:R-:W-:-:S11]  /*1380*/  CS2R R6, SRZ ;  /* 0x0000000000067805 */ /* 0x000fd6000001ff00 */
[----:B------:R-:W-:Y:S05]  /*1390*/  @!P1 BRA `(.L_x_1529) ;  /* 0x00000088007c9947 */ /* 0x000fea0003800000 */
        /* <DEDUP_REMOVED lines=33> */
.L_x_1530:
[----:B------:R-:W1:Y:S01]  /*15b0*/  LDC.64 R12, c[0x0][0x990] ;  /* 0x00026400ff0c7b82 */ /* 0x000e620000000a00 */
[----:B------:R-:W-:Y:S01]  /*15c0*/  IMAD.U32 R5, RZ, RZ, UR44 ;  /* 0x0000002cff057e24 */ /* 0x000fe2000f8e00ff */
[----:B------:R-:W-:-:S06]  /*15d0*/  ULDC UR4, c[0x0][0x9d8] ;  /* 0x0002760000047ab9 */ /* 0x000fcc0000000800 */
[----:B------:R-:W2:Y:S01]  /*15e0*/  LDC.64 R20, c[0x0][0x998] ;  /* 0x00026600ff147b82 */ /* 0x000ea20000000a00 */
[----:B-1----:R-:W-:-:S04]  /*15f0*/  ISETP.NE.U32.AND P0, PT, R12, RZ, PT ;  /* 0x000000ff0c00720c */ /* 0x002fc80003f05070 */
[----:B------:R-:W-:Y:S02]  /*1600*/  ISETP.NE.AND.EX P0, PT, R13, RZ, PT, P0 ;  /* 0x000000ff0d00720c */ /* 0x000fe40003f05300 */
[----:B--2---:R-:W-:-:S04]  /*1610*/  ISETP.NE.U32.AND P1, PT, R20, RZ, PT ;  /* 0x000000ff1400720c */ /* 0x004fc80003f25070 */
[----:B------:R-:W-:-:S07]  /*1620*/  ISETP.NE.AND.EX P1, PT, R21, RZ, PT, P1 ;  /* 0x000000ff1500720c */ /* 0x000fce0003f25310 */
[----:B------:R-:W1:Y:S01]  /*1630*/  @P0 LDC.64 R8, c[0x0][0x9a8] ;  /* 0x00026a00ff080b82 */ /* 0x000e620000000a00 */
[----:B------:R-:W-:-:S07]  /*1640*/  @P0 SHF.R.S32.HI R3, RZ, 0x1f, R5 ;  /* 0x0000001fff030819 */ /* 0x000fce0000011405 */
[----:B------:R-:W2:Y:S01]  /*1650*/  @P1 LDC.64 R10, c[0x0][0x9b8] ;  /* 0x00026e00ff0a1b82 */ /* 0x000ea20000000a00 */
[----:B------:R-:W-:-:S07]  /*1660*/  @P1 SHF.R.S32.HI R5, RZ, 0x1f, R5 ;  /* 0x0000001fff051819 */ /* 0x000fce0000011405 */
[----:B------:R-:W3:Y:S08]  /*1670*/  @P1 LDC.64 R24, c[0x0][0x9c0] ;  /* 0x00027000ff181b82 */ /* 0x000ef00000000a00 */
[----:B------:R-:W4:Y:S01]  /*1680*/  @P0 LDC.64 R14, c[0x0][0x9b0] ;  /* 0x00026c00ff0e0b82 */ /* 0x000f220000000a00 */
[----:B-1----:R-:W-:Y:S01]  /*1690*/  @P0 IMAD R0, R3, R8, RZ ;  /* 0x0000000803000224 */ /* 0x002fe200078e02ff */
[----:B------:R-:W-:-:S03]  /*16a0*/  @P0 SHF.R.S32.HI R3, RZ, 0x1f, R23 ;  /* 0x0000001fff030819 */ /* 0x000fc60000011417 */
[----:B------:R-:W-:Y:S02]  /*16b0*/  @P0 IMAD R9, R9, UR44, R0 ;  /* 0x0000002c09090c24 */ /* 0x000fe4000f8e0200 */
[----:B--2---:R-:W-:Y:S02]  /*16c0*/  @P1 IMAD R6, R5, R10, RZ ;  /* 0x0000000a05061224 */ /* 0x004fe400078e02ff */
[----:B------:R-:W-:-:S04]  /*16d0*/  @P0 IMAD.WIDE.U32 R4, R8, UR44, RZ ;  /* 0x0000002c08040c25 */ /* 0x000fc8000f8e00ff */
[----:B------:R-:W-:Y:S01]  /*16e0*/  @P0 IMAD.IADD R5, R5, 0x1, R9 ;  /* 0x0000000105050824 */ /* 0x000fe200078e0209 */
[----:B------:R-:W-:Y:S01]  /*16f0*/  @P1 SHF.R.S32.HI R9, RZ, 0x1f, R23 ;  /* 0x0000001fff091819 */ /* 0x000fe20000011417 */
[----:B------:R-:W-:Y:S02]  /*1700*/  @P1 IMAD R11, R11, UR44, R6 ;  /* 0x0000002c0b0b1c24 */ /* 0x000fe4000f8e0206 */
[----:B------:R-:W-:-:S04]  /*1710*/  @P1 IMAD.WIDE.U32 R6, R10, UR44, RZ ;  /* 0x0000002c0a061c25 */ /* 0x000fc8000f8e00ff */
[----:B---3--:R-:W-:Y:S02]  /*1720*/  @P1 IMAD R8, R9, R24, RZ ;  /* 0x0000001809081224 */ /* 0x008fe400078e02ff */
[-C--:B----4-:R-:W-:Y:S02]  /*1730*/  @P0 IMAD R0, R3, R14.reuse, RZ ;  /* 0x0000000e03000224 */ /* 0x090fe400078e02ff */
[----:B------:R-:W-:Y:S02]  /*1740*/  @P1 IMAD.IADD R7, R7, 0x1, R11 ;  /* 0x0000000107071824 */ /* 0x000fe400078e020b */
[C---:B------:R-:W-:Y:S02]  /*1750*/  @P1 IMAD R11, R23.reuse, R25, R8 ;  /* 0x00000019170b1224 */ /* 0x040fe400078e0208 */
[C---:B------:R-:W-:Y:S02]  /*1760*/  @P0 IMAD R3, R23.reuse, R15, R0 ;  /* 0x0000000f17030224 */ /* 0x040fe400078e0200 */
[----:B------:R-:W-:-:S04]  /*1770*/  @P0 IMAD.WIDE.U32 R4, R23, R14, R4 ;  /* 0x0000000e17040225 */ /* 0x000fc800078e0004 */
[----:B------:R-:W-:Y:S01]  /*1780*/  @P1 IMAD.WIDE.U32 R8, R23, R24, R6 ;  /* 0x0000001817081225 */ /* 0x000fe200078e0006 */
[----:B------:R-:W-:-:S03]  /*1790*/  @P0 LEA R6, P2, R4, R12, 0x2 ;  /* 0x0000000c04060211 */ /* 0x000fc600078410ff */
[----:B------:R-:W-:Y:S01]  /*17a0*/  @P0 IMAD.IADD R3, R5, 0x1, R3 ;  /* 0x0000000105030824 */ /* 0x000fe200078e0203 */
[----:B------:R-:W-:Y:S01]  /*17b0*/  @P1 LEA R10, P3, R8, R20, 0x2 ;  /* 0x00000014080a1211 */ /* 0x000fe200078610ff */
[----:B------:R-:W-:-:S03]  /*17c0*/  @P1 IMAD.IADD R0, R9, 0x1, R11 ;  /* 0x0000000109001824 */ /* 0x000fc600078e020b */
[----:B------:R-:W-:Y:S01]  /*17d0*/  @P0 LEA.HI.X R7, R4, R13, R3, 0x2, P2 ;  /* 0x0000000d04070211 */ /* 0x000fe200010f1403 */
[----:B------:R-:W-:Y:S01]  /*17e0*/  IMAD.MOV.U32 R3, RZ, RZ, 0x3f800000 ;  /* 0x3f800000ff037424 */ /* 0x000fe200078e00ff */
[----:B------:R-:W-:Y:S01]  /*17f0*/  @P1 LEA.HI.X R11, R8, R21, R0, 0x2, P3 ;  /* 0x00000015080b1211 */ /* 0x000fe200018f1400 */
[----:B------:R-:W-:-:S04]  /*1800*/  IMAD.MOV.U32 R0, RZ, RZ, 0x3f800000 ;  /* 0x3f800000ff007424 */ /* 0x000fc800078e00ff */
[----:B------:R-:W2:Y:S04]  /*1810*/  @P0 LDG.E R3, desc[UR46][R6.64] ;  /* 0x0000002e06030981 */ /* 0x000ea8000c1e1900 */
[----:B------:R-:W2:Y:S01]  /*1820*/  @P1 LDG.E R0, desc[UR46][R10.64] ;  /* 0x0000002e0a001981 */ /* 0x000ea2000c1e1900 */
[----:B------:R-:W-:Y:S02]  /*1830*/  LEA.HI R4, R156, R156, RZ, 0x1 ;  /* 0x0000009c9c047211 */ /* 0x000fe400078f08ff */
[----:B------:R-:W-:Y:S02]  /*1840*/  ISETP.NE.AND P1, PT, R16, 0x3, PT ;  /* 0x000000031000780c */ /* 0x000fe40003f25270 */
[----:B------:R-:W-:-:S05]  /*1850*/  LOP3.LUT R5, R4, 0xfffffffe, RZ, 0xc0, !PT ;  /* 0xfffffffe04057812 */ /* 0x000fca00078ec0ff */
[----:B------:R-:W-:-:S05]  /*1860*/  IMAD.IADD R4, R156, 0x1, -R5 ;  /* 0x000000019c047824 */ /* 0x000fca00078e0a05 */
[----:B------:R-:W-:-:S04]  /*1870*/  SHF.L.U32 R4, R4, 0x1f, RZ ;  /* 0x0000001f04047819 */ /* 0x000fc800000006ff */
[----:B------:R-:W1:Y:S01]  /*1880*/  SYNCS.PHASECHK.TRANS64.TRYWAIT P0, [UR39+0x19c00], R4 ;  /* 0x019c0004ff0075a7 */ /* 0x000e620008000167 */
[----:B--2---:R-:W-:-:S04]  /*1890*/  FMUL.FTZ R0, R3, R0 ;  /* 0x0000000003007220 */ /* 0x004fc80000410000 */
[----:B------:R-:W-:Y:S01]  /*18a0*/  FMUL.FTZ R0, R0, UR4 ;  /* 0x0000000400007c20 */ /* 0x000fe20008410000 */
[----:B-1----:R-:W-:Y:S06]  /*18b0*/  @!P0 BRA `(.L_x_1531) ;  /* 0x000000cc00308947 */ /* 0x002fec0003800000 */
.L_x_1646:
[----:B------:R-:W-:Y:S05]  /*18c0*/  @!P1 BRA `(.L_x_1532) ;  /* 0x0000000000049947 */ /* 0x000fea0003800000 */
[----:B------:R-:W-:Y:S01]  /*18d0*/  BPT.TRAP 0x1 ;  /* 0x000000040000795c */ /* 0x000fe20000300000 */
.L_x_1532:
[----:B-1----:R-:W-:Y:S01]  /*18e0*/  IMAD.U32 R3, RZ, RZ, UR38 ;  /* 0x00000026ff037e24 */ /* 0x002fe2000f8e00ff */
[----:B------:R-:W-:-:S04]  /*18f0*/  SHF.L.U32 R4, R2, 0x1f, RZ ;  /* 0x0000001f02047819 */ /* 0x000fc800000006ff */
[----:B------:R-:W-:-:S04]  /*1900*/  LEA R3, R3, UR39, 0x3 ;  /* 0x0000002703037c11 */ /* 0x000fc8000f8e18ff */
[----:B------:R1:W2:Y:S01]  /*1910*/  SYNCS.PHASECHK.TRANS64.TRYWAIT P2, [R3+URZ+0x19c30], R4 ;  /* 0x019c3004030075a7 */ /* 0x0002a2000804017f */
[----:B------:R-:W-:Y:S05]  /*1920*/  @!P1 BRA `(.L_x_1533) ;  /* 0x0000000000049947 */ /* 0x000fea0003800000 */
[----:B------:R-:W-:Y:S01]  /*1930*/  BPT.TRAP 0x1 ;  /* 0x000000040000795c */ /* 0x000fe20000300000 */
.L_x_1533:
[----:B------:R-:W3:Y:S01]  /*1940*/  S2R R5, SR_TID.X ;  /* 0x0000000000057919 */ /* 0x000ee20000002100 */
[----:B------:R-:W-:Y:S01]  /*1950*/  IMAD.MOV.U32 R135, RZ, RZ, RZ ;  /* 0x000000ffff877224 */ /* 0x000fe200078e00ff */
[----:B---3--:R-:W-:Y:S01]  /*1960*/  LOP3.LUT P0, RZ, R5, 0x7f, RZ, 0xc0, !PT ;  /* 0x0000007f05ff7812 */ /* 0x008fe2000780c0ff */
[----:B--2---:R-:W-:-:S12]  /*1970*/  @P2 BRA `(.L_x_1534) ;  /* 0x0000000000082947 */ /* 0x004fd80003800000 */
[----:B------:R-:W2:Y:S02]  /*1980*/  SYNCS.PHASECHK.TRANS64.TRYWAIT P2, [R3+URZ+0x19c30], R4 ;  /* 0x019c3004030075a7 */ /* 0x000ea4000804017f */
[----:B--2---:R-:W-:Y:S05]  /*1990*/  @!P2 BRA `(.L_x_1535) ;  /* 0x000000cc0010a947 */ /* 0x004fea0003800000 */
.L_x_1534:
[----:B------:R-:W-:Y:S05]  /*19a0*/  WARPSYNC.ALL ;  /* 0x0000000000007948 */ /* 0x000fea0003800000 */
[----:B------:R-:W-:Y:S01]  /*19b0*/  UIADD3 UR4, UR39, 0x13800, URZ ;  /* 0x0001380027047890 */ /* 0x000fe2000fffe03f */
[----:B------:R-:W-:Y:S01]  /*19c0*/  WARPGROUP.ARRIVE ;  /* 0x00000000000079c5 */ /* 0x000fe20000000000 */
[----:B------:R-:W-:Y:S01]  /*19d0*/  ULOP3.LUT UR12, UR41, 0x10000, URZ, 0xfc, !UPT ;  /* 0x00010000290c7892 */ /* 0x000fe2000f8efc3f */
[----:B------:R-:W-:Y:S01]  /*19e0*/  VIADD R100, R22, UR42 ;  /* 0x0000002a16647c36 */ /* 0x000fe20008000000 */
[----:B------:R-:W-:Y:S01]  /*19f0*/  USHF.R.U32.HI UR4, URZ, 0x4, UR4 ;  /* 0x000000043f047899 */ /* 0x000fe20008011604 */
[----:B-12---:R-:W-:Y:S01]  /*1a00*/  @!P0 VIADD R3, R3, 0x19c40 ;  /* 0x00019c4003038836 */ /* 0x006fe20000000000 */
[----:B------:R-:W-:Y:S01]  /*1a10*/  UMOV UR13, 0xc0000010 ;  /* 0xc0000010000d7882 */ /* 0x000fe20000000000 */
[----:B------:R-:W-:Y:S01]  /*1a20*/  UMOV UR15, 0xc0000010 ;  /* 0xc0000010000f7882 */ /* 0x000fe20000000000 */
[----:B------:R-:W-:Y:S01]  /*1a30*/  ULOP3.LUT UR4, UR4, 0x3fff, URZ, 0xc0, !UPT ;  /* 0x00003fff04047892 */ /* 0x000fe2000f8ec03f */
[----:B------:R-:W-:Y:S01]  /*1a40*/  IMAD.MOV.U32 R134, RZ, RZ, R135 ;  /* 0x000000ffff867224 */ /* 0x000fe200078e0087 */
[----:B------:R-:W-:Y:S01]  /*1a50*/  UMOV UR5, 0xc0000010 ;  /* 0xc000001000057882 */ /* 0x000fe20000000000 */
[----:B------:R-:W-:Y:S01]  /*1a60*/  UMOV UR7, 0xc0000010 ;  /* 0xc000001000077882 */ /* 0x000fe20000000000 */
[----:B------:R-:W-:Y:S01]  /*1a70*/  ULOP3.LUT UR16, UR4, 0x10000, URZ, 0xfc, !UPT ;  /* 0x0001000004107892 */ /* 0x000fe2000f8efc3f */
[----:B------:R-:W-:Y:S01]  /*1a80*/  @!P0 PRMT R3, RZ, 0x654, R3 ;  /* 0x00000654ff038816 */ /* 0x000fe20000000003 */
        /* <DEDUP_REMOVED lines=34> */
[----:B------:R-:W-:Y:S02]  /*1cb0*/  WARPGROUP.DEPBAR.LE gsb0, 0x0 ;  /* 0x00008000000079c5 */ /* 0x000fe40000010000 */
[----:B------:R-:W-:-:S06]  /*1cc0*/  WARPGROUP.ARRIVE ;  /* 0x00000000000079c5 */ /* 0x000fcc0000000000 */
[----:B------:R-:W-:Y:S01]  /*1cd0*/  QGMMA.64x128x32.F32.E4M3.E4M3 R24, gdesc[UR4], R24, gsb0 ;  /* 0x01e00000041879f3 */ /* 0x000fe20008000818 */
[----:B------:R-:W-:Y:S02]  /*1ce0*/  ULDC UR6, c[0x0][0x988] ;  /* 0x0002620000067ab9 */ /* 0x000fe40000000800 */
[----:B------:R-:W-:Y:S02]  /*1cf0*/  WARPGROUP.DEPBAR.LE gsb0, 0x0 ;  /* 0x00008000000079c5 */ /* 0x000fe40000010000 */
[----:B------:R-:W-:-:S07]  /*1d00*/  WARPGROUP.ARRIVE ;  /* 0x00000000000079c5 */ /* 0x000fce0000000000 */
[----:B------:R-:W-:Y:S03]  /*1d10*/  QGMMA.64x128x32.F32.E4M3.E4M3 R24, gdesc[UR8], R24, gsb0 ;  /* 0x01e00000081879f3 */ /* 0x000fe60008000818 */
[----:B------:R-:W-:Y:S02]  /*1d20*/  WARPGROUP.DEPBAR.LE gsb0, 0x0 ;  /* 0x00008000000079c5 */ /* 0x000fe40000010000 */
[C---:B------:R-:W-:Y:S01]  /*1d30*/  FMUL.FTZ R26, R0.reuse, R26 ;  /* 0x0000001a001a7220 */ /* 0x040fe20000410000 */
[C---:B------:R-:W-:Y:S01]  /*1d40*/  FMUL.FTZ R27, R0.reuse, R27 ;  /* 0x0000001b001b7220 */ /* 0x040fe20000410000 */
[C---:B------:R-:W-:Y:S01]  /*1d50*/  FMUL.FTZ R20, R0.reuse, R25 ;  /* 0x0000001900147220 */ /* 0x040fe20000410000 */
[----:B------:R-:W-:Y:S01]  /*1d60*/  FMUL.FTZ R25, R0, R29 ;  /* 0x0000001d00197220 */ /* 0x000fe20000410000 */
[----:B------:R1:W2:Y:S01]  /*1d70*/  MUFU.TANH R112, R26 ;  /* 0x0000001a00707308 */ /* 0x0002a20000002400 */
[----:B------:R-:W-:-:S02]  /*1d80*/  IMAD.MOV.U32 R29, RZ, RZ, -0x80 ;  /* 0xffffff80ff1d7424 */ /* 0x000fc400078e00ff */
[C---:B------:R-:W-:Y:S01]  /*1d90*/  FMUL.FTZ R5, R0.reuse, R36 ;  /* 0x0000002400057220 */ /* 0x040fe20000410000 */
[C---:B------:R-:W-:Y:S01]  /*1da0*/  FMUL.FTZ R12, R0.reuse, R32 ;  /* 0x00000020000c7220 */ /* 0x040fe20000410000 */
[----:B------:R-:W-:Y:S01]  /*1db0*/  FMUL.FTZ R30, R0, R30 ;  /* 0x0000001e001e7220 */ /* 0x000fe20000410000 */
[----:B------:R-:W-:Y:S02]  /*1dc0*/  IMAD R29, R88, R29, 0x80 ;  /* 0x00000080581d7424 */ /* 0x000fe400078e021d */
[C---:B------:R-:W-:Y:S01]  /*1dd0*/  FMUL.FTZ R14, R0.reuse, R33 ;  /* 0x00000021000e7220 */ /* 0x040fe20000410000 */
[C---:B------:R-:W-:Y:S01]  /*1de0*/  FMUL.FTZ R31, R0.reuse, R31 ;  /* 0x0000001f001f7220 */ /* 0x040fe20000410000 */
[----:B------:R3:W4:Y:S01]  /*1df0*/  MUFU.TANH R116, R27 ;  /* 0x0000001b00747308 */ /* 0x0007220000002400 */
[----:B-1----:R-:W1:Y:S01]  /*1e00*/  LDC R26, c[0x0][0x2e0] ;  /* 0x0000b800ff1a7b82 */ /* 0x002e620000000800 */
[C---:B------:R-:W-:Y:S01]  /*1e10*/  FMUL.FTZ R8, R0.reuse, R37 ;  /* 0x0000002500087220 */ /* 0x040fe20000410000 */
[C---:B------:R-:W-:Y:S01]  /*1e20*/  FMUL.FTZ R34, R0.reuse, R34 ;  /* 0x0000002200227220 */ /* 0x040fe20000410000 */
[C---:B------:R-:W-:Y:S01]  /*1e30*/  FMUL.FTZ R35, R0.reuse, R35 ;  /* 0x0000002300237220 */ /* 0x040fe20000410000 */
[C---:B------:R-:W-:Y:S01]  /*1e40*/  FMUL.FTZ R38, R0.reuse, R38 ;  /* 0x0000002600267220 */ /* 0x040fe20000410000 */
[C---:B------:R-:W-:Y:S01]  /*1e50*/  FMUL.FTZ R39, R0.reuse, R39 ;  /* 0x0000002700277220 */ /* 0x040fe20000410000 */
[C---:B------:R-:W-:Y:S01]  /*1e60*/  FMUL.FTZ R7, R0.reuse, R41 ;  /* 0x0000002900077220 */ /* 0x040fe20000410000 */
[----:B------:R-:W5:Y:S01]  /*1e70*/  MUFU.TANH R30, R30 ;  /* 0x0000001e001e7308 */ /* 0x000f620000002400 */
[----:B---3--:R-:W3:Y:S01]  /*1e80*/  LDC R27, c[0x0][0x288] ;  /* 0x0000a200ff1b7b82 */ /* 0x008ee20000000800 */
[C---:B------:R-:W-:Y:S01]  /*1e90*/  FMUL.FTZ R42, R0.reuse, R42 ;  /* 0x0000002a002a7220 */ /* 0x040fe20000410000 */
[C---:B------:R-:W-:Y:S01]  /*1ea0*/  FMUL.FTZ R43, R0.reuse, R43 ;  /* 0x0000002b002b7220 */ /* 0x040fe20000410000 */
[C---:B------:R-:W-:Y:S01]  /*1eb0*/  FMUL.FTZ R46, R0.reuse, R46 ;  /* 0x0000002e002e7220 */ /* 0x040fe20000410000 */
[C---:B------:R-:W-:Y:S01]  /*1ec0*/  FMUL.FTZ R47, R0.reuse, R47 ;  /* 0x0000002f002f7220 */ /* 0x040fe20000410000 */
[C---:B------:R-:W-:Y:S01]  /*1ed0*/  FMUL.FTZ R50, R0.reuse, R50 ;  /* 0x0000003200327220 */ /* 0x040fe20000410000 */
[C---:B------:R-:W-:Y:S01]  /*1ee0*/  FMUL.FTZ R51, R0.reuse, R51 ;  /* 0x0000003300337220 */ /* 0x040fe20000410000 */
[----:B------:R-:W5:Y:S01]  /*1ef0*/  MUFU.TANH R31, R31 ;  /* 0x0000001f001f7308 */ /* 0x000f620000002400 */
[C---:B------:R-:W-:Y:S01]  /*1f00*/  FMUL.FTZ R54, R0.reuse, R54 ;  /* 0x0000003600367220 */ /* 0x040fe20000410000 */
[C---:B------:R-:W-:Y:S01]  /*1f10*/  FMUL.FTZ R55, R0.reuse, R55 ;  /* 0x0000003700377220 */ /* 0x040fe20000410000 */
[C---:B------:R-:W-:Y:S01]  /*1f20*/  FMUL.FTZ R58, R0.reuse, R58 ;  /* 0x0000003a003a7220 */ /* 0x040fe20000410000 */
[C---:B------:R-:W-:Y:S01]  /*1f30*/  FMUL.FTZ R59, R0.reuse, R59 ;  /* 0x0000003b003b7220 */ /* 0x040fe20000410000 */
[C---:B------:R-:W-:Y:S01]  /*1f40*/  FMUL.FTZ R70, R0.reuse, R70 ;  /* 0x0000004600467220 */ /* 0x040fe20000410000 */
[C---:B------:R-:W-:Y:S01]  /*1f50*/  FMUL.FTZ R62, R0.reuse, R62 ;  /* 0x0000003e003e7220 */ /* 0x040fe20000410000 */
[----:B------:R-:W-:Y:S01]  /*1f60*/  FMUL.FTZ R66, R0, R66 ;  /* 0x0000004200427220 */ /* 0x000fe20000410000 */
[----:B------:R-:W5:Y:S01]  /*1f70*/  MUFU.TANH R34, R34 ;  /* 0x0000002200227308 */ /* 0x000f620000002400 */
[----:B-1----:R-:W-:-:S02]  /*1f80*/  IMAD R36, R89, R26, R29 ;  /* 0x0000001a59247224 */ /* 0x002fc400078e021d */
[C---:B------:R-:W-:Y:S01]  /*1f90*/  FMUL.FTZ R63, R0.reuse, R63 ;  /* 0x0000003f003f7220 */ /* 0x040fe20000410000 */
[C---:B------:R-:W-:Y:S01]  /*1fa0*/  FMUL.FTZ R67, R0.reuse, R67 ;  /* 0x0000004300437220 */ /* 0x040fe20000410000 */
[C---:B------:R-:W-:Y:S01]  /*1fb0*/  FMUL.FTZ R4, R0.reuse, R40 ;  /* 0x0000002800047220 */ /* 0x040fe20000410000 */
[C---:B------:R-:W-:Y:S02]  /*1fc0*/  IMAD R37, R17.reuse, -0x2, R36 ;  /* 0xfffffffe11257824 */ /* 0x040fe400078e0224 */
[C---:B------:R-:W-:Y:S01]  /*1fd0*/  FMUL.FTZ R71, R0.reuse, R71 ;  /* 0x0000004700477220 */ /* 0x040fe20000410000 */
[----:B------:R-:W-:Y:S01]  /*1fe0*/  FMUL.FTZ R6, R0, R44 ;  /* 0x0000002c00067220 */ /* 0x000fe20000410000 */
[----:B------:R-:W1:Y:S01]  /*1ff0*/  MUFU.TANH R35, R35 ;  /* 0x0000002300237308 */ /* 0x000e620000002400 */
[----:B---3--:R-:W-:Y:S01]  /*2000*/  IADD3 R32, R36, 0x1, -R27 ;  /* 0x0000000124207810 */ /* 0x008fe20007ffe81b */
[C---:B------:R-:W-:Y:S01]  /*2010*/  FMUL.FTZ R75, R0.reuse, R75 ;  /* 0x0000004b004b7220 */ /* 0x040fe20000410000 */
[C---:B------:R-:W-:Y:S01]  /*2020*/  FMUL.FTZ R9, R0.reuse, R48 ;  /* 0x0000003000097220 */ /* 0x040fe20000410000 */
[C---:B------:R-:W-:Y:S01]  /*2030*/  FMUL.FTZ R78, R0.reuse, R78 ;  /* 0x0000004e004e7220 */ /* 0x040fe20000410000 */
[----:B------:R-:W-:Y:S01]  /*2040*/  FMUL.FTZ R79, R0, R79 ;  /* 0x0000004f004f7220 */ /* 0x000fe20000410000 */
[----:B------:R-:W-:-:S02]  /*2050*/  IMAD R33, R17, -0x2, R32 ;  /* 0xfffffffe11217824 */ /* 0x000fc400078e0220 */
[C---:B------:R-:W-:Y:S01]  /*2060*/  FMUL.FTZ R11, R0.reuse, R52 ;  /* 0x00000034000b7220 */ /* 0x040fe20000410000 */
[----:B------:R-:W3:Y:S01]  /*2070*/  MUFU.TANH R38, R38 ;  /* 0x0000002600267308 */ /* 0x000ee20000002400 */
[C---:B------:R-:W-:Y:S01]  /*2080*/  FMUL.FTZ R82, R0.reuse, R82 ;  /* 0x0000005200527220 */ /* 0x040fe20000410000 */
[C---:B------:R-:W-:Y:S01]  /*2090*/  FMUL.FTZ R83, R0.reuse, R83 ;  /* 0x0000005300537220 */ /* 0x040fe20000410000 */
[----:B------:R-:W-:Y:S01]  /*20a0*/  IADD3 R36, R33, 0x8, R100 ;  /* 0x0000000821247810 */ /* 0x000fe20007ffe064 */
[C---:B------:R-:W-:Y:S01]  /*20b0*/  FMUL.FTZ R15, R0.reuse, R56 ;  /* 0x00000038000f7220 */ /* 0x040fe20000410000 */
[C---:B------:R-:W-:Y:S01]  /*20c0*/  FMUL.FTZ R86, R0.reuse, R86 ;  /* 0x0000005600567220 */ /* 0x040fe20000410000 */
[C---:B------:R-:W-:Y:S01]  /*20d0*/  FMUL.FTZ R87, R0.reuse, R87 ;  /* 0x0000005700577220 */ /* 0x040fe20000410000 */
[----:B------:R-:W-:Y:S01]  /*20e0*/  VIMNMX R29, R37, R36, PT ;  /* 0x00000024251d7248 */ /* 0x000fe20003fe0100 */
[----:B------:R-:W3:Y:S01]  /*20f0*/  MUFU.TANH R39, R39 ;  /* 0x0000002700277308 */ /* 0x000ee20000002400 */
[C---:B------:R-:W-:Y:S01]  /*2100*/  FMUL.FTZ R90, R0.reuse, R24 ;  /* 0x00000018005a7220 */ /* 0x040fe20000410000 */
[C---:B------:R-:W-:Y:S01]  /*2110*/  FMUL.FTZ R21, R0.reuse, R28 ;  /* 0x0000001c00157220 */ /* 0x040fe20000410000 */
[C---:B------:R-:W-:Y:S01]  /*2120*/  ISETP.GT.AND P2, PT, R29.reuse, RZ, PT ;  /* 0x000000ff1d00720c */ /* 0x040fe20003f44270 */
[C---:B------:R-:W-:Y:S01]  /*2130*/  FMUL.FTZ R13, R0.reuse, R49 ;  /* 0x00000031000d7220 */ /* 0x040fe20000410000 */
[C---:B------:R-:W-:Y:S01]  /*2140*/  ISETP.GT.AND P3, PT, R29.reuse, 0x1, PT ;  /* 0x000000011d00780c */ /* 0x040fe20003f64270 */
[----:B------:R-:W-:Y:S01]  /*2150*/  FMUL.FTZ R49, R0, R72 ;  /* 0x0000004800317220 */ /* 0x000fe20000410000 */
[C---:B------:R-:W-:Y:S01]  /*2160*/  ISETP.GT.AND P4, PT, R29.reuse, 0x8, PT ;  /* 0x000000081d00780c */ /* 0x040fe20003f84270 */
[----:B------:R-:W3:Y:S01]  /*2170*/  MUFU.TANH R42, R42 ;  /* 0x0000002a002a7308 */ /* 0x000ee20000002400 */
[----:B--2---:R-:W-:Y:S01]  /*2180*/  FSEL R112, R112, -INF , P2 ;  /* 0xff80000070707808 */ /* 0x004fe20001000000 */
[----:B------:R-:W-:Y:S01]  /*2190*/  FMUL.FTZ R10, R0, R45 ;  /* 0x0000002d000a7220 */ /* 0x000fe20000410000 */
[----:B----4-:R-:W-:Y:S01]  /*21a0*/  FSEL R116, R116, -INF , P3 ;  /* 0xff80000074747808 */ /* 0x010fe20001800000 */
[C---:B------:R-:W-:Y:S01]  /*21b0*/  FMUL.FTZ R45, R0.reuse, R68 ;  /* 0x00000044002d7220 */ /* 0x040fe20000410000 */
[C---:B------:R-:W-:Y:S01]  /*21c0*/  ISETP.GT.AND P2, PT, R29.reuse, 0x9, PT ;  /* 0x000000091d00780c */ /* 0x040fe20003f44270 */
[----:B------:R-:W-:Y:S01]  /*21d0*/  FMUL.FTZ R28, R0, R57 ;  /* 0x00000039001c7220 */ /* 0x000fe20000410000 */
[----:B-----5:R-:W-:Y:S01]  /*21e0*/  FSEL R114, R30, -INF , P4 ;  /* 0xff8000001e727808 */ /* 0x020fe20002000000 */
[----:B------:R-:W2:Y:S01]  /*21f0*/  MUFU.TANH R43, R43 ;  /* 0x0000002b002b7308 */ /* 0x000ea20000002400 */
[----:B------:R-:W-:Y:S01]  /*2200*/  FMNMX.FTZ R41, R112, R116, !PT ;  /* 0x0000007470297209 */ /* 0x000fe20007810000 */
[C---:B------:R-:W-:Y:S01]  /*2210*/  FMUL.FTZ R57, R0.reuse, R80 ;  /* 0x0000005000397220 */ /* 0x040fe20000410000 */
[----:B------:R-:W-:Y:S01]  /*2220*/  ISETP.GT.AND P3, PT, R29, 0x10, PT ;  /* 0x000000101d00780c */ /* 0x000fe20003f64270 */
[C---:B------:R-:W-:Y:S01]  /*2230*/  FMUL.FTZ R24, R0.reuse, R53 ;  /* 0x0000003500187220 */ /* 0x040fe20000410000 */
[----:B------:R-:W-:Y:S01]  /*2240*/  FSEL R110, R31, -INF , P2 ;  /* 0xff8000001f6e7808 */ /* 0x000fe20001000000 */
[----:B------:R-:W-:Y:S01]  /*2250*/  FMUL.FTZ R53, R0, R73 ;  /* 0x0000004900357220 */ /* 0x000fe20000410000 */
[----:B------:R-:W-:Y:S01]  /*2260*/  FMNMX.FTZ R41, R114, R41, !PT ;  /* 0x0000002972297209 */ /* 0x000fe20007810000 */
[----:B------:R-:W4:Y:S01]  /*2270*/  MUFU.TANH R46, R46 ;  /* 0x0000002e002e7308 */ /* 0x000f220000002400 */
[----:B------:R-:W-:Y:S01]  /*2280*/  ISETP.GT.AND P2, PT, R29, 0x11, PT ;  /* 0x000000111d00780c */ /* 0x000fe20003f44270 */
[----:B------:R-:W-:Y:S01]  /*2290*/  IMAD R89, R89, R26, -R27 ;  /* 0x0000001a59597224 */ /* 0x000fe200078e0a1b */
[----:B------:R-:W-:Y:S01]  /*22a0*/  FSEL R108, R34, -INF , P3 ;  /* 0xff800000226c7808 */ /* 0x000fe20001800000 */
[----:B------:R-:W-:Y:S01]  /*22b0*/  FMUL.FTZ R34, R0, R74 ;  /* 0x0000004a00227220 */ /* 0x000fe20000410000 */
[----:B------:R-:W-:Y:S01]  /*22c0*/  FMNMX.FTZ R41, R110, R41, !PT ;  /* 0x000000296e297209 */ /* 0x000fe20007810000 */
[----:B------:R5:W-:Y:S01]  /*22d0*/  @!P0 SYNCS.ARRIVE.TRANS64.RED.A1T0 RZ, [R3+URZ], RZ ;  /* 0x000000ff03ff89a7 */ /* 0x000be2000810043f */
[----:B------:R-:W-:Y:S01]  /*22e0*/  ISETP.GT.AND P3, PT, R29, 0x18, PT ;  /* 0x000000181d00780c */ /* 0x000fe20003f64270 */
[----:B------:R-:W5:Y:S01]  /*22f0*/  MUFU.TANH R47, R47 ;  /* 0x0000002f002f7308 */ /* 0x000f620000002400 */
[----:B-1----:R-:W-:Y:S01]  /*2300*/  FSEL R106, R35, -INF , P2 ;  /* 0xff800000236a7808 */ /* 0x002fe20001000000 */
[----:B------:R-:W-:Y:S01]  /*2310*/  VIADD R89, R89, UR42 ;  /* 0x0000002a59597c36 */ /* 0x000fe20008000000 */
[----:B------:R-:W-:-:S02]  /*2320*/  FMNMX.FTZ R41, R108, R41, !PT ;  /* 0x000000296c297209 */ /* 0x000fc40007810000 */
[C---:B------:R-:W-:Y:S02]  /*2330*/  ISETP.GT.AND P2, PT, R29.reuse, 0x19, PT ;  /* 0x000000191d00780c */ /* 0x040fe40003f44270 */
[----:B---3--:R-:W-:Y:S01]  /*2340*/  FSEL R104, R38, -INF , P3 ;  /* 0xff80000026687808 */ /* 0x008fe20001800000 */
[----:B------:R-:W1:Y:S01]  /*2350*/  MUFU.TANH R50, R50 ;  /* 0x0000003200327308 */ /* 0x000e620000002400 */
[----:B------:R-:W-:Y:S02]  /*2360*/  FMNMX.FTZ R41, R106, R41, !PT ;  /* 0x000000296a297209 */ /* 0x000fe40007810000 */
[----:B------:R-:W-:Y:S02]  /*2370*/  ISETP.GT.AND P3, PT, R29, 0x20, PT ;  /* 0x000000201d00780c */ /* 0x000fe40003f64270 */
[----:B------:R-:W-:Y:S01]  /*2380*/  FSEL R102, R39, -INF , P2 ;  /* 0xff80000027667808 */ /* 0x000fe20001000000 */
[----:B------:R-:W-:Y:S01]  /*2390*/  FMUL.FTZ R39, R0, R60 ;  /* 0x0000003c00277220 */ /* 0x000fe20000410000 */
[----:B------:R-:W-:Y:S01]  /*23a0*/  FMNMX.FTZ R41, R104, R41, !PT ;  /* 0x0000002968297209 */ /* 0x000fe20007810000 */
[----:B------:R-:W3:Y:S01]  /*23b0*/  MUFU.TANH R51, R51 ;  /* 0x0000003300337308 */ /* 0x000ee20000002400 */
[----:B------:R-:W-:-:S02]  /*23c0*/  ISETP.GT.AND P2, PT, R29, 0x21, PT ;  /* 0x000000211d00780c */ /* 0x000fc40003f44270 */
[----:B------:R-:W-:Y:S02]  /*23d0*/  FSEL R98, R42, -INF , P3 ;  /* 0xff8000002a627808 */ /* 0x000fe40001800000 */
[----:B------:R-:W-:Y:S02]  /*23e0*/  FMNMX.FTZ R41, R102, R41, !PT ;  /* 0x0000002966297209 */ /* 0x000fe40007810000 */
[----:B------:R-:W-:Y:S01]  /*23f0*/  ISETP.GT.AND P3, PT, R29, 0x28, PT ;  /* 0x000000281d00780c */ /* 0x000fe20003f64270 */
[----:B------:R-:W-:Y:S01]  /*2400*/  MUFU.TANH R54, R54 ;  /* 0x0000003600367308 */ /* 0x000fe20000002400 */
[----:B--2---:R-:W-:Y:S01]  /*2410*/  FSEL R96, R43, -INF , P2 ;  /* 0xff8000002b607808 */ /* 0x004fe20001000000 */
[----:B------:R-:W-:Y:S01]  /*2420*/  FMUL.FTZ R43, R0, R64 ;  /* 0x00000040002b7220 */ /* 0x000fe20000410000 */
[----:B------:R-:W-:Y:S02]  /*2430*/  FMNMX.FTZ R41, R98, R41, !PT ;  /* 0x0000002962297209 */ /* 0x000fe40007810000 */
[----:B------:R-:W-:-:S02]  /*2440*/  ISETP.GT.AND P2, PT, R29, 0x29, PT ;  /* 0x000000291d00780c */ /* 0x000fc40003f44270 */
[----:B----4-:R-:W-:Y:S01]  /*2450*/  FSEL R94, R46, -INF , P3 ;  /* 0xff8000002e5e7808 */ /* 0x010fe20001800000 */
[----:B------:R-:W2:Y:S01]  /*2460*/  MUFU.TANH R55, R55 ;  /* 0x0000003700377308 */ /* 0x000ea20000002400 */
[----:B------:R-:W-:Y:S02]  /*2470*/  FMNMX.FTZ R41, R96, R41, !PT ;  /* 0x0000002960297209 */ /* 0x000fe40007810000 */
[----:B------:R-:W-:Y:S02]  /*2480*/  ISETP.GT.AND P3, PT, R29, 0x30, PT ;  /* 0x000000301d00780c */ /* 0x000fe40003f64270 */
[----:B-----5:R-:W-:Y:S01]  /*2490*/  FSEL R92, R47, -INF , P2 ;  /* 0xff8000002f5c7808 */ /* 0x020fe20001000000 */
[----:B------:R-:W-:Y:S01]  /*24a0*/  FMUL.FTZ R47, R0, R65 ;  /* 0x00000041002f7220 */ /* 0x000fe20000410000 */
[----:B------:R-:W-:Y:S01]  /*24b0*/  FMNMX.FTZ R41, R94, R41, !PT ;  /* 0x000000295e297209 */ /* 0x000fe20007810000 */
[----:B------:R-:W4:Y:S01]  /*24c0*/  MUFU.TANH R32, R58 ;  /* 0x0000003a00207308 */ /* 0x000f220000002400 */
[----:B------:R-:W-:Y:S01]  /*24d0*/  ISETP.GT.AND P2, PT, R29, 0x31, PT ;  /* 0x000000311d00780c */ /* 0x000fe20003f44270 */
[----:B------:R-:W-:Y:S01]  /*24e0*/  FMUL.FTZ R65, R0, R85 ;  /* 0x0000005500417220 */ /* 0x000fe20000410000 */
[----:B-1----:R-:W-:-:S02]  /*24f0*/  FSEL R74, R50, -INF , P3 ;  /* 0xff800000324a7808 */ /* 0x002fc40001800000 */
[----:B------:R-:W-:Y:S02]  /*2500*/  FMNMX.FTZ R41, R92, R41, !PT ;  /* 0x000000295c297209 */ /* 0x000fe40007810000 */
[----:B------:R-:W-:Y:S01]  /*2510*/  ISETP.GT.AND P3, PT, R29, 0x38, PT ;  /* 0x000000381d00780c */ /* 0x000fe20003f64270 */
[----:B------:R-:W-:Y:S01]  /*2520*/  MUFU.TANH R59, R59 ;  /* 0x0000003b003b7308 */ /* 0x000fe20000002400 */
[----:B------:R-:W-:-:S07]  /*2530*/  FMNMX.FTZ R41, R74, R41, !PT ;  /* 0x000000294a297209 */ /* 0x000fce0007810000 */
[----:B------:R3:W-:Y:S08]  /*2540*/  MUFU.TANH R35, R70 ;  /* 0x0000004600237308 */ /* 0x0007f00000002400 */
[----:B------:R-:W1:Y:S01]  /*2550*/  MUFU.TANH R62, R62 ;  /* 0x0000003e003e7308 */ /* 0x000e620000002400 */
[----:B---3--:R-:W-:Y:S01]  /*2560*/  FSEL R70, R51, -INF , P2 ;  /* 0xff80000033467808 */ /* 0x008fe20001000000 */
[----:B------:R-:W-:Y:S01]  /*2570*/  FMUL.FTZ R51, R0, R69 ;  /* 0x0000004500337220 */ /* 0x000fe20000410000 */
[----:B------:R-:W-:-:S02]  /*2580*/  ISETP.GT.AND P2, PT, R29, 0x39, PT ;  /* 0x000000391d00780c */ /* 0x000fc40003f44270 */
[----:B------:R-:W-:Y:S02]  /*2590*/  FMNMX.FTZ R41, R70, R41, !PT ;  /* 0x0000002946297209 */ /* 0x000fe40007810000 */
[----:B--2---:R-:W-:Y:S01]  /*25a0*/  FSEL R30, R55, -INF , P2 ;  /* 0xff800000371e7808 */ /* 0x004fe20001000000 */
[----:B------:R2:W3:Y:S01]  /*25b0*/  MUFU.TANH R31, R66 ;  /* 0x00000042001f7308 */ /* 0x0004e20000002400 */
[----:B------:R-:W-:Y:S01]  /*25c0*/  ISETP.GT.AND P2, PT, R29, 0x41, PT ;  /* 0x000000411d00780c */ /* 0x000fe20003f44270 */
[----:B------:R-:W-:-:S06]  /*25d0*/  FMUL.FTZ R55, R0, R76 ;  /* 0x0000004c00377220 */ /* 0x000fcc0000410000 */
[----:B------:R5:W3:Y:S01]  /*25e0*/  MUFU.TANH R36, R63 ;  /* 0x0000003f00247308 */ /* 0x000ae20000002400 */
[----:B--2---:R-:W-:Y:S02]  /*25f0*/  FSEL R66, R54, -INF , P3 ;  /* 0xff80000036427808 */ /* 0x004fe40001800000 */
[C---:B------:R-:W-:Y:S02]  /*2600*/  ISETP.GT.AND P3, PT, R29.reuse, 0x40, PT ;  /* 0x000000401d00780c */ /* 0x040fe40003f64270 */
[----:B------:R-:W-:Y:S02]  /*2610*/  FMNMX.FTZ R41, R66, R41, !PT ;  /* 0x0000002942297209 */ /* 0x000fe40007810000 */
[----:B----4-:R-:W-:Y:S01]  /*2620*/  FSEL R32, R32, -INF , P3 ;  /* 0xff80000020207808 */ /* 0x010fe20001800000 */
[----:B------:R2:W4:Y:S01]  /*2630*/  MUFU.TANH R40, R67 ;  /* 0x0000004300287308 */ /* 0x0005220000002400 */
[----:B------:R-:W-:Y:S01]  /*2640*/  FMNMX.FTZ R41, R30, R41, !PT ;  /* 0x000000291e297209 */ /* 0x000fe20007810000 */
[----:B-----5:R-:W-:Y:S01]  /*2650*/  FMUL.FTZ R63, R0, R84 ;  /* 0x00000054003f7220 */ /* 0x020fe20000410000 */
[----:B------:R-:W-:-:S02]  /*2660*/  ISETP.GT.AND P3, PT, R29, 0x48, PT ;  /* 0x000000481d00780c */ /* 0x000fc40003f64270 */
[----:B------:R-:W-:Y:S02]  /*2670*/  FMNMX.FTZ R41, R32, R41, !PT ;  /* 0x0000002920297209 */ /* 0x000fe40007810000 */
[----:B-1----:R-:W-:Y:S01]  /*2680*/  FSEL R38, R62, -INF , P3 ;  /* 0xff8000003e267808 */ /* 0x002fe20001800000 */
[----:B------:R1:W-:Y:S01]  /*2690*/  MUFU.TANH R50, R34 ;  /* 0x0000002200327308 */ /* 0x0003e20000002400 */
[----:B------:R-:W-:Y:S02]  /*26a0*/  ISETP.GT.AND P3, PT, R29, 0x50, PT ;  /* 0x000000501d00780c */ /* 0x000fe40003f64270 */
[----:B--2---:R-:W-:Y:S02]  /*26b0*/  VIADDMNMX R67, R100, R33, R37, PT ;  /* 0x0000002164437246 */ /* 0x004fe40003800125 */
[----:B---3--:R-:W-:Y:S02]  /*26c0*/  FSEL R42, R31, -INF , P3 ;  /* 0xff8000001f2a7808 */ /* 0x008fe40001800000 */
[----:B------:R-:W-:Y:S01]  /*26d0*/  ISETP.GT.AND P3, PT, R29, 0x58, PT ;  /* 0x000000581d00780c */ /* 0x000fe20003f64270 */
[----:B------:R-:W2:Y:S01]  /*26e0*/  MUFU.TANH R44, R71 ;  /* 0x00000047002c7308 */ /* 0x000ea20000002400 */
[----:B-1----:R-:W-:Y:S01]  /*26f0*/  FSEL R34, R59, -INF , P2 ;  /* 0xff8000003b227808 */ /* 0x002fe20001000000 */
[----:B------:R-:W-:Y:S01]  /*2700*/  FMUL.FTZ R59, R0, R77 ;  /* 0x0000004d003b7220 */ /* 0x000fe20000410000 */
[----:B------:R-:W-:-:S02]  /*2710*/  ISETP.GT.AND P2, PT, R29, 0x49, PT ;  /* 0x000000491d00780c */ /* 0x000fc40003f44270 */
[----:B------:R-:W-:Y:S02]  /*2720*/  FMNMX.FTZ R41, R34, R41, !PT ;  /* 0x0000002922297209 */ /* 0x000fe40007810000 */
[----:B------:R-:W-:Y:S01]  /*2730*/  FSEL R36, R36, -INF , P2 ;  /* 0xff80000024247808 */ /* 0x000fe20001000000 */
[----:B------:R-:W1:Y:S01]  /*2740*/  MUFU.TANH R48, R75 ;  /* 0x0000004b00307308 */ /* 0x000e620000002400 */
[----:B------:R-:W-:Y:S02]  /*2750*/  FMNMX.FTZ R41, R38, R41, !PT ;  /* 0x0000002926297209 */ /* 0x000fe40007810000 */
[----:B------:R-:W-:Y:S02]  /*2760*/  ISETP.GT.AND P2, PT, R29, 0x51, PT ;  /* 0x000000511d00780c */ /* 0x000fe40003f44270 */
[----:B------:R-:W-:Y:S02]  /*2770*/  FMNMX.FTZ R41, R36, R41, !PT ;  /* 0x0000002924297209 */ /* 0x000fe40007810000 */
[----:B----4-:R-:W-:Y:S01]  /*2780*/  FSEL R40, R40, -INF , P2 ;  /* 0xff80000028287808 */ /* 0x010fe20001000000 */
[----:B------:R-:W3:Y:S01]  /*2790*/  MUFU.TANH R54, R78 ;  /* 0x0000004e00367308 */ /* 0x000ee20000002400 */
[----:B------:R-:W-:-:S02]  /*27a0*/  FMNMX.FTZ R41, R42, R41, !PT ;  /* 0x000000292a297209 */ /* 0x000fc40007810000 */
[----:B------:R-:W-:Y:S02]  /*27b0*/  ISETP.GT.AND P2, PT, R29, 0x59, PT ;  /* 0x000000591d00780c */ /* 0x000fe40003f44270 */
[----:B------:R-:W-:Y:S01]  /*27c0*/  FSEL R46, R35, -INF , P3 ;  /* 0xff800000232e7808 */ /* 0x000fe20001800000 */
[----:B------:R-:W-:Y:S01]  /*27d0*/  IMAD.U32 R35, RZ, RZ, UR6 ;  /* 0x00000006ff237e24 */ /* 0x000fe2000f8e00ff */
[----:B------:R-:W-:Y:S01]  /*27e0*/  FMNMX.FTZ R41, R40, R41, !PT ;  /* 0x0000002928297209 */ /* 0x000fe20007810000 */
[----:B------:R-:W4:Y:S01]  /*27f0*/  MUFU.TANH R52, R79 ;  /* 0x0000004f00347308 */ /* 0x000f220000002400 */
[----:B------:R-:W-:Y:S02]  /*2800*/  ISETP.GT.AND P3, PT, R29, 0x60, PT ;  /* 0x000000601d00780c */ /* 0x000fe40003f64270 */
[----:B--2---:R-:W-:Y:S02]  /*2810*/  FSEL R44, R44, -INF , P2 ;  /* 0xff8000002c2c7808 */ /* 0x004fe40001000000 */
[----:B------:R-:W-:-:S02]  /*2820*/  FMNMX.FTZ R41, R46, R41, !PT ;  /* 0x000000292e297209 */ /* 0x000fc40007810000 */
[C---:B------:R-:W-:Y:S01]  /*2830*/  ISETP.GT.AND P2, PT, R29.reuse, 0x61, PT ;  /* 0x000000611d00780c */ /* 0x040fe20003f44270 */
[----:B------:R-:W2:Y:S01]  /*2840*/  MUFU.TANH R58, R82 ;  /* 0x00000052003a7308 */ /* 0x000ea20000002400 */
[----:B------:R-:W-:Y:S02]  /*2850*/  FSEL R50, R50, -INF , P3 ;  /* 0xff80000032327808 */ /* 0x000fe40001800000 */
[----:B------:R-:W-:Y:S02]  /*2860*/  FMNMX.FTZ R41, R44, R41, !PT ;  /* 0x000000292c297209 */ /* 0x000fe40007810000 */
[----:B------:R-:W-:Y:S02]  /*2870*/  ISETP.GT.AND P3, PT, R29, 0x68, PT ;  /* 0x000000681d00780c */ /* 0x000fe40003f64270 */
[----:B-1----:R-:W-:Y:S01]  /*2880*/  FSEL R48, R48, -INF , P2 ;  /* 0xff80000030307808 */ /* 0x002fe20001000000 */
[----:B------:R-:W1:Y:S01]  /*2890*/  MUFU.TANH R56, R83 ;  /* 0x0000005300387308 */ /* 0x000e620000002400 */
[----:B------:R-:W-:-:S02]  /*28a0*/  FMNMX.FTZ R41, R50, R41, !PT ;  /* 0x0000002932297209 */ /* 0x000fc40007810000 */
[C---:B------:R-:W-:Y:S02]  /*28b0*/  ISETP.GT.AND P2, PT, R29.reuse, 0x69, PT ;  /* 0x000000691d00780c */ /* 0x040fe40003f44270 */
[----:B---3--:R-:W-:Y:S02]  /*28c0*/  FSEL R54, R54, -INF , P3 ;  /* 0xff80000036367808 */ /* 0x008fe40001800000 */
[----:B------:R-:W-:Y:S01]  /*28d0*/  FMNMX.FTZ R41, R48, R41, !PT ;  /* 0x0000002930297209 */ /* 0x000fe20007810000 */
[----:B------:R-:W3:Y:S01]  /*28e0*/  MUFU.TANH R62, R86 ;  /* 0x00000056003e7308 */ /* 0x000ee20000002400 */
[----:B------:R-:W-:Y:S02]  /*28f0*/  ISETP.GT.AND P3, PT, R29, 0x70, PT ;  /* 0x000000701d00780c */ /* 0x000fe40003f64270 */
[----:B----4-:R-:W-:Y:S02]  /*2900*/  FSEL R52, R52, -INF , P2 ;  /* 0xff80000034347808 */ /* 0x010fe40001000000 */
[----:B------:R-:W-:-:S02]  /*2910*/  FMNMX.FTZ R41, R54, R41, !PT ;  /* 0x0000002936297209 */ /* 0x000fc40007810000 */
[C---:B------:R-:W-:Y:S01]  /*2920*/  ISETP.GT.AND P2, PT, R29.reuse, 0x71, PT ;  /* 0x000000711d00780c */ /* 0x040fe20003f44270 */
[----:B------:R-:W4:Y:S01]  /*2930*/  MUFU.TANH R87, R87 ;  /* 0x0000005700577308 */ /* 0x000f220000002400 */
[----:B--2---:R-:W-:Y:S02]  /*2940*/  FSEL R58, R58, -INF , P3 ;  /* 0xff8000003a3a7808 */ /* 0x004fe40001800000 */
[----:B------:R-:W-:Y:S02]  /*2950*/  FMNMX.FTZ R41, R52, R41, !PT ;  /* 0x0000002934297209 */ /* 0x000fe40007810000 */
[C---:B------:R-:W-:Y:S02]  /*2960*/  ISETP.GT.AND P3, PT, R29.reuse, 0x78, PT ;  /* 0x000000781d00780c */ /* 0x040fe40003f64270 */
[----:B-1----:R-:W-:Y:S01]  /*2970*/  FSEL R56, R56, -INF , P2 ;  /* 0xff80000038387808 */ /* 0x002fe20001000000 */
[----:B------:R-:W-:Y:S01]  /*2980*/  MUFU.TANH R90, R90 ;  /* 0x0000005a005a7308 */ /* 0x000fe20000002400 */
[----:B------:R-:W-:Y:S01]  /*2990*/  FMNMX.FTZ R31, R58, R41, !PT ;  /* 0x000000293a1f7209 */ /* 0x000fe20007810000 */
[C---:B------:R-:W-:Y:S01]  /*29a0*/  FMUL.FTZ R41, R0.reuse, R61 ;  /* 0x0000003d00297220 */ /* 0x040fe20000410000 */
[----:B------:R-:W-:Y:S01]  /*29b0*/  ISETP.GT.AND P2, PT, R29, 0x79, PT ;  /* 0x000000791d00780c */ /* 0x000fe20003f44270 */
[----:B------:R-:W-:Y:S01]  /*29c0*/  FMUL.FTZ R61, R0, R81 ;  /* 0x00000051003d7220 */ /* 0x000fe20000410000 */
[----:B---3--:R-:W-:-:S02]  /*29d0*/  FSEL R62, R62, -INF , P3 ;  /* 0xff8000003e3e7808 */ /* 0x008fc40001800000 */
[----:B------:R-:W-:Y:S01]  /*29e0*/  FMNMX.FTZ R31, R56, R31, !PT ;  /* 0x0000001f381f7209 */ /* 0x000fe20007810000 */
[----:B------:R-:W1:Y:S01]  /*29f0*/  MUFU.TANH R20, R20 ;  /* 0x0000001400147308 */ /* 0x000e620000002400 */
[----:B----4-:R-:W-:Y:S02]  /*2a00*/  FSEL R60, R87, -INF , P2 ;  /* 0xff800000573c7808 */ /* 0x010fe40001000000 */
[----:B------:R-:W-:Y:S02]  /*2a10*/  FMNMX.FTZ R31, R62, R31, !PT ;  /* 0x0000001f3e1f7209 */ /* 0x000fe40007810000 */
[C---:B------:R-:W-:Y:S02]  /*2a20*/  ISETP.GT.AND P3, PT, R67.reuse, 0x1, PT ;  /* 0x000000014300780c */ /* 0x040fe40003f64270 */
[----:B------:R-:W-:Y:S01]  /*2a30*/  FMNMX.FTZ R31, R60, R31, !PT ;  /* 0x0000001f3c1f7209 */ /* 0x000fe20007810000 */
[----:B------:R-:W2:Y:S01]  /*2a40*/  MUFU.TANH R21, R21 ;  /* 0x0000001500157308 */ /* 0x000ea20000002400 */
[----:B------:R-:W-:-:S03]  /*2a50*/  ISETP.GT.AND P4, PT, R67, 0x8, PT ;  /* 0x000000084300780c */ /* 0x000fc60003f84270 */
[----:B------:R-:W3:Y:S04]  /*2a60*/  SHFL.BFLY PT, R64, R31, 0x2, 0x1f ;  /* 0x0c401f001f407f89 */ /* 0x000ee800000e0000 */
[----:B------:R-:W-:Y:S01]  /*2a70*/  MUFU.TANH R25, R25 ;  /* 0x0000001900197308 */ /* 0x000fe20000002400 */
[----:B-1----:R-:W-:Y:S02]  /*2a80*/  FSEL R37, R20, -INF , P3 ;  /* 0xff80000014257808 */ /* 0x002fe40001800000 */
[----:B------:R-:W-:-:S05]  /*2a90*/  ISETP.GT.AND P3, PT, R67, 0x10, PT ;  /* 0x000000104300780c */ /* 0x000fca0003f64270 */
[----:B------:R-:W1:Y:S01]  /*2aa0*/  MUFU.TANH R12, R12 ;  /* 0x0000000c000c7308 */ /* 0x000e620000002400 */
[----:B--2---:R-:W-:-:S07]  /*2ab0*/  FSEL R68, R21, -INF , P4 ;  /* 0xff80000015447808 */ /* 0x004fce0002000000 */
[----:B------:R-:W-:Y:S01]  /*2ac0*/  MUFU.TANH R14, R14 ;  /* 0x0000000e000e7308 */ /* 0x000fe20000002400 */
[----:B---3--:R-:W-:-:S07]  /*2ad0*/  FMNMX.FTZ R64, R31, R64, !PT ;  /* 0x000000401f407209 */ /* 0x008fce0007810000 */
[----:B------:R-:W2:Y:S01]  /*2ae0*/  MUFU.TANH R5, R5 ;  /* 0x0000000500057308 */ /* 0x000ea20000002400 */
[----:B------:R-:W3:Y:S01]  /*2af0*/  SHFL.BFLY PT, R29, R64, 0x1, 0x1f ;  /* 0x0c201f00401d7f89 */ /* 0x000ee200000e0000 */
[----:B-1----:R-:W-:Y:S02]  /*2b00*/  FSEL R78, R12, -INF , P3 ;  /* 0xff8000000c4e7808 */ /* 0x002fe40001800000 */
[----:B------:R-:W-:-:S04]  /*2b10*/  ISETP.GT.AND P3, PT, R67, 0x18, PT ;  /* 0x000000184300780c */ /* 0x000fc80003f64270 */
[----:B------:R-:W-:Y:S08]  /*2b20*/  MUFU.TANH R8, R8 ;  /* 0x0000000800087308 */ /* 0x000ff00000002400 */
[----:B------:R-:W1:Y:S01]  /*2b30*/  MUFU.TANH R4, R4 ;  /* 0x0000000400047308 */ /* 0x000e620000002400 */
[----:B--2---:R-:W-:Y:S02]  /*2b40*/  FSEL R80, R5, -INF , P3 ;  /* 0xff80000005507808 */ /* 0x004fe40001800000 */
[----:B------:R-:W-:-:S05]  /*2b50*/  ISETP.GT.AND P3, PT, R67, 0x20, PT ;  /* 0x000000204300780c */ /* 0x000fca0003f64270 */
[----:B------:R-:W2:Y:S01]  /*2b60*/  MUFU.TANH R7, R7 ;  /* 0x0000000700077308 */ /* 0x000ea20000002400 */
[----:B---3--:R-:W-:-:S04]  /*2b70*/  FMNMX.FTZ R72, R64, R29, !PT ;  /* 0x0000001d40487209 */ /* 0x008fc80007810000 */
[C---:B------:R-:W-:Y:S01]  /*2b80*/  FSETP.NEU.FTZ.AND P2, PT, R72.reuse, -INF , PT ;  /* 0xff8000004800780b */ /* 0x040fe20003f5d000 */
[----:B------:R-:W-:-:S02]  /*2b90*/  FFMA.FTZ R29, R72, R35, -8 ;  /* 0xc1000000481d7423 */ /* 0x000fc40000010023 */
[----:B------:R-:W3:Y:S01]  /*2ba0*/  MUFU.TANH R6, R6 ;  /* 0x0000000600067308 */ /* 0x000ee20000002400 */
[----:B-1----:R-:W-:Y:S02]  /*2bb0*/  FSEL R82, R4, -INF , P3 ;  /* 0xff80000004527808 */ /* 0x002fe40001800000 */
[----:B------:R-:W-:Y:S02]  /*2bc0*/  FSEL R29, R29, RZ, P2 ;  /* 0x000000ff1d1d7208 */ /* 0x000fe40001000000 */
[C---:B------:R-:W-:Y:S02]  /*2bd0*/  ISETP.GT.AND P2, PT, R67.reuse, RZ, PT ;  /* 0x000000ff4300720c */ /* 0x040fe40003f44270 */
[C---:B------:R-:W-:Y:S01]  /*2be0*/  ISETP.GT.AND P3, PT, R67.reuse, 0x28, PT ;  /* 0x000000284300780c */ /* 0x040fe20003f64270 */
[----:B------:R-:W1:Y:S01]  /*2bf0*/  MUFU.TANH R10, R10 ;  /* 0x0000000a000a7308 */ /* 0x000e620000002400 */
[----:B------:R-:W-:Y:S01]  /*2c00*/  FSEL R90, R90, -INF , P2 ;  /* 0xff8000005a5a7808 */ /* 0x000fe20001000000 */
[-CC-:B------:R-:W-:Y:S01]  /*2c10*/  FFMA.FTZ R4, R104, R35.reuse, -R29.reuse ;  /* 0x0000002368047223 */ /* 0x180fe2000001081d */
[----:B------:R-:W-:Y:S01]  /*2c20*/  ISETP.GT.AND P2, PT, R67, 0x9, PT ;  /* 0x000000094300780c */ /* 0x000fe20003f44270 */
[--C-:B------:R-:W-:Y:S01]  /*2c30*/  FFMA.FTZ R5, R106, R35, -R29.reuse ;  /* 0x000000236a057223 */ /* 0x100fe2000001081d */
[----:B------:R-:W-:Y:S01]  /*2c40*/  FMNMX.FTZ R21, R90, R37, !PT ;  /* 0x000000255a157209 */ /* 0x000fe20007810000 */
[--C-:B------:R-:W-:Y:S01]  /*2c50*/  FFMA.FTZ R12, R108, R35, -R29.reuse ;  /* 0x000000236c0c7223 */ /* 0x100fe2000001081d */
[----:B------:R-:W-:Y:S01]  /*2c60*/  FSEL R76, R25, -INF , P2 ;  /* 0xff800000194c7808 */ /* 0x000fe20001000000 */
[----:B------:R-:W4:Y:S01]  /*2c70*/  MUFU.TANH R9, R9 ;  /* 0x0000000900097308 */ /* 0x000f220000002400 */
[----:B------:R-:W-:Y:S01]  /*2c80*/  FMNMX.FTZ R21, R68, R21, !PT ;  /* 0x0000001544157209 */ /* 0x000fe20007810000 */
[-CC-:B------:R-:W-:Y:S01]  /*2c90*/  FFMA.FTZ R20, R110, R35.reuse, -R29.reuse ;  /* 0x000000236e147223 */ /* 0x180fe2000001081d */
[C---:B------:R-:W-:Y:S01]  /*2ca0*/  ISETP.GT.AND P2, PT, R67.reuse, 0x11, PT ;  /* 0x000000114300780c */ /* 0x040fe20003f44270 */
[--C-:B------:R-:W-:Y:S01]  /*2cb0*/  FFMA.FTZ R31, R112, R35, -R29.reuse ;  /* 0x00000023701f7223 */ /* 0x100fe2000001081d */
[----:B------:R-:W-:Y:S01]  /*2cc0*/  FMNMX.FTZ R21, R76, R21, !PT ;  /* 0x000000154c157209 */ /* 0x000fe20007810000 */
[--C-:B------:R-:W-:Y:S01]  /*2cd0*/  FFMA.FTZ R33, R114, R35, -R29.reuse ;  /* 0x0000002372217223 */ /* 0x100fe2000001081d */
[----:B------:R-:W-:Y:S01]  /*2ce0*/  FSEL R14, R14, -INF , P2 ;  /* 0xff8000000e0e7808 */ /* 0x000fe20001000000 */
[----:B------:R-:W5:Y:S01]  /*2cf0*/  MUFU.TANH R13, R13 ;  /* 0x0000000d000d7308 */ /* 0x000f620000002400 */
        /* <DEDUP_REMOVED lines=10> */
[----:B------:R-:W-:Y:S01]  /*2da0*/  ISETP.GT.AND P2, PT, R67, 0x21, PT ;  /* 0x000000214300780c */ /* 0x000fe20003f44270 */
[----:B------:R-:W-:Y:S01]  /*2db0*/  FFMA.FTZ R38, R38, R35, -R29 ;  /* 0x0000002326267223 */ /* 0x000fe2000001081d */
[----:B------:R-:W-:-:S02]  /*2dc0*/  FMNMX.FTZ R21, R8, R21, !PT ;  /* 0x0000001508157209 */ /* 0x000fc40007810000 */
[----:B--2---:R-:W-:Y:S01]  /*2dd0*/  FSEL R84, R7, -INF , P2 ;  /* 0xff80000007547808 */ /* 0x004fe20001000000 */
[----:B------:R-:W2:Y:S01]  /*2de0*/  MUFU.TANH R24, R24 ;  /* 0x0000001800187308 */ /* 0x000ea20000002400 */
[----:B------:R-:W-:Y:S01]  /*2df0*/  FMNMX.FTZ R21, R82, R21, !PT ;  /* 0x0000001552157209 */ /* 0x000fe20007810000 */
[-CC-:B------:R-:W-:Y:S01]  /*2e00*/  FFMA.FTZ R7, R102, R35.reuse, -R29.reuse ;  /* 0x0000002366077223 */ /* 0x180fe2000001081d */
[----:B------:R-:W-:Y:S02]  /*2e10*/  ISETP.GT.AND P2, PT, R67, 0x29, PT ;  /* 0x000000294300780c */ /* 0x000fe40003f44270 */
[----:B---3--:R-:W-:Y:S01]  /*2e20*/  FSEL R86, R6, -INF , P3 ;  /* 0xff80000006567808 */ /* 0x008fe20001800000 */
[----:B------:R-:W-:-:S01]  /*2e30*/  FFMA.FTZ R6, R98, R35, -R29 ;  /* 0x0000002362067223 */ /* 0x000fc2000001081d */
[----:B------:R-:W-:Y:S01]  /*2e40*/  FMNMX.FTZ R21, R84, R21, !PT ;  /* 0x0000001554157209 */ /* 0x000fe20007810000 */
[----:B------:R-:W3:Y:S01]  /*2e50*/  MUFU.TANH R15, R15 ;  /* 0x0000000f000f7308 */ /* 0x000ee20000002400 */
[----:B------:R-:W-:-:S02]  /*2e60*/  ISETP.GT.AND P3, PT, R67, 0x30, PT ;  /* 0x000000304300780c */ /* 0x000fc40003f64270 */
[----:B-1----:R-:W-:Y:S02]  /*2e70*/  FSEL R10, R10, -INF , P2 ;  /* 0xff8000000a0a7808 */ /* 0x002fe40001000000 */
[----:B------:R-:W-:Y:S02]  /*2e80*/  FMNMX.FTZ R21, R86, R21, !PT ;  /* 0x0000001556157209 */ /* 0x000fe40007810000 */
[----:B------:R-:W-:Y:S01]  /*2e90*/  ISETP.GT.AND P2, PT, R67, 0x31, PT ;  /* 0x000000314300780c */ /* 0x000fe20003f44270 */
[----:B------:R-:W1:Y:S01]  /*2ea0*/  MUFU.TANH R28, R28 ;  /* 0x0000001c001c7308 */ /* 0x000e620000002400 */
[----:B----4-:R-:W-:Y:S01]  /*2eb0*/  FSEL R100, R9, -INF , P3 ;  /* 0xff80000009647808 */ /* 0x010fe20001800000 */
[----:B------:R-:W-:Y:S01]  /*2ec0*/  FFMA.FTZ R9, R96, R35, -R29 ;  /* 0x0000002360097223 */ /* 0x000fe2000001081d */
[----:B------:R-:W-:Y:S02]  /*2ed0*/  FMNMX.FTZ R21, R10, R21, !PT ;  /* 0x000000150a157209 */ /* 0x000fe40007810000 */
[----:B------:R-:W-:-:S02]  /*2ee0*/  ISETP.GT.AND P3, PT, R67, 0x38, PT ;  /* 0x000000384300780c */ /* 0x000fc40003f64270 */
[----:B-----5:R-:W-:Y:S01]  /*2ef0*/  FSEL R98, R13, -INF , P2 ;  /* 0xff8000000d627808 */ /* 0x020fe20001000000 */
[----:B------:R-:W4:Y:S01]  /*2f00*/  MUFU.TANH R39, R39 ;  /* 0x0000002700277308 */ /* 0x000f220000002400 */
[----:B------:R-:W-:Y:S01]  /*2f10*/  FMNMX.FTZ R21, R100, R21, !PT ;  /* 0x0000001564157209 */ /* 0x000fe20007810000 */
[-CC-:B------:R-:W-:Y:S01]  /*2f20*/  FFMA.FTZ R13, R74, R35.reuse, -R29.reuse ;  /* 0x000000234a0d7223 */ /* 0x180fe2000001081d */
[----:B------:R-:W-:Y:S02]  /*2f30*/  ISETP.GT.AND P2, PT, R67, 0x39, PT ;  /* 0x000000394300780c */ /* 0x000fe40003f44270 */
[----:B------:R-:W-:Y:S01]  /*2f40*/  FSEL R102, R11, -INF , P3 ;  /* 0xff8000000b667808 */ /* 0x000fe20001800000 */
[----:B------:R-:W-:-:S01]  /*2f50*/  FFMA.FTZ R11, R94, R35, -R29 ;  /* 0x000000235e0b7223 */ /* 0x000fc2000001081d */
[----:B------:R-:W-:Y:S01]  /*2f60*/  FMNMX.FTZ R21, R98, R21, !PT ;  /* 0x0000001562157209 */ /* 0x000fe20007810000 */
[----:B------:R-:W5:Y:S01]  /*2f70*/  MUFU.TANH R41, R41 ;  /* 0x0000002900297308 */ /* 0x000f620000002400 */
[----:B------:R-:W-:-:S02]  /*2f80*/  ISETP.GT.AND P3, PT, R67, 0x40, PT ;  /* 0x000000404300780c */ /* 0x000fc40003f64270 */
[----:B--2---:R-:W-:Y:S01]  /*2f90*/  FSEL R96, R24, -INF , P2 ;  /* 0xff80000018607808 */ /* 0x004fe20001000000 */
[----:B------:R-:W-:-:S01]  /*2fa0*/  FFMA.FTZ R24, R92, R35, -R29 ;  /* 0x000000235c187223 */ /* 0x000fc2000001081d */
[----:B------:R-:W-:Y:S02]  /*2fb0*/  FMNMX.FTZ R21, R102, R21, !PT ;  /* 0x0000001566157209 */ /* 0x000fe40007810000 */
[----:B------:R-:W-:Y:S01]  /*2fc0*/  ISETP.GT.AND P2, PT, R67, 0x41, PT ;  /* 0x000000414300780c */ /* 0x000fe20003f44270 */
[----:B------:R-:W2:Y:S01]  /*2fd0*/  MUFU.TANH R43, R43 ;  /* 0x0000002b002b7308 */ /* 0x000ea20000002400 */
[----:B---3--:R-:W-:Y:S01]  /*2fe0*/  FSEL R104, R15, -INF , P3 ;  /* 0xff8000000f687808 */ /* 0x008fe20001800000 */
[----:B------:R-:W-:Y:S01]  /*2ff0*/  FFMA.FTZ R15, R66, R35, -R29 ;  /* 0x00000023420f7223 */ /* 0x000fe2000001081d */
[----:B------:R-:W-:Y:S02]  /*3000*/  FMNMX.FTZ R21, R96, R21, !PT ;  /* 0x0000001560157209 */ /* 0x000fe40007810000 */
[----:B------:R-:W-:-:S02]  /*3010*/  ISETP.GT.AND P3, PT, R67, 0x48, PT ;  /* 0x000000484300780c */ /* 0x000fc40003f64270 */
[----:B-1----:R-:W-:Y:S01]  /*3020*/  FSEL R28, R28, -INF , P2 ;  /* 0xff8000001c1c7808 */ /* 0x002fe20001000000 */
[----:B------:R-:W1:Y:S01]  /*3030*/  MUFU.TANH R47, R47 ;  /* 0x0000002f002f7308 */ /* 0x000e620000002400 */
[----:B------:R-:W-:Y:S02]  /*3040*/  FMNMX.FTZ R21, R104, R21, !PT ;  /* 0x0000001568157209 */ /* 0x000fe40007810000 */
[----:B------:R-:W-:Y:S02]  /*3050*/  ISETP.GT.AND P2, PT, R67, 0x49, PT ;  /* 0x000000494300780c */ /* 0x000fe40003f44270 */
[----:B----4-:R-:W-:Y:S01]  /*3060*/  FSEL R94, R39, -INF , P3 ;  /* 0xff800000275e7808 */ /* 0x010fe20001800000 */
[----:B------:R-:W-:Y:S01]  /*3070*/  FFMA.FTZ R39, R32, R35, -R29 ;  /* 0x0000002320277223 */ /* 0x000fe2000001081d */
[----:B------:R-:W-:Y:S01]  /*3080*/  FMNMX.FTZ R21, R28, R21, !PT ;  /* 0x000000151c157209 */ /* 0x000fe20007810000 */
[----:B------:R-:W3:Y:S01]  /*3090*/  MUFU.TANH R45, R45 ;  /* 0x0000002d002d7308 */ /* 0x000ee20000002400 */
[----:B------:R-:W-:-:S02]  /*30a0*/  ISETP.GT.AND P3, PT, R67, 0x50, PT ;  /* 0x000000504300780c */ /* 0x000fc40003f64270 */
[----:B-----5:R-:W-:Y:S01]  /*30b0*/  FSEL R106, R41, -INF , P2 ;  /* 0xff800000296a7808 */ /* 0x020fe20001000000 */
[----:B------:R-:W-:-:S01]  /*30c0*/  FFMA.FTZ R41, R36, R35, -R29 ;  /* 0x0000002324297223 */ /* 0x000fc2000001081d */
[----:B------:R-:W-:Y:S01]  /*30d0*/  FMNMX.FTZ R21, R94, R21, !PT ;  /* 0x000000155e157209 */ /* 0x000fe20007810000 */
[----:B------:R-:W-:-:S01]  /*30e0*/  FFMA.FTZ R36, R40, R35, -R29 ;  /* 0x0000002328247223 */ /* 0x000fc2000001081d */
[----:B------:R-:W-:Y:S01]  /*30f0*/  ISETP.GT.AND P2, PT, R67, 0x51, PT ;  /* 0x000000514300780c */ /* 0x000fe20003f44270 */
[----:B------:R-:W4:Y:S01]  /*3100*/  MUFU.TANH R51, R51 ;  /* 0x0000003300337308 */ /* 0x000f220000002400 */
[----:B--2---:R-:W-:Y:S02]  /*3110*/  FSEL R92, R43, -INF , P3 ;  /* 0xff8000002b5c7808 */ /* 0x004fe40001800000 */
[----:B------:R-:W-:Y:S02]  /*3120*/  FMNMX.FTZ R21, R106, R21, !PT ;  /* 0x000000156a157209 */ /* 0x000fe40007810000 */
[----:B------:R-:W-:-:S02]  /*3130*/  ISETP.GT.AND P3, PT, R67, 0x58, PT ;  /* 0x000000584300780c */ /* 0x000fc40003f64270 */
[----:B-1----:R-:W-:Y:S01]  /*3140*/  FSEL R74, R47, -INF , P2 ;  /* 0xff8000002f4a7808 */ /* 0x002fe20001000000 */
[----:B------:R-:W1:Y:S01]  /*3150*/  MUFU.TANH R49, R49 ;  /* 0x0000003100317308 */ /* 0x000e620000002400 */
[----:B------:R-:W-:Y:S01]  /*3160*/  FMNMX.FTZ R21, R92, R21, !PT ;  /* 0x000000155c157209 */ /* 0x000fe20007810000 */
[-CC-:B------:R-:W-:Y:S01]  /*3170*/  FFMA.FTZ R47, R58, R35.reuse, -R29.reuse ;  /* 0x000000233a2f7223 */ /* 0x180fe2000001081d */
[----:B------:R-:W-:Y:S02]  /*3180*/  ISETP.GT.AND P2, PT, R67, 0x59, PT ;  /* 0x000000594300780c */ /* 0x000fe40003f44270 */
[----:B---3--:R-:W-:Y:S01]  /*3190*/  FSEL R108, R45, -INF , P3 ;  /* 0xff8000002d6c7808 */ /* 0x008fe20001800000 */
[----:B------:R-:W-:-:S01]  /*31a0*/  FFMA.FTZ R45, R54, R35, -R29 ;  /* 0x00000023362d7223 */ /* 0x000fc2000001081d */
[----:B------:R-:W-:Y:S01]  /*31b0*/  FMNMX.FTZ R21, R74, R21, !PT ;  /* 0x000000154a157209 */ /* 0x000fe20007810000 */
[----:B------:R-:W2:Y:S01]  /*31c0*/  MUFU.TANH R53, R53 ;  /* 0x0000003500357308 */ /* 0x000ea20000002400 */
[----:B------:R-:W-:-:S02]  /*31d0*/  ISETP.GT.AND P3, PT, R67, 0x60, PT ;  /* 0x000000604300780c */ /* 0x000fc40003f64270 */
[----:B----4-:R-:W-:Y:S02]  /*31e0*/  FSEL R110, R51, -INF , P2 ;  /* 0xff800000336e7808 */ /* 0x010fe40001000000 */
[----:B------:R-:W-:Y:S02]  /*31f0*/  FMNMX.FTZ R21, R108, R21, !PT ;  /* 0x000000156c157209 */ /* 0x000fe40007810000 */
[----:B------:R-:W-:Y:S01]  /*3200*/  ISETP.GT.AND P2, PT, R67, 0x61, PT ;  /* 0x000000614300780c */ /* 0x000fe20003f44270 */
[----:B------:R-:W3:Y:S01]  /*3210*/  MUFU.TANH R55, R55 ;  /* 0x0000003700377308 */ /* 0x000ee20000002400 */
[----:B-1----:R-:W-:Y:S02]  /*3220*/  FSEL R112, R49, -INF , P3 ;  /* 0xff80000031707808 */ /* 0x002fe40001800000 */
[----:B------:R-:W-:Y:S02]  /*3230*/  FMNMX.FTZ R21, R110, R21, !PT ;  /* 0x000000156e157209 */ /* 0x000fe40007810000 */
[----:B------:R-:W-:-:S02]  /*3240*/  ISETP.GT.AND P3, PT, R67, 0x68, PT ;  /* 0x000000684300780c */ /* 0x000fc40003f64270 */
[----:B------:R-:W-:Y:S01]  /*3250*/  FMNMX.FTZ R21, R112, R21, !PT ;  /* 0x0000001570157209 */ /* 0x000fe20007810000 */
[----:B------:R-:W1:Y:S01]  /*3260*/  MUFU.TANH R59, R59 ;  /* 0x0000003b003b7308 */ /* 0x000e620000002400 */
[----:B--2---:R-:W-:Y:S02]  /*3270*/  FSEL R66, R53, -INF , P2 ;  /* 0xff80000035427808 */ /* 0x004fe40001000000 */
[----:B------:R-:W-:Y:S02]  /*3280*/  ISETP.GT.AND P2, PT, R67, 0x69, PT ;  /* 0x000000694300780c */ /* 0x000fe40003f44270 */
[----:B------:R-:W-:-:S03]  /*3290*/  FMNMX.FTZ R21, R66, R21, !PT ;  /* 0x0000001542157209 */ /* 0x000fc60007810000 */
[----:B------:R-:W2:Y:S01]  /*32a0*/  MUFU.TANH R57, R57 ;  /* 0x0000003900397308 */ /* 0x000ea20000002400 */
[----:B---3--:R-:W-:Y:S02]  /*32b0*/  FSEL R114, R55, -INF , P3 ;  /* 0xff80000037727808 */ /* 0x008fe40001800000 */
[----:B------:R-:W-:Y:S02]  /*32c0*/  ISETP.GT.AND P3, PT, R67, 0x70, PT ;  /* 0x000000704300780c */ /* 0x000fe40003f64270 */
[----:B------:R-:W-:-:S03]  /*32d0*/  FMNMX.FTZ R21, R114, R21, !PT ;  /* 0x0000001572157209 */ /* 0x000fc60007810000 */
[----:B------:R-:W3:Y:S01]  /*32e0*/  MUFU.TANH R61, R61 ;  /* 0x0000003d003d7308 */ /* 0x000ee20000002400 */
[----:B-1----:R-:W-:Y:S02]  /*32f0*/  FSEL R116, R59, -INF , P2 ;  /* 0xff8000003b747808 */ /* 0x002fe40001000000 */
[----:B------:R-:W-:Y:S02]  /*3300*/  ISETP.GT.AND P2, PT, R67, 0x71, PT ;  /* 0x000000714300780c */ /* 0x000fe40003f44270 */
[----:B------:R-:W-:-:S03]  /*3310*/  FMNMX.FTZ R25, R116, R21, !PT ;  /* 0x0000001574197209 */ /* 0x000fc60007810000 */
        /* <DEDUP_REMOVED lines=8> */
[----:B------:R3:W-:Y:S01]  /*33a0*/  MUFU.EX2 R21, R39 ;  /* 0x0000002700157308 */ /* 0x0007e20000000800 */
[----:B-1----:R-:W-:-:S04]  /*33b0*/  FSEL R120, R63, -INF , P3 ;  /* 0xff8000003f787808 */ /* 0x002fc80001800000 */
[----:B------:R-:W-:-:S03]  /*33c0*/  FMNMX.FTZ R25, R120, R25, !PT ;  /* 0x0000001978197209 */ /* 0x000fc60007810000 */
[----:B------:R-:W-:Y:S01]  /*33d0*/  MUFU.EX2 R31, R31 ;  /* 0x0000001f001f7308 */ /* 0x000fe20000000800 */
[----:B--2---:R-:W-:Y:S01]  /*33e0*/  FSEL R122, R65, -INF , P2 ;  /* 0xff800000417a7808 */ /* 0x004fe20001000000 */
[-CC-:B---3--:R-:W-:Y:S01]  /*33f0*/  FFMA.FTZ R39, R46, R35.reuse, -R29.reuse ;  /* 0x000000232e277223 */ /* 0x188fe2000001081d */
[----:B------:R-:W-:-:S02]  /*3400*/  FFMA.FTZ R46, R52, R35, -R29 ;  /* 0x00000023342e7223 */ /* 0x000fc4000001081d */
[----:B------:R-:W-:Y:S01]  /*3410*/  FMNMX.FTZ R43, R122, R25, !PT ;  /* 0x000000197a2b7209 */ /* 0x000fe20007810000 */
[----:B------:R-:W-:-:S01]  /*3420*/  FFMA.FTZ R25, R42, R35, -R29 ;  /* 0x000000232a197223 */ /* 0x000fc2000001081d */
[-CC-:B------:R-:W-:Y:S01]  /*3430*/  FFMA.FTZ R42, R44, R35.reuse, -R29.reuse ;  /* 0x000000232c2a7223 */ /* 0x180fe2000001081d */
[----:B------:R-:W-:-:S01]  /*3440*/  FFMA.FTZ R44, R48, R35, -R29 ;  /* 0x00000023302c7223 */ /* 0x000fc2000001081d */
[----:B------:R-:W-:Y:S01]  /*3450*/  FFMA.FTZ R48, R56, R35, -R29 ;  /* 0x0000002338307223 */ /* 0x000fe2000001081d */
[----:B------:R-:W1:Y:S01]  /*3460*/  SHFL.BFLY PT, R124, R43, 0x2, 0x1f ;  /* 0x0c401f002b7c7f89 */ /* 0x000e6200000e0000 */
[----:B------:R-:W2:Y:S08]  /*3470*/  MUFU.EX2 R64, R64 ;  /* 0x0000004000407308 */ /* 0x000eb00000000800 */
[----:B------:R-:W3:Y:S08]  /*3480*/  MUFU.EX2 R33, R33 ;  /* 0x0000002100217308 */ /* 0x000ef00000000800 */
[----:B------:R-:W4:Y:S01]  /*3490*/  MUFU.EX2 R20, R20 ;  /* 0x0000001400147308 */ /* 0x000f220000000800 */
[----:B--2---:R-:W-:-:S01]  /*34a0*/  FADD.FTZ R26, R31, R64 ;  /* 0x000000401f1a7221 */ /* 0x004fc20000010000 */
[----:B-1----:R-:W-:Y:S01]  /*34b0*/  FMNMX.FTZ R124, R43, R124, !PT ;  /* 0x0000007c2b7c7209 */ /* 0x002fe20007810000 */
[----:B------:R-:W-:-:S01]  /*34c0*/  FFMA.FTZ R43, R50, R35, -R29 ;  /* 0x00000023322b7223 */ /* 0x000fc2000001081d */
[----:B------:R-:W-:-:S04]  /*34d0*/  FFMA.FTZ R50, R60, R35, -R29 ;  /* 0x000000233c327223 */ /* 0x000fc8000001081d */
[----:B------:R-:W1:Y:S01]  /*34e0*/  MUFU.EX2 R12, R12 ;  /* 0x0000000c000c7308 */ /* 0x000e620000000800 */
[----:B---3--:R-:W-:-:S01]  /*34f0*/  FADD.FTZ R69, R33, R26 ;  /* 0x0000001a21457221 */ /* 0x008fc20000010000 */
[----:B------:R-:W2:Y:S03]  /*3500*/  SHFL.BFLY PT, R49, R124, 0x1, 0x1f ;  /* 0x0c201f007c317f89 */ /* 0x000ea600000e0000 */
[----:B----4-:R-:W-:-:S03]  /*3510*/  FADD.FTZ R69, R20, R69 ;  /* 0x0000004514457221 */ /* 0x010fc60000010000 */
[----:B------:R-:W3:Y:S01]  /*3520*/  MUFU.EX2 R5, R5 ;  /* 0x0000000500057308 */ /* 0x000ee20000000800 */
[----:B------:R-:W-:-:S04]  /*3530*/  F2FP.SATFINITE.E4M3.F32.PACK_AB_MERGE_C R149, R20, R33, RZ ;  /* 0x000000211495723e */ /* 0x000fc800048070ff */
[----:B------:R-:W-:-:S03]  /*3540*/  F2FP.SATFINITE.E4M3.F32.PACK_AB_MERGE_C R149, R64, R31, R149 ;  /* 0x0000001f4095723e */ /* 0x000fc60004807095 */
[----:B------:R-:W4:Y:S08]  /*3550*/  MUFU.EX2 R4, R4 ;  /* 0x0000000400047308 */ /* 0x000f300000000800 */
[----:B------:R-:W5:Y:S01]  /*3560*/  MUFU.EX2 R7, R7 ;  /* 0x0000000700077308 */ /* 0x000f620000000800 */
[----:B--2---:R-:W-:Y:S01]  /*3570*/  FMNMX.FTZ R40, R124, R49, !PT ;  /* 0x000000317c287209 */ /* 0x004fe20007810000 */
[----:B------:R-:W-:Y:S01]  /*3580*/  FFMA.FTZ R49, R62, R35, -R29 ;  /* 0x000000233e317223 */ /* 0x000fe2000001081d */
[----:B------:R-:W-:-:S02]  /*3590*/  IMAD.MOV.U32 R124, RZ, RZ, R135 ;  /* 0x000000ffff7c7224 */ /* 0x000fc400078e0087 */
[C---:B------:R-:W-:Y:S01]  /*35a0*/  FSETP.NEU.FTZ.AND P2, PT, R40.reuse, -INF , PT ;  /* 0xff8000002800780b */ /* 0x040fe20003f5d000 */
[----:B------:R-:W-:-:S02]  /*35b0*/  FFMA.FTZ R51, R40, R35, -8 ;  /* 0xc100000028337423 */ /* 0x000fc40000010023 */
[----:B------:R-:W2:Y:S03]  /*35c0*/  MUFU.EX2 R6, R6 ;  /* 0x0000000600067308 */ /* 0x000ea60000000800 */
[----:B------:R-:W-:-:S05]  /*35d0*/  FSEL R51, R51, RZ, P2 ;  /* 0x000000ff33337208 */ /* 0x000fca0001000000 */
        /* <DEDUP_REMOVED lines=8> */
[----:B------:R-:W-:Y:S01]  /*3660*/  MUFU.EX2 R29, R29 ;  /* 0x0000001d001d7308 */ /* 0x000fe20000000800 */
[----:B------:R-:W-:-:S01]  /*3670*/  FFMA.FTZ R63, R10, R35, -R51 ;  /* 0x000000230a3f7223 */ /* 0x000fc20000010833 */
[-CC-:B------:R-:W-:Y:S01]  /*3680*/  FFMA.FTZ R59, R8, R35.reuse, -R51.reuse ;  /* 0x00000023083b7223 */ /* 0x180fe20000010833 */
[----:B------:R-:W-:-:S01]  /*3690*/  FFMA.FTZ R8, R82, R35, -R51 ;  /* 0x0000002352087223 */ /* 0x000fc20000010833 */
[----:B------:R-:W-:Y:S01]  /*36a0*/  FFMA.FTZ R55, R84, R35, -R51 ;  /* 0x0000002354377223 */ /* 0x000fe20000010833 */
[----:B-1----:R-:W-:-:S01]  /*36b0*/  FADD.FTZ R76, R12, R69 ;  /* 0x000000450c4c7221 */ /* 0x002fc20000010000 */
[-CC-:B------:R-:W-:Y:S01]  /*36c0*/  FFMA.FTZ R60, R86, R35.reuse, -R51.reuse ;  /* 0x00000023563c7223 */ /* 0x180fe20000010833 */
[----:B------:R-:W-:-:S01]  /*36d0*/  FFMA.FTZ R26, R74, R35, -R51 ;  /* 0x000000234a1a7223 */ /* 0x000fc20000010833 */
[----:B------:R-:W1:Y:S01]  /*36e0*/  MUFU.EX2 R52, R52 ;  /* 0x0000003400347308 */ /* 0x000e620000000800 */
[----:B---3--:R-:W-:-:S01]  /*36f0*/  FADD.FTZ R69, R5, R76 ;  /* 0x0000004c05457221 */ /* 0x008fc20000010000 */
[-CC-:B------:R-:W-:Y:S01]  /*3700*/  FFMA.FTZ R57, R100, R35.reuse, -R51.reuse ;  /* 0x0000002364397223 */ /* 0x180fe20000010833 */
[----:B------:R-:W-:-:S01]  /*3710*/  FFMA.FTZ R58, R98, R35, -R51 ;  /* 0x00000023623a7223 */ /* 0x000fc20000010833 */
[----:B------:R-:W-:Y:S01]  /*3720*/  FFMA.FTZ R62, R102, R35, -R51 ;  /* 0x00000023663e7223 */ /* 0x000fe20000010833 */
[----:B----4-:R-:W-:-:S01]  /*3730*/  FADD.FTZ R76, R4, R69 ;  /* 0x00000045044c7221 */ /* 0x010fc20000010000 */
[-CC-:B------:R-:W-:Y:S01]  /*3740*/  FFMA.FTZ R67, R96, R35.reuse, -R51.reuse ;  /* 0x0000002360437223 */ /* 0x180fe20000010833 */
[----:B------:R-:W-:-:S01]  /*3750*/  FFMA.FTZ R61, R104, R35, -R51 ;  /* 0x00000023683d7223 */ /* 0x000fc20000010833 */
[----:B------:R-:W3:Y:S01]  /*3760*/  MUFU.EX2 R53, R53 ;  /* 0x0000003500357308 */ /* 0x000ee20000000800 */
[----:B-----5:R-:W-:-:S01]  /*3770*/  FADD.FTZ R71, R7, R76 ;  /* 0x0000004c07477221 */ /* 0x020fc20000010000 */
[-CC-:B------:R-:W-:Y:S01]  /*3780*/  FFMA.FTZ R28, R28, R35.reuse, -R51.reuse ;  /* 0x000000231c1c7223 */ /* 0x180fe20000010833 */
[----:B------:R-:W-:-:S01]  /*3790*/  FFMA.FTZ R65, R94, R35, -R51 ;  /* 0x000000235e417223 */ /* 0x000fc20000010833 */
[----:B------:R-:W-:Y:S01]  /*37a0*/  FFMA.FTZ R68, R106, R35, -R51 ;  /* 0x000000236a447223 */ /* 0x000fe20000010833 */
[----:B--2---:R-:W-:-:S01]  /*37b0*/  FADD.FTZ R76, R6, R71 ;  /* 0x00000047064c7221 */ /* 0x004fc20000010000 */
[----:B------:R-:W-:Y:S01]  /*37c0*/  F2FP.SATFINITE.E4M3.F32.PACK_AB_MERGE_C R151, R7, R4, RZ ;  /* 0x000000040797723e */ /* 0x000fe200048070ff */
[----:B------:R-:W-:-:S01]  /*37d0*/  FFMA.FTZ R3, R92, R35, -R51 ;  /* 0x000000235c037223 */ /* 0x000fc20000010833 */
[----:B------:R-:W2:Y:S01]  /*37e0*/  MUFU.EX2 R54, R54 ;  /* 0x0000003600367308 */ /* 0x000ea20000000800 */
[----:B-1----:R-:W-:-:S01]  /*37f0*/  FADD.FTZ R10, R29, R52 ;  /* 0x000000341d0a7221 */ /* 0x002fc20000010000 */
[----:B------:R-:W-:Y:S01]  /*3800*/  FADD.FTZ R76, R9, R76 ;  /* 0x0000004c094c7221 */ /* 0x000fe20000010000 */
[----:B------:R-:W-:-:S01]  /*3810*/  FFMA.FTZ R108, R108, R35, -R51 ;  /* 0x000000236c6c7223 */ /* 0x000fc20000010833 */
[-CC-:B------:R-:W-:Y:S01]  /*3820*/  FFMA.FTZ R110, R110, R35.reuse, -R51.reuse ;  /* 0x000000236e6e7223 */ /* 0x180fe20000010833 */
[----:B------:R-:W-:-:S01]  /*3830*/  FFMA.FTZ R66, R66, R35, -R51 ;  /* 0x0000002342427223 */ /* 0x000fc20000010833 */
[----:B------:R-:W-:Y:S01]  /*3840*/  F2FP.SATFINITE.E4M3.F32.PACK_AB_MERGE_C R151, R5, R12, R151 ;  /* 0x0000000c0597723e */ /* 0x000fe20004807097 */
[----:B------:R-:W-:-:S01]  /*3850*/  FFMA.FTZ R114, R114, R35, -R51 ;  /* 0x0000002372727223 */ /* 0x000fc20000010833 */
[----:B------:R-:W1:Y:S01]  /*3860*/  MUFU.EX2 R37, R37 ;  /* 0x0000002500257308 */ /* 0x000e620000000800 */
[----:B---3--:R-:W-:-:S01]  /*3870*/  FADD.FTZ R27, R53, R10 ;  /* 0x0000000a351b7221 */ /* 0x008fc20000010000 */
[-CC-:B------:R-:W-:Y:S01]  /*3880*/  FFMA.FTZ R116, R116, R35.reuse, -R51.reuse ;  /* 0x0000002374747223 */ /* 0x180fe20000010833 */
[----:B------:R-:W-:-:S01]  /*3890*/  FFMA.FTZ R118, R118, R35, -R51 ;  /* 0x0000002376767223 */ /* 0x000fc20000010833 */
[-CC-:B------:R-:W-:Y:S01]  /*38a0*/  FFMA.FTZ R32, R32, R35.reuse, -R51.reuse ;  /* 0x0000002320207223 */ /* 0x180fe20000010833 */
[----:B------:R-:W-:-:S01]  /*38b0*/  FFMA.FTZ R120, R120, R35, -R51 ;  /* 0x0000002378787223 */ /* 0x000fc20000010833 */
[----:B------:R-:W-:Y:S01]  /*38c0*/  SHF.R.S32.HI R78, RZ, 0x1f, R89 ;  /* 0x0000001fff4e7819 */ /* 0x000fe20000011459 */
[----:B------:R-:W-:Y:S01]  /*38d0*/  IMAD.MOV.U32 R106, RZ, RZ, R135 ;  /* 0x000000ffff6a7224 */ /* 0x000fe200078e0087 */
[----:B------:R-:W3:Y:S01]  /*38e0*/  MUFU.EX2 R14, R14 ;  /* 0x0000000e000e7308 */ /* 0x000ee20000000800 */
[----:B--2---:R-:W-:-:S01]  /*38f0*/  FADD.FTZ R10, R54, R27 ;  /* 0x0000001b360a7221 */ /* 0x004fc20000010000 */
[----:B------:R-:W-:Y:S01]  /*3900*/  F2FP.SATFINITE.E4M3.F32.PACK_AB_MERGE_C R53, R54, R53, RZ ;  /* 0x000000353635723e */ /* 0x000fe200048070ff */
[----:B------:R-:W-:-:S02]  /*3910*/  IMAD.MOV.U32 R104, RZ, RZ, R135 ;  /* 0x000000ffff687224 */ /* 0x000fc400078e0087 */
[----:B------:R-:W-:Y:S01]  /*3920*/  IMAD.MOV.U32 R102, RZ, RZ, R135 ;  /* 0x000000ffff667224 */ /* 0x000fe200078e0087 */
[----:B------:R-:W-:Y:S01]  /*3930*/  F2FP.SATFINITE.E4M3.F32.PACK_AB_MERGE_C R148, R52, R29, R53 ;  /* 0x0000001d3494723e */ /* 0x000fe20004807035 */
[----:B------:R-:W-:Y:S01]  /*3940*/  IMAD.MOV.U32 R100, RZ, RZ, R135 ;  /* 0x000000ffff647224 */ /* 0x000fe200078e0087 */
[----:B------:R-:W2:Y:S01]  /*3950*/  MUFU.EX2 R56, R56 ;  /* 0x0000003800387308 */ /* 0x000ea20000000800 */
[----:B-1----:R-:W-:-:S01]  /*3960*/  FADD.FTZ R27, R37, R10 ;  /* 0x0000000a251b7221 */ /* 0x002fc20000010000 */
[----:B------:R-:W-:Y:S01]  /*3970*/  LEA.HI R10, R78, R89, RZ, 0x7 ;  /* 0x000000594e0a7211 */ /* 0x000fe200078f38ff */
[--C-:B------:R-:W-:Y:S02]  /*3980*/  IMAD.MOV.U32 R98, RZ, RZ, R135.reuse ;  /* 0x000000ffff627224 */ /* 0x100fe400078e0087 */
[--C-:B------:R-:W-:Y:S02]  /*3990*/  IMAD.MOV.U32 R96, RZ, RZ, R135.reuse ;  /* 0x000000ffff607224 */ /* 0x100fe400078e0087 */
[----:B------:R-:W-:Y:S01]  /*39a0*/  IMAD.MOV.U32 R94, RZ, RZ, R135 ;  /* 0x000000ffff5e7224 */ /* 0x000fe200078e0087 */
[----:B------:R-:W1:Y:S01]  /*39b0*/  MUFU.EX2 R59, R59 ;  /* 0x0000003b003b7308 */ /* 0x000e620000000800 */
[----:B---3--:R-:W-:-:S01]  /*39c0*/  FADD.FTZ R27, R14, R27 ;  /* 0x0000001b0e1b7221 */ /* 0x008fc20000010000 */
[----:B------:R-:W-:-:S02]  /*39d0*/  IMAD.MOV.U32 R92, RZ, RZ, R135 ;  /* 0x000000ffff5c7224 */ /* 0x000fc400078e0087 */
[--C-:B------:R-:W-:Y:S02]  /*39e0*/  IMAD.MOV.U32 R90, RZ, RZ, R135.reuse ;  /* 0x000000ffff5a7224 */ /* 0x100fe400078e0087 */
[----:B------:R-:W-:Y:S02]  /*39f0*/  IMAD.MOV.U32 R89, RZ, RZ, R135 ;  /* 0x000000ffff597224 */ /* 0x000fe400078e0087 */
[----:B------:R-:W3:Y:S01]  /*3a00*/  MUFU.EX2 R8, R8 ;  /* 0x0000000800087308 */ /* 0x000ee20000000800 */
[----:B--2---:R-:W-:-:S01]  /*3a10*/  FADD.FTZ R74, R56, R27 ;  /* 0x0000001b384a7221 */ /* 0x004fc20000010000 */
[-CC-:B------:R-:W-:Y:S01]  /*3a20*/  FFMA.FTZ R27, R112, R35.reuse, -R51.reuse ;  /* 0x00000023701b7223 */ /* 0x180fe20000010833 */
[----:B------:R-:W-:-:S01]  /*3a30*/  FFMA.FTZ R51, R122, R35, -R51 ;  /* 0x000000237a337223 */ /* 0x000fc20000010833 */
[--C-:B------:R-:W-:Y:S02]  /*3a40*/  IMAD.MOV.U32 R122, RZ, RZ, R135.reuse ;  /* 0x000000ffff7a7224 */ /* 0x100fe400078e0087 */
[----:B------:R-:W-:-:S02]  /*3a50*/  IMAD.MOV.U32 R112, RZ, RZ, R135 ;  /* 0x000000ffff707224 */ /* 0x000fc400078e0087 */
[----:B------:R-:W2:Y:S01]  /*3a60*/  MUFU.EX2 R55, R55 ;  /* 0x0000003700377308 */ /* 0x000ea20000000800 */
[----:B-1----:R-:W-:-:S01]  /*3a70*/  FADD.FTZ R69, R59, R74 ;  /* 0x0000004a3b457221 */ /* 0x002fc20000010000 */
[----:B------:R-:W-:-:S04]  /*3a80*/  F2FP.SATFINITE.E4M3.F32.PACK_AB_MERGE_C R56, R59, R56, RZ ;  /* 0x000000383b38723e */ /* 0x000fc800048070ff */
[----:B------:R-:W-:Y:S02]  /*3a90*/  F2FP.SATFINITE.E4M3.F32.PACK_AB_MERGE_C R150, R14, R37, R56 ;  /* 0x000000250e96723e */ /* 0x000fe40004807038 */
        /* <DEDUP_REMOVED lines=12> */
[----:B------:R-:W2:Y:S01]  /*3b60*/  MUFU.EX2 R57, R57 ;  /* 0x0000003900397308 */ /* 0x000ea20000000800 */
[----:B-1----:R-:W-:-:S01]  /*3b70*/  FADD.FTZ R74, R63, R74 ;  /* 0x0000004a3f4a7221 */ /* 0x002fc20000010000 */
[----:B------:R-:W-:-:S04]  /*3b80*/  F2FP.SATFINITE.E4M3.F32.PACK_AB_MERGE_C R60, R63, R60, RZ ;  /* 0x0000003c3f3c723e */ /* 0x000fc800048070ff */
[----:B------:R-:W-:Y:S01]  /*3b90*/  F2FP.SATFINITE.E4M3.F32.PACK_AB_MERGE_C R144, R55, R8, R60 ;  /* 0x000000083790723e */ /* 0x000fe2000480703c */
[----:B------:R-:W-:Y:S01]  /*3ba0*/  VIADD R8, R88, 0xfffffffe ;  /* 0xfffffffe58087836 */ /* 0x000fe20000000000 */
[----:B------:R-:W1:Y:S01]  /*3bb0*/  MUFU.EX2 R70, R70 ;  /* 0x0000004600467308 */ /* 0x000e620000000800 */
[----:B---3--:R-:W-:-:S01]  /*3bc0*/  FADD.FTZ R73, R13, R76 ;  /* 0x0000004c0d497221 */ /* 0x008fc20000010000 */
[----:B------:R-:W-:-:S06]  /*3bd0*/  IMAD.MOV.U32 R88, RZ, RZ, R135 ;  /* 0x000000ffff587224 */ /* 0x000fcc00078e0087 */
        /* <DEDUP_REMOVED lines=11> */
[C---:B---3--:R-:W-:Y:S01]  /*3c90*/  F2FP.SATFINITE.E4M3.F32.PACK_AB_MERGE_C R147, R30.reuse, R15, RZ ;  /* 0x0000000f1e93723e */ /* 0x048fe200048070ff */
[----:B------:R-:W-:-:S03]  /*3ca0*/  FADD.FTZ R30, R30, R7 ;  /* 0x000000071e1e7221 */ /* 0x000fc60000010000 */
[----:B------:R-:W-:Y:S01]  /*3cb0*/  F2FP.SATFINITE.E4M3.F32.PACK_AB_MERGE_C R147, R70, R13, R147 ;  /* 0x0000000d4693723e */ /* 0x000fe20004807093 */
[----:B------:R-:W-:-:S02]  /*3cc0*/  FADD.FTZ R11, R21, R30 ;  /* 0x0000001e150b7221 */ /* 0x000fc40000010000 */
[----:B------:R-:W3:Y:S01]  /*3cd0*/  MUFU.EX2 R34, R34 ;  /* 0x0000002200227308 */ /* 0x000ee20000000800 */
[----:B--2---:R-:W-:-:S01]  /*3ce0*/  FADD.FTZ R4, R67, R4 ;  /* 0x0000000443047221 */ /* 0x004fc20000010000 */
[----:B------:R-:W-:-:S04]  /*3cf0*/  F2FP.SATFINITE.E4M3.F32.PACK_AB_MERGE_C R62, R67, R62, RZ ;  /* 0x0000003e433e723e */ /* 0x000fc800048070ff */
[----:B------:R-:W-:Y:S02]  /*3d00*/  F2FP.SATFINITE.E4M3.F32.PACK_AB_MERGE_C R146, R58, R57, R62 ;  /* 0x000000393a92723e */ /* 0x000fe4000480703e */
        /* <DEDUP_REMOVED lines=15> */
[C---:B-1----:R-:W-:Y:S01]  /*3e00*/  F2FP.SATFINITE.E4M3.F32.PACK_AB_MERGE_C R65, R68.reuse, R65, RZ ;  /* 0x000000414441723e */ /* 0x042fe200048070ff */
[----:B------:R-:W-:-:S03]  /*3e10*/  FADD.FTZ R68, R68, R11 ;  /* 0x0000000b44447221 */ /* 0x000fc60000010000 */
[----:B------:R-:W-:-:S03]  /*3e20*/  F2FP.SATFINITE.E4M3.F32.PACK_AB_MERGE_C R140, R28, R61, R65 ;  /* 0x0000003d1c8c723e */ /* 0x000fc60004807041 */
        /* <DEDUP_REMOVED lines=8> */
[----:B------:R3:W4:Y:S01]  /*3eb0*/  MUFU.EX2 R69, R110 ;  /* 0x0000006e00457308 */ /* 0x0007220000000800 */
[----:B--2---:R-:W-:-:S07]  /*3ec0*/  FADD.FTZ R11, R39, R4 ;  /* 0x00000004270b7221 */ /* 0x004fce0000010000 */
[----:B------:R-:W2:Y:S01]  /*3ed0*/  MUFU.EX2 R27, R27 ;  /* 0x0000001b001b7308 */ /* 0x000ea20000000800 */
[----:B-1----:R-:W-:-:S01]  /*3ee0*/  FADD.FTZ R4, R108, R9 ;  /* 0x000000096c047221 */ /* 0x002fc20000010000 */
[----:B---3--:R-:W-:-:S06]  /*3ef0*/  IMAD.MOV.U32 R110, RZ, RZ, R135 ;  /* 0x000000ffff6e7224 */ /* 0x008fcc00078e0087 */
[----:B------:R-:W1:Y:S01]  /*3f00*/  MUFU.EX2 R66, R66 ;  /* 0x0000004200427308 */ /* 0x000e620000000800 */
[----:B----4-:R-:W-:-:S01]  /*3f10*/  FADD.FTZ R4, R69, R4 ;  /* 0x0000000445047221 */ /* 0x010fc20000010000 */
[----:B------:R-:W-:-:S04]  /*3f20*/  F2FP.SATFINITE.E4M3.F32.PACK_AB_MERGE_C R108, R69, R108, RZ ;  /* 0x0000006c456c723e */ /* 0x000fc800048070ff */
[----:B------:R-:W-:Y:S01]  /*3f30*/  F2FP.SATFINITE.E4M3.F32.PACK_AB_MERGE_C R142, R26, R3, R108 ;  /* 0x000000031a8e723e */ /* 0x000fe2000480706c */
[----:B------:R-:W-:Y:S01]  /*3f40*/  IMAD.MOV.U32 R108, RZ, RZ, R135 ;  /* 0x000000ffff6c7224 */ /* 0x000fe200078e0087 */
[----:B------:R-:W3:Y:S01]  /*3f50*/  MUFU.EX2 R114, R114 ;  /* 0x0000007200727308 */ /* 0x000ee20000000800 */
[----:B--2---:R-:W-:-:S07]  /*3f60*/  FADD.FTZ R9, R27, R4 ;  /* 0x000000041b097221 */ /* 0x004fce0000010000 */
[----:B------:R2:W4:Y:S01]  /*3f70*/  MUFU.EX2 R7, R116 ;  /* 0x0000007400077308 */ /* 0x0005220000000800 */
[----:B-1----:R-:W-:-:S07]  /*3f80*/  FADD.FTZ R9, R66, R9 ;  /* 0x0000000942097221 */ /* 0x002fce0000010000 */
[----:B------:R-:W1:Y:S01]  /*3f90*/  MUFU.EX2 R42, R42 ;  /* 0x0000002a002a7308 */ /* 0x000e620000000800 */
[----:B---3--:R-:W-:-:S01]  /*3fa0*/  FADD.FTZ R4, R114, R9 ;  /* 0x0000000972047221 */ /* 0x008fc20000010000 */
[----:B--2---:R-:W-:-:S06]  /*3fb0*/  IMAD.MOV.U32 R116, RZ, RZ, R135 ;  /* 0x000000ffff747224 */ /* 0x004fcc00078e0087 */
[----:B------:R-:W2:Y:S01]  /*3fc0*/  MUFU.EX2 R118, R118 ;  /* 0x0000007600767308 */ /* 0x000ea20000000800 */
[C---:B----4-:R-:W-:Y:S01]  /*3fd0*/  F2FP.SATFINITE.E4M3.F32.PACK_AB_MERGE_C R114, R7.reuse, R114, RZ ;  /* 0x000000720772723e */ /* 0x050fe200048070ff */
[----:B------:R-:W-:-:S03]  /*3fe0*/  FADD.FTZ R7, R7, R4 ;  /* 0x0000000407077221 */ /* 0x000fc60000010000 */
[----:B------:R-:W-:Y:S01]  /*3ff0*/  F2FP.SATFINITE.E4M3.F32.PACK_AB_MERGE_C R136, R66, R27, R114 ;  /* 0x0000001b4288723e */ /* 0x000fe20004807072 */
[----:B------:R-:W-:Y:S02]  /*4000*/  IMAD.MOV.U32 R114, RZ, RZ, R135 ;  /* 0x000000ffff727224 */ /* 0x000fe400078e0087 */
[----:B------:R-:W-:Y:S01]  /*4010*/  MUFU.EX2 R45, R45 ;  /* 0x0000002d002d7308 */ /* 0x000fe20000000800 */
[C---:B-1----:R-:W-:Y:S01]  /*4020*/  F2FP.SATFINITE.E4M3.F32.PACK_AB_MERGE_C R39, R42.reuse, R39, RZ ;  /* 0x000000272a27723e */ /* 0x042fe200048070ff */
[----:B------:R-:W-:-:S03]  /*4030*/  FADD.FTZ R42, R42, R11 ;  /* 0x0000000b2a2a7221 */ /* 0x000fc60000010000 */
[----:B------:R-:W-:-:S03]  /*4040*/  F2FP.SATFINITE.E4M3.F32.PACK_AB_MERGE_C R143, R36, R25, R39 ;  /* 0x00000019248f723e */ /* 0x000fc60004807027 */
[----:B------:R-:W1:Y:S01]  /*4050*/  MUFU.EX2 R46, R46 ;  /* 0x0000002e002e7308 */ /* 0x000e620000000800 */
[----:B--2---:R-:W-:-:S07]  /*4060*/  FADD.FTZ R4, R118, R7 ;  /* 0x0000000776047221 */ /* 0x004fce0000010000 */
[----:B------:R-:W2:Y:S08]  /*4070*/  MUFU.EX2 R43, R43 ;  /* 0x0000002b002b7308 */ /* 0x000eb00000000800 */
[----:B------:R-:W3:Y:S01]  /*4080*/  MUFU.EX2 R5, R32 ;  /* 0x0000002000057308 */ /* 0x000ee20000000800 */
[----:B-1----:R-:W-:-:S07]  /*4090*/  F2FP.SATFINITE.E4M3.F32.PACK_AB_MERGE_C R6, R46, R45, RZ ;  /* 0x0000002d2e06723e */ /* 0x002fce00048070ff */
[----:B------:R-:W1:Y:S01]  /*40a0*/  MUFU.EX2 R44, R44 ;  /* 0x0000002c002c7308 */ /* 0x000e620000000800 */
[----:B--2---:R-:W-:-:S07]  /*40b0*/  FADD.FTZ R11, R43, R42 ;  /* 0x0000002a2b0b7221 */ /* 0x004fce0000010000 */
[----:B------:R-:W2:Y:S01]  /*40c0*/  MUFU.EX2 R120, R120 ;  /* 0x0000007800787308 */ /* 0x000ea20000000800 */
[----:B---3--:R-:W-:-:S07]  /*40d0*/  FADD.FTZ R7, R5, R4 ;  /* 0x0000000405077221 */ /* 0x008fce0000010000 */
[----:B------:R-:W-:Y:S01]  /*40e0*/  MUFU.EX2 R49, R49 ;  /* 0x0000003100317308 */ /* 0x000fe20000000800 */
[C---:B-1----:R-:W-:Y:S01]  /*40f0*/  F2FP.SATFINITE.E4M3.F32.PACK_AB_MERGE_C R137, R44.reuse, R43, R6 ;  /* 0x0000002b2c89723e */ /* 0x042fe20004807006 */
[----:B------:R-:W-:-:S04]  /*4100*/  FADD.FTZ R44, R44, R11 ;  /* 0x0000000b2c2c7221 */ /* 0x000fc80000010000 */
[----:B------:R-:W-:Y:S02]  /*4110*/  FADD.FTZ R45, R45, R44 ;  /* 0x0000002c2d2d7221 */ /* 0x000fe40000010000 */
[----:B------:R-:W1:Y:S01]  /*4120*/  MUFU.EX2 R50, R50 ;  /* 0x0000003200327308 */ /* 0x000e620000000800 */
[----:B--2---:R-:W-:-:S01]  /*4130*/  FADD.FTZ R4, R120, R7 ;  /* 0x0000000778047221 */ /* 0x004fc20000010000 */
[----:B------:R-:W-:Y:S01]  /*4140*/  SHF.R.S32.HI R7, RZ, 0x7, R10 ;  /* 0x00000007ff077819 */ /* 0x000fe2000001140a */
[----:B------:R-:W-:-:S03]  /*4150*/  FADD.FTZ R46, R46, R45 ;  /* 0x0000002d2e2e7221 */ /* 0x000fc60000010000 */
[----:B------:R-:W-:Y:S02]  /*4160*/  VIMNMX R7, RZ, R7, !PT ;  /* 0x00000007ff077248 */ /* 0x000fe40007fe0100 */
[----:B------:R-:W2:Y:S02]  /*4170*/  MUFU.EX2 R47, R47 ;  /* 0x0000002f002f7308 */ /* 0x000ea40000000800 */
[----:B------:R-:W-:-:S06]  /*4180*/  ISETP.GE.AND P2, PT, R8, R7, PT ;  /* 0x000000070800720c */ /* 0x000fcc0003f46270 */
[----:B------:R-:W3:Y:S01]  /*4190*/  MUFU.EX2 R48, R48 ;  /* 0x0000003000307308 */ /* 0x000ee20000000800 */
[----:B-1----:R-:W-:-:S07]  /*41a0*/  F2FP.SATFINITE.E4M3.F32.PACK_AB_MERGE_C R6, R50, R49, RZ ;  /* 0x000000313206723e */ /* 0x002fce00048070ff */
[----:B------:R-:W1:Y:S01]  /*41b0*/  MUFU.EX2 R51, R51 ;  /* 0x0000003300337308 */ /* 0x000e620000000800 */
[----:B--2---:R-:W-:-:S01]  /*41c0*/  FADD.FTZ R9, R47, R46 ;  /* 0x0000002e2f097221 */ /* 0x004fc20000010000 */
[----:B---3--:R-:W-:-:S03]  /*41d0*/  F2FP.SATFINITE.E4M3.F32.PACK_AB_MERGE_C R139, R48, R47, R6 ;  /* 0x0000002f308b723e */ /* 0x008fc60004807006 */
[----:B------:R-:W-:-:S04]  /*41e0*/  FADD.FTZ R48, R48, R9 ;  /* 0x0000000930307221 */ /* 0x000fc80000010000 */
[----:B------:R-:W-:Y:S01]  /*41f0*/  FADD.FTZ R3, R49, R48 ;  /* 0x0000003031037221 */ /* 0x000fe20000010000 */
[----:B-1----:R-:W-:-:S03]  /*4200*/  F2FP.SATFINITE.E4M3.F32.PACK_AB_MERGE_C R6, R51, R120, RZ ;  /* 0x000000783306723e */ /* 0x002fc600048070ff */
[----:B------:R-:W-:Y:S01]  /*4210*/  FADD.FTZ R3, R50, R3 ;  /* 0x0000000332037221 */ /* 0x000fe20000010000 */
[----:B------:R-:W-:-:S01]  /*4220*/  FADD.FTZ R4, R51, R4 ;  /* 0x0000000433047221 */ /* 0x000fc20000010000 */
[--C-:B------:R-:W-:Y:S01]  /*4230*/  IMAD.MOV.U32 R120, RZ, RZ, R135.reuse ;  /* 0x000000ffff787224 */ /* 0x100fe200078e0087 */
[----:B------:R-:W-:Y:S01]  /*4240*/  F2FP.SATFINITE.E4M3.F32.PACK_AB_MERGE_C R138, R5, R118, R6 ;  /* 0x00000076058a723e */ /* 0x000fe20004807006 */
[----:B------:R-:W-:Y:S01]  /*4250*/  IMAD.MOV.U32 R118, RZ, RZ, R135 ;  /* 0x000000ffff767224 */ /* 0x000fe200078e0087 */
[----:B------:R-:W-:Y:S06]  /*4260*/  @!P2 BRA `(.L_x_1536) ;  /* 0x0000002c0094a947 */ /* 0x000fec0003800000 */
[----:B------:R-:W-:Y:S01]  /*4270*/  IMAD.MOV.U32 R6, RZ, RZ, R72 ;  /* 0x000000ffff067224 */ /* 0x000fe200078e0048 */
[----:B------:R-:W-:Y:S01]  /*4280*/  CS2R R134, SRZ ;  /* 0x0000000000867805 */ /* 0x000fe2000001ff00 */
[----:B------:R-:W-:Y:S01]  /*4290*/  IMAD.MOV.U32 R5, RZ, RZ, R40 ;  /* 0x000000ffff057224 */ /* 0x000fe200078e0028 */
[----:B------:R-:W-:Y:S01]  /*42a0*/  CS2R R132, SRZ ;  /* 0x0000000000847805 */ /* 0x000fe2000001ff00 */
[----:B------:R-:W-:Y:S01]  /*42b0*/  IMAD.MOV.U32 R9, RZ, RZ, R2 ;  /* 0x000000ffff097224 */ /* 0x000fe200078e0002 */
        /* <DEDUP_REMOVED lines=22> */
[----:B------:R-:W-:Y:S01]  /*4420*/  UMOV UR17, UR38 ;  /* 0x0000002600117c82 */ /* 0x000fe20008000000 */
[----:B------:R-:W-:Y:S01]  /*4430*/  ULDC UR20, c[0x0][0x288] ;  /* 0x0000a20000147ab9 */ /* 0x000fe20000000800 */
[----:B------:R-:W-:Y:S01]  /*4440*/  ULDC UR21, c[0x0][0x404] ;  /* 0x0001010000157ab9 */ /* 0x000fe20000000800 */
[----:B------:R-:W-:-:S05]  /*4450*/  ULDC.64 UR18, c[0x0][0x3f8] ;  /* 0x0000fe0000127ab9 */ /* 0x000fca0000000a00 */
.L_x_1546:
[----:B------:R-:W-:-:S04]  /*4460*/  UISETP.NE.AND UP0, UPT, UR17, 0x1, UPT ;  /* 0x000000011100788c */ /* 0x000fc8000bf05270 */
[----:B------:R-:W-:-:S06]  /*4470*/  USEL UR6, URZ, 0x1, UP0 ;  /* 0x000000013f067887 */ /* 0x000fcc0008000000 */
[----:B------:R-:W-:Y:S01]  /*4480*/  LOP3.LUT R2, R9, UR6, RZ, 0x3c, !PT ;  /* 0x0000000609027c12 */ /* 0x000fe2000f8e3cff */
[----:B------:R-:W-:Y:S06]  /*4490*/  @!P1 BRA `(.L_x_1537) ;  /* 0x0000000000049947 */ /* 0x000fec0003800000 */
[----:B------:R-:W-:Y:S01]  /*44a0*/  BPT.TRAP 0x1 ;  /* 0x000000040000795c */ /* 0x000fe20000300000 */
.L_x_1537:
[----:B------:R-:W-:Y:S01]  /*44b0*/  UIADD3 UR38, UR17, 0x1, URZ ;  /* 0x0000000111267890 */ /* 0x000fe2000fffe03f */
[----:B------:R-:W-:-:S03]  /*44c0*/  SHF.L.U32 R10, R2, 0x1f, RZ ;  /* 0x0000001f020a7819 */ /* 0x000fc600000006ff */
[----:B------:R-:W-:-:S04]  /*44d0*/  UISETP.NE.AND UP0, UPT, UR38, 0x2, UPT ;  /* 0x000000022600788c */ /* 0x000fc8000bf05270 */
[----:B------:R-:W-:-:S04]  /*44e0*/  USEL UR38, UR38, URZ, UP0 ;  /* 0x0000003f26267287 */ /* 0x000fc80008000000 */
[----:B------:R-:W-:-:S09]  /*44f0*/  ULEA UR22, UR38, UR39, 0x3 ;  /* 0x0000002726167291 */ /* 0x000fd2000f8e183f */
[----:B------:R1:W2:Y:S01]  /*4500*/  SYNCS.PHASECHK.TRANS64.TRYWAIT P2, [UR22+0x19c30], R10 ;  /* 0x019c300aff0075a7 */ /* 0x0002a20008040156 */
[----:B------:R-:W-:Y:S05]  /*4510*/  @!P1 BRA `(.L_x_1538) ;  /* 0x0000000000049947 */ /* 0x000fea0003800000 */
[----:B------:R-:W-:Y:S01]  /*4520*/  BPT.TRAP 0x1 ;  /* 0x000000040000795c */ /* 0x000fe20000300000 */
.L_x_1538:
[----:B--2---:R-:W-:Y:S05]  /*4530*/  @P2 BRA `(.L_x_1539) ;  /* 0x0000000000082947 */ /* 0x004fea0003800000 */
[----:B------:R-:W2:Y:S02]  /*4540*/  SYNCS.PHASECHK.TRANS64.TRYWAIT P2, [UR22+0x19c30], R10 ;  /* 0x019c300aff0075a7 */ /* 0x000ea40008040156 */
[----:B--2---:R-:W-:Y:S05]  /*4550*/  @!P2 BRA `(.L_x_1540) ;  /* 0x000000a00034a947 */ /* 0x004fea0003800000 */
.L_x_1539:
        /* <DEDUP_REMOVED lines=17> */
.L_x_1541:
[----:B------:R-:W-:Y:S01]  /*4670*/  ULEA UR7, UR17, UR39, 0x3 ;  /* 0x0000002711077291 */ /* 0x000fe2000f8e183f */
[----:B------:R-:W-:-:S08]  /*4680*/  SHF.L.U32 R9, R9, 0x1f, RZ ;  /* 0x0000001f09097819 */ /* 0x000fd000000006ff */
[----:B------:R3:W4:Y:S01]  /*4690*/  SYNCS.PHASECHK.TRANS64.TRYWAIT P2, [UR7+0x19c50], R9 ;  /* 0x019c5009ff0075a7 */ /* 0x0007220008040147 */
[----:B------:R-:W-:Y:S05]  /*46a0*/  @!P1 BRA `(.L_x_1542) ;  /* 0x0000000000049947 */ /* 0x000fea0003800000 */
[----:B------:R-:W-:Y:S01]  /*46b0*/  BPT.TRAP 0x1 ;  /* 0x000000040000795c */ /* 0x000fe20000300000 */
.L_x_1542:
[----:B----4-:R-:W-:Y:S05]  /*46c0*/  @P2 BRA `(.L_x_1543) ;  /* 0x0000000000082947 */ /* 0x010fea0003800000 */
[----:B------:R-:W4:Y:S02]  /*46d0*/  SYNCS.PHASECHK.TRANS64.TRYWAIT P2, [UR7+0x19c50], R9 ;  /* 0x019c5009ff0075a7 */ /* 0x000f240008040147 */
[----:B----4-:R-:W-:Y:S05]  /*46e0*/  @!P2 BRA `(.L_x_1544) ;  /* 0x0000009c00e8a947 */ /* 0x010fea0003800000 */
.L_x_1543:
[----:B------:R-:W-:Y:S01]  /*46f0*/  UIADD3 UR6, UR39, 0x3000, URZ ;  /* 0x0000300027067890 */ /* 0x000fe2000fffe03f */
[----:B------:R-:W-:Y:S01]  /*4700*/  WARPGROUP.ARRIVE ;  /* 0x00000000000079c5 */ /* 0x000fe20000000000 */
[----:B------:R-:W-:Y:S01]  /*4710*/  UMOV UR11, 0x40000040 ;  /* 0x40000040000b7882 */ /* 0x000fe20000000000 */
[C---:B-1-3--:R-:W-:Y:S01]  /*4720*/  FMUL.FTZ R9, R0.reuse, R24 ;  /* 0x0000001800097220 */ /* 0x04afe20000410000 */
[----:B------:R-:W-:Y:S01]  /*4730*/  USHF.R.U32.HI UR6, URZ, 0x4, UR6 ;  /* 0x000000043f067899 */ /* 0x000fe20008011606 */
[C---:B------:R-:W-:Y:S01]  /*4740*/  FMUL.FTZ R24, R0.reuse, R33 ;  /* 0x0000002100187220 */ /* 0x040fe20000410000 */
[C---:B------:R-:W-:Y:S01]  /*4750*/  FMUL.FTZ R33, R0.reuse, R42 ;  /* 0x0000002a00217220 */ /* 0x040fe20000410000 */
[C---:B------:R-:W-:Y:S01]  /*4760*/  FMUL.FTZ R42, R0.reuse, R51 ;  /* 0x00000033002a7220 */ /* 0x040fe20000410000 */
[----:B------:R-:W-:Y:S01]  /*4770*/  ULOP3.LUT UR6, UR6, 0x3fff, URZ, 0xc0, !UPT ;  /* 0x00003fff06067892 */ /* 0x000fe2000f8ec03f */
[----:B------:R-:W1:Y:S01]  /*4780*/  LDC R51, c[0x0][0x2e0] ;  /* 0x0000b800ff337b82 */ /* 0x000e620000000800 */
[C---:B------:R-:W-:Y:S01]  /*4790*/  FMUL.FTZ R14, R0.reuse, R29 ;  /* 0x0000001d000e7220 */ /* 0x040fe20000410000 */
[C---:B------:R-:W-:Y:S01]  /*47a0*/  FMUL.FTZ R29, R0.reuse, R38 ;  /* 0x00000026001d7220 */ /* 0x040fe20000410000 */
[----:B------:R-:W-:Y:S01]  /*47b0*/  ULOP3.LUT UR6, UR6, 0x10000, URZ, 0xfc, !UPT ;  /* 0x0001000006067892 */ /* 0x000fe2000f8efc3f */
[C---:B------:R-:W-:Y:S01]  /*47c0*/  FMUL.FTZ R38, R0.reuse, R47 ;  /* 0x0000002f00267220 */ /* 0x040fe20000410000 */
[----:B------:R-:W-:Y:S01]  /*47d0*/  UISETP.NE.U32.AND UP0, UPT, UR18, URZ, UPT ;  /* 0x0000003f1200728c */ /* 0x000fe2000bf05070 */
[----:B------:R-:W-:Y:S01]  /*47e0*/  IMAD.MOV.U32 R47, RZ, RZ, -0x80 ;  /* 0xffffff80ff2f7424 */ /* 0x000fe200078e00ff */
[----:B------:R-:W-:Y:S01]  /*47f0*/  UIMAD UR6, UR17, 0x300, UR6 ;  /* 0x00000300110678a4 */ /* 0x000fe2000f8e0206 */
[----:B------:R-:W-:Y:S01]  /*4800*/  FMUL.FTZ R21, R0, R32 ;  /* 0x0000002000157220 */ /* 0x000fe20000410000 */
[----:B------:R-:W-:Y:S01]  /*4810*/  UISETP.NE.AND.EX UP0, UPT, UR19, URZ, UPT, UP0 ;  /* 0x0000003f1300728c */ /* 0x000fe2000bf05300 */
[----:B------:R-:W-:-:S02]  /*4820*/  IMAD R47, R8, R47, 0x1 ;  /* 0x00000001082f7424 */ /* 0x000fc400078e022f */
[C---:B------:R-:W-:Y:S01]  /*4830*/  FMUL.FTZ R32, R0.reuse, R41 ;  /* 0x0000002900207220 */ /* 0x040fe20000410000 */
[C---:B------:R-:W-:Y:S01]  /*4840*/  FMUL.FTZ R41, R0.reuse, R50 ;  /* 0x0000003200297220 */ /* 0x040fe20000410000 */
[C---:B--2---:R-:W-:Y:S01]  /*4850*/  FMUL.FTZ R10, R0.reuse, R25 ;  /* 0x00000019000a7220 */ /* 0x044fe20000410000 */
[----:B------:R-:W-:Y:S01]  /*4860*/  UMOV UR10, UR6 ;  /* 0x00000006000a7c82 */ /* 0x000fe20008000000 */
[----:B------:R-:W-:Y:S01]  /*4870*/  VIADD R50, R47, UR42 ;  /* 0x0000002a2f327c36 */ /* 0x000fe20008000000 */
[----:B------:R-:W-:Y:S01]  /*4880*/  QGMMA.64x96x32.F32.E4M3.E4M3 R88, R148, gdesc[UR8], R88, gsb0 ;  /* 0x0160000894587df3 */ /* 0x000fe20008000858 */
[----:B------:R-:W-:Y:S01]  /*4890*/  UIADD3 UR10, UR6, 0x2, URZ ;  /* 0x00000002060a7890 */ /* 0x000fe2000fffe03f */
[C---:B------:R-:W-:Y:S01]  /*48a0*/  FMUL.FTZ R25, R0.reuse, R34 ;  /* 0x0000002200197220 */ /* 0x040fe20000410000 */
[----:B------:R-:W-:Y:S01]  /*48b0*/  UMOV UR11, 0x40000040 ;  /* 0x40000040000b7882 */ /* 0x000fe20000000000 */
        /* <DEDUP_REMOVED lines=34> */
[----:B------:R-:W5:Y:S08]  /*4ae0*/  MUFU.TANH R21, R21 ;  /* 0x0000001500157308 */ /* 0x000f700000002400 */
[----:B------:R-:W5:Y:S08]  /*4af0*/  MUFU.TANH R24, R24 ;  /* 0x0000001800187308 */ /* 0x000f700000002400 */
[----:B------:R-:W5:Y:S08]  /*4b00*/  MUFU.TANH R27, R27 ;  /* 0x0000001b001b7308 */ /* 0x000f700000002400 */
[----:B------:R-:W5:Y:S08]  /*4b10*/  MUFU.TANH R28, R28 ;  /* 0x0000001c001c7308 */ /* 0x000f700000002400 */
[----:B------:R-:W5:Y:S08]  /*4b20*/  MUFU.TANH R31, R31 ;  /* 0x0000001f001f7308 */ /* 0x000f700000002400 */
[----:B------:R-:W5:Y:S08]  /*4b30*/  MUFU.TANH R32, R32 ;  /* 0x0000002000207308 */ /* 0x000f700000002400 */
[----:B------:R-:W5:Y:S08]  /*4b40*/  MUFU.TANH R35, R35 ;  /* 0x0000002300237308 */ /* 0x000f700000002400 */
[----:B------:R-:W5:Y:S08]  /*4b50*/  MUFU.TANH R36, R36 ;  /* 0x0000002400247308 */ /* 0x000f700000002400 */
[----:B------:R-:W5:Y:S01]  /*4b60*/  MUFU.TANH R39, R39 ;  /* 0x0000002700277308 */ /* 0x000f620000002400 */
[----:B------:R-:W-:-:S02]  /*4b70*/  WARPGROUP.DEPBAR.LE gsb0, 0x0 ;  /* 0x00008000000079c5 */ /* 0x000fc40000010000 */
[----:B------:R-:W-:-:S05]  /*4b80*/  WARPGROUP.ARRIVE ;  /* 0x00000000000079c5 */ /* 0x000fca0000000000 */
[----:B------:R-:W5:Y:S01]  /*4b90*/  MUFU.TANH R40, R40 ;  /* 0x0000002800287308 */ /* 0x000f620000002400 */
[----:B------:R-:W-:Y:S01]  /*4ba0*/  QGMMA.64x96x32.F32.E4M3.E4M3 R88, R144, gdesc[UR8], R88, gsb0 ;  /* 0x0160000890587df3 */ /* 0x000fe20008000858 */
[----:B------:R-:W-:-:S06]  /*4bb0*/  USEL UR10, UR21, 0x1, UP0 ;  /* 0x00000001150a7887 */ /* 0x000fcc0008000000 */
[----:B------:R-:W5:Y:S01]  /*4bc0*/  MUFU.TANH R43, R43 ;  /* 0x0000002b002b7308 */ /* 0x000f620000002400 */
[----:B------:R-:W-:Y:S01]  /*4bd0*/  UMOV UR11, 0x40000040 ;  /* 0x40000040000b7882 */ /* 0x000fe20000000000 */
[----:B-1----:R-:W-:Y:S01]  /*4be0*/  IMAD R51, R51, UR10, R50 ;  /* 0x0000000a33337c24 */ /* 0x002fe2000f8e0232 */
[----:B------:R-:W-:Y:S01]  /*4bf0*/  UIADD3 UR10, UR6, 0x4, URZ ;  /* 0x00000004060a7890 */ /* 0x000fe2000fffe03f */
[C---:B------:R-:W-:Y:S01]  /*4c00*/  FMUL.FTZ R50, R0.reuse, R59 ;  /* 0x0000003b00327220 */ /* 0x040fe20000410000 */
[C---:B------:R-:W-:Y:S01]  /*4c10*/  FMUL.FTZ R59, R0.reuse, R70 ;  /* 0x00000046003b7220 */ /* 0x040fe20000410000 */
[----:B------:R-:W-:Y:S02]  /*4c20*/  VIADD R52, R51, -UR20 ;  /* 0x8000001433347c36 */ /* 0x000fe40008000000 */
[----:B------:R-:W1:Y:S01]  /*4c30*/  MUFU.TANH R45, R45 ;  /* 0x0000002d002d7308 */ /* 0x000e620000002400 */
[----:B------:R-:W-:Y:S01]  /*4c40*/  FMUL.FTZ R70, R0, R82 ;  /* 0x0000005200467220 */ /* 0x000fe20000410000 */
[----:B------:R-:W-:Y:S01]  /*4c50*/  UIADD3 UR6, UR6, 0x6, URZ ;  /* 0x0000000606067890 */ /* 0x000fe2000fffe03f */
[----:B------:R-:W-:-:S02]  /*4c60*/  IMAD R51, R17, -0x2, R52 ;  /* 0xfffffffe11337824 */ /* 0x000fc400078e0234 */
[----:B------:R-:W-:Y:S02]  /*4c70*/  FMUL.FTZ R52, R0, R60 ;  /* 0x0000003c00347220 */ /* 0x000fe40000410000 */
[----:B------:R-:W-:Y:S01]  /*4c80*/  IMAD.IADD R51, R22, 0x1, R51 ;  /* 0x0000000116337824 */ /* 0x000fe200078e0233 */
[----:B------:R-:W1:Y:S04]  /*4c90*/  MUFU.TANH R48, R48 ;  /* 0x0000003000307308 */ /* 0x000e680000002400 */
[C---:B------:R-:W-:Y:S02]  /*4ca0*/  ISETP.GT.AND P2, PT, R51.reuse, RZ, PT ;  /* 0x000000ff3300720c */ /* 0x040fe40003f44270 */
[----:B------:R-:W-:Y:S02]  /*4cb0*/  ISETP.GT.AND P3, PT, R51, 0x1, PT ;  /* 0x000000013300780c */ /* 0x000fe40003f64270 */
[----:B--2---:R-:W-:Y:S01]  /*4cc0*/  FSEL R54, R9, -INF , P2 ;  /* 0xff80000009367808 */ /* 0x004fe20001000000 */
[----:B------:R-:W2:Y:S01]  /*4cd0*/  MUFU.TANH R49, R49 ;  /* 0x0000003100317308 */ /* 0x000ea20000002400 */
[----:B------:R-:W-:-:S02]  /*4ce0*/  ISETP.GT.AND P2, PT, R51, 0x8, PT ;  /* 0x000000083300780c */ /* 0x000fc40003f44270 */
[----:B---3--:R-:W-:Y:S02]  /*4cf0*/  FSEL R10, R10, -INF , P3 ;  /* 0xff8000000a0a7808 */ /* 0x008fe40001800000 */
[----:B------:R-:W-:Y:S02]  /*4d00*/  FMNMX.FTZ R53, R54, R5, !PT ;  /* 0x0000000536357209 */ /* 0x000fe40007810000 */
[----:B------:R-:W-:Y:S01]  /*4d10*/  ISETP.GT.AND P3, PT, R51, 0x9, PT ;  /* 0x000000093300780c */ /* 0x000fe20003f64270 */
[----:B------:R-:W3:Y:S01]  /*4d20*/  MUFU.TANH R52, R52 ;  /* 0x0000003400347308 */ /* 0x000ee20000002400 */
[----:B----4-:R-:W-:Y:S02]  /*4d30*/  FSEL R56, R13, -INF , P2 ;  /* 0xff8000000d387808 */ /* 0x010fe40001000000 */
[----:B------:R-:W-:Y:S02]  /*4d40*/  FMNMX.FTZ R53, R10, R53, !PT ;  /* 0x000000350a357209 */ /* 0x000fe40007810000 */
[----:B------:R-:W-:-:S02]  /*4d50*/  ISETP.GT.AND P2, PT, R51, 0x10, PT ;  /* 0x000000103300780c */ /* 0x000fc40003f44270 */
[----:B-----5:R-:W-:Y:S01]  /*4d60*/  FSEL R14, R14, -INF , P3 ;  /* 0xff8000000e0e7808 */ /* 0x020fe20001800000 */
[----:B------:R-:W-:Y:S01]  /*4d70*/  MUFU.TANH R13, R62 ;  /* 0x0000003e000d7308 */ /* 0x000fe20000002400 */
[----:B------:R-:W-:Y:S02]  /*4d80*/  FMNMX.FTZ R53, R56, R53, !PT ;  /* 0x0000003538357209 */ /* 0x000fe40007810000 */
[----:B------:R-:W-:Y:S02]  /*4d90*/  ISETP.GT.AND P3, PT, R51, 0x11, PT ;  /* 0x000000113300780c */ /* 0x000fe40003f64270 */
[----:B------:R-:W-:Y:S02]  /*4da0*/  FSEL R58, R21, -INF , P2 ;  /* 0xff800000153a7808 */ /* 0x000fe40001000000 */
[----:B------:R-:W-:Y:S01]  /*4db0*/  FMNMX.FTZ R53, R14, R53, !PT ;  /* 0x000000350e357209 */ /* 0x000fe20007810000 */
[----:B------:R-:W-:Y:S01]  /*4dc0*/  MUFU.TANH R21, R64 ;  /* 0x0000004000157308 */ /* 0x000fe20000002400 */
[----:B------:R-:W-:-:S02]  /*4dd0*/  ISETP.GT.AND P2, PT, R51, 0x18, PT ;  /* 0x000000183300780c */ /* 0x000fc40003f44270 */
[----:B------:R-:W-:Y:S02]  /*4de0*/  FSEL R24, R24, -INF , P3 ;  /* 0xff80000018187808 */ /* 0x000fe40001800000 */
[----:B------:R-:W-:Y:S02]  /*4df0*/  FMNMX.FTZ R53, R58, R53, !PT ;  /* 0x000000353a357209 */ /* 0x000fe40007810000 */
[----:B------:R-:W-:Y:S01]  /*4e00*/  ISETP.GT.AND P3, PT, R51, 0x19, PT ;  /* 0x000000193300780c */ /* 0x000fe20003f64270 */
[----:B------:R4:W5:Y:S01]  /*4e10*/  MUFU.TANH R9, R61 ;  /* 0x0000003d00097308 */ /* 0x0009620000002400 */
[----:B------:R-:W-:Y:S02]  /*4e20*/  FSEL R60, R27, -INF , P2 ;  /* 0xff8000001b3c7808 */ /* 0x000fe40001000000 */
[----:B------:R-:W-:Y:S02]  /*4e30*/  FMNMX.FTZ R53, R24, R53, !PT ;  /* 0x0000003518357209 */ /* 0x000fe40007810000 */
[----:B------:R-:W-:-:S02]  /*4e40*/  ISETP.GT.AND P2, PT, R51, 0x20, PT ;  /* 0x000000203300780c */ /* 0x000fc40003f44270 */
[----:B------:R-:W-:Y:S01]  /*4e50*/  FSEL R28, R28, -INF , P3 ;  /* 0xff8000001c1c7808 */ /* 0x000fe20001800000 */
[----:B------:R1:W5:Y:S01]  /*4e60*/  MUFU.TANH R27, R65 ;  /* 0x00000041001b7308 */ /* 0x0003620000002400 */
[----:B------:R-:W-:Y:S01]  /*4e70*/  FMNMX.FTZ R53, R60, R53, !PT ;  /* 0x000000353c357209 */ /* 0x000fe20007810000 */
[C---:B----4-:R-:W-:Y:S01]  /*4e80*/  FMUL.FTZ R61, R0.reuse, R71 ;  /* 0x00000047003d7220 */ /* 0x050fe20000410000 */
[----:B------:R-:W-:Y:S01]  /*4e90*/  ISETP.GT.AND P3, PT, R51, 0x21, PT ;  /* 0x000000213300780c */ /* 0x000fe20003f64270 */
[----:B------:R-:W-:Y:S01]  /*4ea0*/  FMUL.FTZ R71, R0, R83 ;  /* 0x0000005300477220 */ /* 0x000fe20000410000 */
[----:B------:R-:W-:Y:S02]  /*4eb0*/  FSEL R62, R31, -INF , P2 ;  /* 0xff8000001f3e7808 */ /* 0x000fe40001000000 */
[----:B------:R-:W-:Y:S01]  /*4ec0*/  FMNMX.FTZ R53, R28, R53, !PT ;  /* 0x000000351c357209 */ /* 0x000fe20007810000 */
[----:B------:R4:W5:Y:S01]  /*4ed0*/  MUFU.TANH R31, R68 ;  /* 0x00000044001f7308 */ /* 0x0009620000002400 */
[----:B------:R-:W-:Y:S01]  /*4ee0*/  ISETP.GT.AND P2, PT, R51, 0x28, PT ;  /* 0x000000283300780c */ /* 0x000fe20003f44270 */
[----:B-1----:R-:W-:Y:S01]  /*4ef0*/  FMUL.FTZ R65, R0, R75 ;  /* 0x0000004b00417220 */ /* 0x002fe20000410000 */
[----:B------:R-:W-:-:S02]  /*4f00*/  FSEL R32, R32, -INF , P3 ;  /* 0xff80000020207808 */ /* 0x000fc40001800000 */
[----:B------:R-:W-:Y:S02]  /*4f10*/  FMNMX.FTZ R53, R62, R53, !PT ;  /* 0x000000353e357209 */ /* 0x000fe40007810000 */
[----:B------:R-:W-:Y:S01]  /*4f20*/  ISETP.GT.AND P3, PT, R51, 0x29, PT ;  /* 0x000000293300780c */ /* 0x000fe20003f64270 */
[----:B------:R-:W-:Y:S01]  /*4f30*/  MUFU.TANH R11, R11 ;  /* 0x0000000b000b7308 */ /* 0x000fe20000002400 */
[----:B------:R-:W-:Y:S02]  /*4f40*/  FSEL R64, R35, -INF , P2 ;  /* 0xff80000023407808 */ /* 0x000fe40001000000 */
[----:B------:R-:W-:Y:S02]  /*4f50*/  FMNMX.FTZ R53, R32, R53, !PT ;  /* 0x0000003520357209 */ /* 0x000fe40007810000 */
[C---:B------:R-:W-:Y:S02]  /*4f60*/  ISETP.GT.AND P2, PT, R51.reuse, 0x30, PT ;  /* 0x000000303300780c */ /* 0x040fe40003f44270 */
[----:B------:R-:W-:Y:S01]  /*4f70*/  FSEL R36, R36, -INF , P3 ;  /* 0xff80000024247808 */ /* 0x000fe20001800000 */
[----:B------:R1:W5:Y:S01]  /*4f80*/  MUFU.TANH R35, R69 ;  /* 0x0000004500237308 */ /* 0x0003620000002400 */
[----:B------:R-:W-:Y:S01]  /*4f90*/  FMNMX.FTZ R55, R64, R53, !PT ;  /* 0x0000003540377209 */ /* 0x000fe20007810000 */
[----:B------:R-:W-:Y:S01]  /*4fa0*/  FMUL.FTZ R53, R0, R72 ;  /* 0x0000004800357220 */ /* 0x000fe20000410000 */
[----:B------:R-:W-:-:S02]  /*4fb0*/  ISETP.GT.AND P3, PT, R51, 0x31, PT ;  /* 0x000000313300780c */ /* 0x000fc40003f64270 */
[----:B----4-:R-:W-:Y:S02]  /*4fc0*/  FSEL R68, R39, -INF , P2 ;  /* 0xff80000027447808 */ /* 0x010fe40001000000 */
[----:B------:R-:W-:Y:S01]  /*4fd0*/  FMNMX.FTZ R55, R36, R55, !PT ;  /* 0x0000003724377209 */ /* 0x000fe20007810000 */
[----:B------:R4:W5:Y:S01]  /*4fe0*/  MUFU.TANH R39, R53 ;  /* 0x0000003500277308 */ /* 0x0009620000002400 */
[C---:B------:R-:W-:Y:S01]  /*4ff0*/  ISETP.GT.AND P2, PT, R51.reuse, 0x38, PT ;  /* 0x000000383300780c */ /* 0x040fe20003f44270 */
[----:B-1----:R-:W-:Y:S01]  /*5000*/  FMUL.FTZ R69, R0, R79 ;  /* 0x0000004f00457220 */ /* 0x002fe20000410000 */
[----:B------:R-:W-:Y:S01]  /*5010*/  FSEL R72, R40, -INF , P3 ;  /* 0xff80000028487808 */ /* 0x000fe20001800000 */
[----:B------:R-:W-:Y:S01]  /*5020*/  FMUL.FTZ R40, R0, R73 ;  /* 0x0000004900287220 */ /* 0x000fe20000410000 */
[----:B------:R-:W-:Y:S02]  /*5030*/  FMNMX.FTZ R55, R68, R55, !PT ;  /* 0x0000003744377209 */ /* 0x000fe40007810000 */
[----:B------:R-:W-:Y:S01]  /*5040*/  ISETP.GT.AND P3, PT, R51, 0x39, PT ;  /* 0x000000393300780c */ /* 0x000fe20003f64270 */
[----:B------:R-:W-:Y:S01]  /*5050*/  MUFU.TANH R12, R12 ;  /* 0x0000000c000c7308 */ /* 0x000fe20000002400 */
[----:B------:R-:W-:-:S02]  /*5060*/  WARPGROUP.DEPBAR.LE gsb0, 0x0 ;  /* 0x00008000000079c5 */ /* 0x000fc40000010000 */
[----:B------:R-:W-:Y:S01]  /*5070*/  FSEL R144, R43, -INF , P2 ;  /* 0xff8000002b907808 */ /* 0x000fe20001000000 */
[----:B------:R-:W-:Y:S01]  /*5080*/  FMUL.FTZ R43, R0, R76 ;  /* 0x0000004c002b7220 */ /* 0x000fe20000410000 */
[----:B------:R-:W-:Y:S01]  /*5090*/  FMNMX.FTZ R55, R72, R55, !PT ;  /* 0x0000003748377209 */ /* 0x000fe20007810000 */
[C---:B----4-:R-:W-:Y:S01]  /*50a0*/  FMUL.FTZ R53, R0.reuse, R81 ;  /* 0x0000005100357220 */ /* 0x050fe20000410000 */
[----:B------:R-:W-:Y:S01]  /*50b0*/  ISETP.GT.AND P2, PT, R51, 0x40, PT ;  /* 0x000000403300780c */ /* 0x000fe20003f44270 */
[----:B------:R-:W1:Y:S01]  /*50c0*/  MUFU.TANH R40, R40 ;  /* 0x0000002800287308 */ /* 0x000e620000002400 */
[----:B------:R-:W-:Y:S01]  /*50d0*/  FSEL R146, R45, -INF , P3 ;  /* 0xff8000002d927808 */ /* 0x000fe20001800000 */
[----:B------:R-:W-:Y:S01]  /*50e0*/  FMUL.FTZ R45, R0, R77 ;  /* 0x0000004d002d7220 */ /* 0x000fe20000410000 */
[----:B------:R-:W-:Y:S01]  /*50f0*/  FMNMX.FTZ R55, R144, R55, !PT ;  /* 0x0000003790377209 */ /* 0x000fe20007810000 */
[----:B------:R-:W-:Y:S01]  /*5100*/  WARPGROUP.ARRIVE ;  /* 0x00000000000079c5 */ /* 0x000fe20000000000 */
[----:B------:R-:W-:-:S02]  /*5110*/  ISETP.GT.AND P3, PT, R51, 0x41, PT ;  /* 0x000000413300780c */ /* 0x000fc40003f64270 */
[----:B------:R-:W-:Y:S01]  /*5120*/  FSEL R48, R48, -INF , P2 ;  /* 0xff80000030307808 */ /* 0x000fe20001000000 */
[----:B------:R-:W4:Y:S01]  /*5130*/  MUFU.TANH R43, R43 ;  /* 0x0000002b002b7308 */ /* 0x000f220000002400 */
[----:B------:R-:W-:Y:S01]  /*5140*/  FMNMX.FTZ R55, R146, R55, !PT ;  /* 0x0000003792377209 */ /* 0x000fe20007810000 */
[----:B------:R-:W-:Y:S01]  /*5150*/  QGMMA.64x96x32.F32.E4M3.E4M3 R88, R140, gdesc[UR8], R88, gsb0 ;  /* 0x016000088c587df3 */ /* 0x000fe20008000858 */
[----:B------:R-:W-:Y:S01]  /*5160*/  ISETP.GT.AND P2, PT, R51, 0x48, PT ;  /* 0x000000483300780c */ /* 0x000fe20003f44270 */
[----:B------:R-:W-:Y:S01]  /*5170*/  UMOV UR10, UR6 ;  /* 0x00000006000a7c82 */ /* 0x000fe20008000000 */
[----:B--2---:R-:W-:Y:S01]  /*5180*/  FSEL R76, R49, -INF , P3 ;  /* 0xff800000314c7808 */ /* 0x004fe20001800000 */
[----:B------:R-:W-:Y:S01]  /*5190*/  FMUL.FTZ R49, R0, R80 ;  /* 0x0000005000317220 */ /* 0x000fe20000410000 */
[----:B------:R-:W-:Y:S01]  /*51a0*/  FMNMX.FTZ R55, R48, R55, !PT ;  /* 0x0000003730377209 */ /* 0x000fe20007810000 */
[----:B------:R-:W2:Y:S01]  /*51b0*/  MUFU.TANH R45, R45 ;  /* 0x0000002d002d7308 */ /* 0x000ea20000002400 */
[----:B------:R-:W-:Y:S01]  /*51c0*/  ISETP.GT.AND P3, PT, R51, 0x49, PT ;  /* 0x000000493300780c */ /* 0x000fe20003f64270 */
[----:B------:R-:W-:Y:S01]  /*51d0*/  UMOV UR11, 0x40000040 ;  /* 0x40000040000b7882 */ /* 0x000fe20000000000 */
[----:B---3--:R-:W-:-:S02]  /*51e0*/  FSEL R52, R52, -INF , P2 ;  /* 0xff80000034347808 */ /* 0x008fc40001000000 */
[----:B------:R-:W-:Y:S02]  /*51f0*/  FMNMX.FTZ R55, R76, R55, !PT ;  /* 0x000000374c377209 */ /* 0x000fe40007810000 */
[----:B------:R-:W-:Y:S01]  /*5200*/  ISETP.GT.AND P2, PT, R51, 0x50, PT ;  /* 0x000000503300780c */ /* 0x000fe20003f44270 */
[----:B------:R-:W3:Y:S01]  /*5210*/  MUFU.TANH R49, R49 ;  /* 0x0000003100317308 */ /* 0x000ee20000002400 */
[----:B-----5:R-:W-:Y:S02]  /*5220*/  FSEL R148, R9, -INF , P3 ;  /* 0xff80000009947808 */ /* 0x020fe40001800000 */
[----:B------:R-:W-:Y:S02]  /*5230*/  FMNMX.FTZ R55, R52, R55, !PT ;  /* 0x0000003734377209 */ /* 0x000fe40007810000 */
[----:B------:R-:W-:Y:S02]  /*5240*/  ISETP.GT.AND P3, PT, R51, 0x51, PT ;  /* 0x000000513300780c */ /* 0x000fe40003f64270 */
[----:B------:R-:W-:Y:S01]  /*5250*/  FSEL R80, R21, -INF , P2 ;  /* 0xff80000015507808 */ /* 0x000fe20001000000 */
[----:B------:R-:W5:Y:S01]  /*5260*/  MUFU.TANH R53, R53 ;  /* 0x0000003500357308 */ /* 0x000f620000002400 */
[----:B------:R-:W-:-:S02]  /*5270*/  FMNMX.FTZ R55, R148, R55, !PT ;  /* 0x0000003794377209 */ /* 0x000fc40007810000 */
[----:B------:R-:W-:Y:S02]  /*5280*/  ISETP.GT.AND P2, PT, R51, 0x58, PT ;  /* 0x000000583300780c */ /* 0x000fe40003f44270 */
[----:B------:R-:W-:Y:S02]  /*5290*/  FSEL R150, R27, -INF , P3 ;  /* 0xff8000001b967808 */ /* 0x000fe40001800000 */
[----:B------:R-:W-:Y:S01]  /*52a0*/  FMNMX.FTZ R55, R80, R55, !PT ;  /* 0x0000003750377209 */ /* 0x000fe20007810000 */
[----:B------:R-:W-:Y:S01]  /*52b0*/  MUFU.TANH R15, R15 ;  /* 0x0000000f000f7308 */ /* 0x000fe20000002400 */
[----:B------:R-:W-:Y:S02]  /*52c0*/  ISETP.GT.AND P3, PT, R51, 0x59, PT ;  /* 0x000000593300780c */ /* 0x000fe40003f64270 */
[----:B------:R-:W-:Y:S02]  /*52d0*/  FSEL R31, R31, -INF , P2 ;  /* 0xff8000001f1f7808 */ /* 0x000fe40001000000 */
[----:B------:R-:W-:-:S02]  /*52e0*/  FMNMX.FTZ R55, R150, R55, !PT ;  /* 0x0000003796377209 */ /* 0x000fc40007810000 */
[----:B------:R-:W-:Y:S01]  /*52f0*/  ISETP.GT.AND P2, PT, R51, 0x60, PT ;  /* 0x000000603300780c */ /* 0x000fe20003f44270 */
[----:B------:R-:W-:Y:S01]  /*5300*/  MUFU.TANH R20, R20 ;  /* 0x0000001400147308 */ /* 0x000fe20000002400 */
[----:B------:R-:W-:Y:S01]  /*5310*/  FSEL R9, R35, -INF , P3 ;  /* 0xff80000023097808 */ /* 0x000fe20001800000 */
[----:B------:R-:W-:Y:S01]  /*5320*/  FMUL.FTZ R35, R0, R84 ;  /* 0x0000005400237220 */ /* 0x000fe20000410000 */
[----:B------:R-:W-:Y:S02]  /*5330*/  FMNMX.FTZ R55, R31, R55, !PT ;  /* 0x000000371f377209 */ /* 0x000fe40007810000 */
[----:B------:R-:W-:Y:S02]  /*5340*/  ISETP.GT.AND P3, PT, R51, 0x61, PT ;  /* 0x000000613300780c */ /* 0x000fe40003f64270 */
[----:B------:R-:W-:Y:S01]  /*5350*/  FSEL R84, R39, -INF , P2 ;  /* 0xff80000027547808 */ /* 0x000fe20001000000 */
[----:B------:R-:W5:Y:S01]  /*5360*/  MUFU.TANH R35, R35 ;  /* 0x0000002300237308 */ /* 0x000f620000002400 */
[----:B------:R-:W-:-:S02]  /*5370*/  FMNMX.FTZ R55, R9, R55, !PT ;  /* 0x0000003709377209 */ /* 0x000fc40007810000 */
[C---:B------:R-:W-:Y:S02]  /*5380*/  ISETP.GT.AND P2, PT, R51.reuse, 0x68, PT ;  /* 0x000000683300780c */ /* 0x040fe40003f44270 */
[----:B-1----:R-:W-:Y:S01]  /*5390*/  FSEL R21, R40, -INF , P3 ;  /* 0xff80000028157808 */ /* 0x002fe20001800000 */
[----:B------:R-:W-:Y:S01]  /*53a0*/  FMUL.FTZ R40, R0, R85 ;  /* 0x0000005500287220 */ /* 0x000fe20000410000 */
[----:B------:R-:W-:Y:S01]  /*53b0*/  FMNMX.FTZ R55, R84, R55, !PT ;  /* 0x0000003754377209 */ /* 0x000fe20007810000 */
[----:B------:R-:W-:Y:S01]  /*53c0*/  MUFU.TANH R25, R25 ;  /* 0x0000001900197308 */ /* 0x000fe20000002400 */
[----:B------:R-:W-:Y:S02]  /*53d0*/  ISETP.GT.AND P3, PT, R51, 0x69, PT ;  /* 0x000000693300780c */ /* 0x000fe40003f64270 */
[----:B----4-:R-:W-:Y:S02]  /*53e0*/  FSEL R27, R43, -INF , P2 ;  /* 0xff8000002b1b7808 */ /* 0x010fe40001000000 */
[----:B------:R-:W-:-:S02]  /*53f0*/  FMNMX.FTZ R55, R21, R55, !PT ;  /* 0x0000003715377209 */ /* 0x000fc40007810000 */
[----:B------:R-:W-:Y:S01]  /*5400*/  ISETP.GT.AND P2, PT, R51, 0x70, PT ;  /* 0x000000703300780c */ /* 0x000fe20003f44270 */
[----:B------:R-:W1:Y:S01]  /*5410*/  MUFU.TANH R40, R40 ;  /* 0x0000002800287308 */ /* 0x000e620000002400 */
[----:B--2---:R-:W-:Y:S02]  /*5420*/  FSEL R39, R45, -INF , P3 ;  /* 0xff8000002d277808 */ /* 0x004fe40001800000 */
[----:B------:R-:W-:Y:S02]  /*5430*/  FMNMX.FTZ R55, R27, R55, !PT ;  /* 0x000000371b377209 */ /* 0x000fe40007810000 */
[----:B------:R-:W-:Y:S02]  /*5440*/  ISETP.GT.AND P3, PT, R51, 0x71, PT ;  /* 0x000000713300780c */ /* 0x000fe40003f64270 */
[----:B---3--:R-:W-:Y:S01]  /*5450*/  FSEL R43, R49, -INF , P2 ;  /* 0xff800000312b7808 */ /* 0x008fe20001000000 */
[----:B------:R-:W2:Y:S01]  /*5460*/  MUFU.TANH R26, R26 ;  /* 0x0000001a001a7308 */ /* 0x000ea20000002400 */
[----:B------:R-:W-:-:S02]  /*5470*/  FMNMX.FTZ R55, R39, R55, !PT ;  /* 0x0000003727377209 */ /* 0x000fc40007810000 */
[----:B------:R-:W-:Y:S02]  /*5480*/  ISETP.GT.AND P2, PT, R51, 0x78, PT ;  /* 0x000000783300780c */ /* 0x000fe40003f44270 */
[----:B-----5:R-:W-:Y:S02]  /*5490*/  FSEL R45, R53, -INF , P3 ;  /* 0xff800000352d7808 */ /* 0x020fe40001800000 */
[----:B------:R-:W-:Y:S01]  /*54a0*/  FMNMX.FTZ R57, R43, R55, !PT ;  /* 0x000000372b397209 */ /* 0x000fe20007810000 */
[----:B------:R-:W-:Y:S01]  /*54b0*/  FMUL.FTZ R55, R0, R66 ;  /* 0x0000004200377220 */ /* 0x000fe20000410000 */
[----:B------:R-:W-:Y:S01]  /*54c0*/  ISETP.GT.AND P3, PT, R51, 0x79, PT ;  /* 0x000000793300780c */ /* 0x000fe20003f64270 */
[----:B------:R3:W-:Y:S01]  /*54d0*/  MUFU.TANH R49, R63 ;  /* 0x0000003f00317308 */ /* 0x0007e20000002400 */
[----:B------:R-:W-:Y:S02]  /*54e0*/  FSEL R53, R35, -INF , P2 ;  /* 0xff80000023357808 */ /* 0x000fe40001000000 */
[----:B------:R-:W-:-:S02]  /*54f0*/  FMNMX.FTZ R57, R45, R57, !PT ;  /* 0x000000392d397209 */ /* 0x000fc40007810000 */
[----:B-1----:R-:W-:Y:S02]  /*5500*/  FSEL R66, R40, -INF , P3 ;  /* 0xff80000028427808 */ /* 0x002fe40001800000 */
[----:B------:R-:W-:Y:S01]  /*5510*/  FMNMX.FTZ R35, R53, R57, !PT ;  /* 0x0000003935237209 */ /* 0x000fe20007810000 */
[C---:B------:R-:W-:Y:S01]  /*5520*/  FMUL.FTZ R57, R0.reuse, R67 ;  /* 0x0000004300397220 */ /* 0x040fe20000410000 */
[C---:B---3--:R-:W-:Y:S01]  /*5530*/  FMUL.FTZ R63, R0.reuse, R74 ;  /* 0x0000004a003f7220 */ /* 0x048fe20000410000 */
[----:B------:R-:W-:Y:S01]  /*5540*/  FMUL.FTZ R67, R0, R78 ;  /* 0x0000004e00437220 */ /* 0x000fe20000410000 */
[----:B------:R-:W-:Y:S01]  /*5550*/  FMNMX.FTZ R35, R66, R35, !PT ;  /* 0x0000002342237209 */ /* 0x000fe20007810000 */
[----:B------:R-:W1:Y:S04]  /*5560*/  MUFU.TANH R29, R29 ;  /* 0x0000001d001d7308 */ /* 0x000e680000002400 */
[----:B------:R-:W3:Y:S04]  /*5570*/  SHFL.BFLY PT, R40, R35, 0x2, 0x1f ;  /* 0x0c401f0023287f89 */ /* 0x000ee800000e0000 */
[----:B------:R-:W4:Y:S08]  /*5580*/  MUFU.TANH R30, R30 ;  /* 0x0000001e001e7308 */ /* 0x000f300000002400 */
[----:B------:R-:W5:Y:S01]  /*5590*/  MUFU.TANH R33, R33 ;  /* 0x0000002100217308 */ /* 0x000f620000002400 */
[----:B------:R-:W-:-:S02]  /*55a0*/  WARPGROUP.DEPBAR.LE gsb0, 0x0 ;  /* 0x00008000000079c5 */ /* 0x000fc40000010000 */
[----:B------:R-:W-:-:S05]  /*55b0*/  WARPGROUP.ARRIVE ;  /* 0x00000000000079c5 */ /* 0x000fca0000000000 */
[----:B------:R-:W5:Y:S01]  /*55c0*/  MUFU.TANH R34, R34 ;  /* 0x0000002200227308 */ /* 0x000f620000002400 */
[----:B------:R-:W-:Y:S01]  /*55d0*/  QGMMA.64x96x32.F32.E4M3.E4M3 R88, R136, gdesc[UR8], R88, gsb0 ;  /* 0x0160000888587df3 */ /* 0x000fe20008000858 */
[----:B---3--:R-:W-:Y:S02]  /*55e0*/  FMNMX.FTZ R74, R35, R40, !PT ;  /* 0x00000028234a7209 */ /* 0x008fe40007810000 */
[----:B------:R-:W3:Y:S04]  /*55f0*/  LDC R35, c[0x0][0x988] ;  /* 0x00026200ff237b82 */ /* 0x000ee80000000800 */
[----:B------:R-:W5:Y:S01]  /*5600*/  MUFU.TANH R37, R37 ;  /* 0x0000002500257308 */ /* 0x000f620000002400 */
[----:B------:R-:W2:Y:S07]  /*5610*/  SHFL.BFLY PT, R73, R74, 0x1, 0x1f ;  /* 0x0c201f004a497f89 */ /* 0x000eae00000e0000 */
[----:B------:R-:W5:Y:S08]  /*5620*/  MUFU.TANH R38, R38 ;  /* 0x0000002600267308 */ /* 0x000f700000002400 */
[----:B------:R-:W5:Y:S08]  /*5630*/  MUFU.TANH R41, R41 ;  /* 0x0000002900297308 */ /* 0x000f700000002400 */
[----:B------:R-:W5:Y:S01]  /*5640*/  MUFU.TANH R42, R42 ;  /* 0x0000002a002a7308 */ /* 0x000f620000002400 */
[----:B--2---:R-:W-:Y:S01]  /*5650*/  FMNMX.FTZ R40, R74, R73, !PT ;  /* 0x000000494a287209 */ /* 0x004fe20007810000 */
[C---:B------:R-:W-:Y:S01]  /*5660*/  FMUL.FTZ R73, R0.reuse, R86 ;  /* 0x0000005600497220 */ /* 0x040fe20000410000 */
[----:B------:R-:W-:-:S02]  /*5670*/  FMUL.FTZ R74, R0, R87 ;  /* 0x00000057004a7220 */ /* 0x000fc40000410000 */
[C---:B------:R-:W-:Y:S01]  /*5680*/  FSETP.NEU.FTZ.AND P2, PT, R40.reuse, -INF , PT ;  /* 0xff8000002800780b */ /* 0x040fe20003f5d000 */
[----:B---3--:R-:W-:-:S02]  /*5690*/  FFMA.FTZ R75, R40, R35, -8 ;  /* 0xc1000000284b7423 */ /* 0x008fc40000010023 */
[----:B------:R-:W2:Y:S03]  /*56a0*/  MUFU.TANH R44, R44 ;  /* 0x0000002c002c7308 */ /* 0x000ea60000002400 */
[----:B------:R-:W-:-:S05]  /*56b0*/  FSEL R75, R75, RZ, P2 ;  /* 0x000000ff4b4b7208 */ /* 0x000fca0001000000 */
[-CC-:B------:R-:W-:Y:S01]  /*56c0*/  FFMA.FTZ R77, R54, R35.reuse, -R75.reuse ;  /* 0x00000023364d7223 */ /* 0x180fe2000001084b */
[----:B------:R-:W-:Y:S02]  /*56d0*/  VIADD R54, R51, 0x8 ;  /* 0x0000000833367836 */ /* 0x000fe40000000000 */
[-CC-:B------:R-:W-:Y:S01]  /*56e0*/  FFMA.FTZ R78, R56, R35.reuse, -R75.reuse ;  /* 0x00000023384e7223 */ /* 0x180fe2000001084b */
[----:B------:R-:W3:Y:S01]  /*56f0*/  MUFU.TANH R46, R46 ;  /* 0x0000002e002e7308 */ /* 0x000ee20000002400 */
[----:B------:R-:W-:-:S01]  /*5700*/  FFMA.FTZ R10, R10, R35, -R75 ;  /* 0x000000230a0a7223 */ /* 0x000fc2000001084b */
[-CC-:B------:R-:W-:Y:S01]  /*5710*/  FFMA.FTZ R14, R14, R35.reuse, -R75.reuse ;  /* 0x000000230e0e7223 */ /* 0x180fe2000001084b */
[----:B------:R-:W-:Y:S01]  /*5720*/  ISETP.GT.AND P3, PT, R54, RZ, PT ;  /* 0x000000ff3600720c */ /* 0x000fe20003f64270 */
[-CC-:B------:R-:W-:Y:S01]  /*5730*/  FFMA.FTZ R24, R24, R35.reuse, -R75.reuse ;  /* 0x0000002318187223 */ /* 0x180fe2000001084b */
[----:B------:R-:W-:Y:S01]  /*5740*/  ISETP.GT.AND P4, PT, R54, 0x1, PT ;  /* 0x000000013600780c */ /* 0x000fe20003f84270 */
[-CC-:B------:R-:W-:Y:S01]  /*5750*/  FFMA.FTZ R28, R28, R35.reuse, -R75.reuse ;  /* 0x000000231c1c7223 */ /* 0x180fe2000001084b */
[----:B------:R-:W-:Y:S01]  /*5760*/  FSEL R11, R11, -INF , P3 ;  /* 0xff8000000b0b7808 */ /* 0x000fe20001800000 */
[----:B------:R1:W-:Y:S01]  /*5770*/  MUFU.EX2 R51, R78 ;  /* 0x0000004e00337308 */ /* 0x0003e20000000800 */
[----:B------:R-:W-:Y:S01]  /*5780*/  ISETP.GT.AND P3, PT, R54, 0x8, PT ;  /* 0x000000083600780c */ /* 0x000fe20003f64270 */
[-CC-:B------:R-:W-:Y:S01]  /*5790*/  FFMA.FTZ R32, R32, R35.reuse, -R75.reuse ;  /* 0x0000002320207223 */ /* 0x180fe2000001084b */
[----:B------:R-:W-:Y:S01]  /*57a0*/  FSEL R12, R12, -INF , P4 ;  /* 0xff8000000c0c7808 */ /* 0x000fe20002000000 */
[-CC-:B------:R-:W-:Y:S01]  /*57b0*/  FFMA.FTZ R36, R36, R35.reuse, -R75.reuse ;  /* 0x0000002324247223 */ /* 0x180fe2000001084b */
[----:B------:R-:W-:Y:S01]  /*57c0*/  FMNMX.FTZ R79, R11, R6, !PT ;  /* 0x000000060b4f7209 */ /* 0x000fe20007810000 */
[-CC-:B------:R-:W-:Y:S01]  /*57d0*/  FFMA.FTZ R146, R146, R35.reuse, -R75.reuse ;  /* 0x0000002392927223 */ /* 0x180fe2000001084b */
[----:B------:R-:W-:Y:S01]  /*57e0*/  ISETP.GT.AND P4, PT, R54, 0x9, PT ;  /* 0x000000093600780c */ /* 0x000fe20003f84270 */
[----:B------:R-:W3:Y:S01]  /*57f0*/  MUFU.TANH R47, R47 ;  /* 0x0000002f002f7308 */ /* 0x000ee20000002400 */
[----:B------:R-:W-:Y:S01]  /*5800*/  FSEL R56, R15, -INF , P3 ;  /* 0xff8000000f387808 */ /* 0x000fe20001800000 */
[--C-:B------:R-:W-:Y:S01]  /*5810*/  FFMA.FTZ R15, R58, R35, -R75.reuse ;  /* 0x000000233a0f7223 */ /* 0x100fe2000001084b */
[----:B------:R-:W-:Y:S01]  /*5820*/  FMNMX.FTZ R79, R12, R79, !PT ;  /* 0x0000004f0c4f7209 */ /* 0x000fe20007810000 */
[-CC-:B------:R-:W-:Y:S01]  /*5830*/  FFMA.FTZ R76, R76, R35.reuse, -R75.reuse ;  /* 0x000000234c4c7223 */ /* 0x180fe2000001084b */
[----:B------:R-:W-:Y:S01]  /*5840*/  ISETP.GT.AND P3, PT, R54, 0x10, PT ;  /* 0x000000103600780c */ /* 0x000fe20003f64270 */
[----:B------:R-:W-:Y:S01]  /*5850*/  FFMA.FTZ R31, R31, R35, -R75 ;  /* 0x000000231f1f7223 */ /* 0x000fe2000001084b */
[----:B------:R-:W-:Y:S01]  /*5860*/  FSEL R20, R20, -INF , P4 ;  /* 0xff80000014147808 */ /* 0x000fe20002000000 */
[----:B------:R-:W3:Y:S01]  /*5870*/  MUFU.TANH R50, R50 ;  /* 0x0000003200327308 */ /* 0x000ee20000002400 */
[----:B------:R-:W-:-:S02]  /*5880*/  FMNMX.FTZ R79, R56, R79, !PT ;  /* 0x0000004f384f7209 */ /* 0x000fc40007810000 */
[----:B------:R-:W-:Y:S02]  /*5890*/  ISETP.GT.AND P4, PT, R54, 0x11, PT ;  /* 0x000000113600780c */ /* 0x000fe40003f84270 */
[----:B------:R-:W-:Y:S01]  /*58a0*/  FSEL R58, R25, -INF , P3 ;  /* 0xff800000193a7808 */ /* 0x000fe20001800000 */
[----:B------:R-:W-:Y:S01]  /*58b0*/  FFMA.FTZ R25, R60, R35, -R75 ;  /* 0x000000233c197223 */ /* 0x000fe2000001084b */
[----:B------:R-:W-:Y:S01]  /*58c0*/  FMNMX.FTZ R79, R20, R79, !PT ;  /* 0x0000004f144f7209 */ /* 0x000fe20007810000 */
[----:B------:R-:W3:Y:S01]  /*58d0*/  MUFU.TANH R55, R55 ;  /* 0x0000003700377308 */ /* 0x000ee20000002400 */
[----:B------:R-:W-:Y:S02]  /*58e0*/  ISETP.GT.AND P3, PT, R54, 0x18, PT ;  /* 0x000000183600780c */ /* 0x000fe40003f64270 */
[----:B------:R-:W-:Y:S02]  /*58f0*/  FSEL R26, R26, -INF , P4 ;  /* 0xff8000001a1a7808 */ /* 0x000fe40002000000 */
[----:B------:R-:W-:-:S02]  /*5900*/  FMNMX.FTZ R79, R58, R79, !PT ;  /* 0x0000004f3a4f7209 */ /* 0x000fc40007810000 */
[----:B------:R-:W-:Y:S01]  /*5910*/  ISETP.GT.AND P4, PT, R54, 0x19, PT ;  /* 0x000000193600780c */ /* 0x000fe20003f84270 */
[----:B------:R-:W3:Y:S01]  /*5920*/  MUFU.TANH R57, R57 ;  /* 0x0000003900397308 */ /* 0x000ee20000002400 */
[----:B-1----:R-:W-:Y:S01]  /*5930*/  FSEL R78, R29, -INF , P3 ;  /* 0xff8000001d4e7808 */ /* 0x002fe20001800000 */
[----:B------:R-:W-:Y:S01]  /*5940*/  FFMA.FTZ R29, R62, R35, -R75 ;  /* 0x000000233e1d7223 */ /* 0x000fe2000001084b */
[----:B------:R-:W-:Y:S02]  /*5950*/  FMNMX.FTZ R79, R26, R79, !PT ;  /* 0x0000004f1a4f7209 */ /* 0x000fe40007810000 */
[----:B------:R-:W-:Y:S02]  /*5960*/  ISETP.GT.AND P3, PT, R54, 0x20, PT ;  /* 0x000000203600780c */ /* 0x000fe40003f64270 */
[----:B----4-:R-:W-:Y:S01]  /*5970*/  FSEL R30, R30, -INF , P4 ;  /* 0xff8000001e1e7808 */ /* 0x010fe20002000000 */
[----:B------:R-:W1:Y:S01]  /*5980*/  MUFU.TANH R59, R59 ;  /* 0x0000003b003b7308 */ /* 0x000e620000002400 */
[----:B------:R-:W-:-:S02]  /*5990*/  FMNMX.FTZ R79, R78, R79, !PT ;  /* 0x0000004f4e4f7209 */ /* 0x000fc40007810000 */
[----:B------:R-:W-:Y:S02]  /*59a0*/  ISETP.GT.AND P4, PT, R54, 0x21, PT ;  /* 0x000000213600780c */ /* 0x000fe40003f84270 */
[----:B-----5:R-:W-:Y:S01]  /*59b0*/  FSEL R60, R33, -INF , P3 ;  /* 0xff800000213c7808 */ /* 0x020fe20001800000 */
[----:B------:R-:W-:Y:S01]  /*59c0*/  FFMA.FTZ R33, R64, R35, -R75 ;  /* 0x0000002340217223 */ /* 0x000fe2000001084b */
[----:B------:R-:W-:Y:S01]  /*59d0*/  FMNMX.FTZ R79, R30, R79, !PT ;  /* 0x0000004f1e4f7209 */ /* 0x000fe20007810000 */
[----:B------:R-:W4:Y:S01]  /*59e0*/  MUFU.TANH R61, R61 ;  /* 0x0000003d003d7308 */ /* 0x000f220000002400 */
[----:B------:R-:W-:Y:S02]  /*59f0*/  ISETP.GT.AND P3, PT, R54, 0x28, PT ;  /* 0x000000283600780c */ /* 0x000fe40003f64270 */
[----:B------:R-:W-:Y:S02]  /*5a00*/  FSEL R34, R34, -INF , P4 ;  /* 0xff80000022227808 */ /* 0x000fe40002000000 */
[----:B------:R-:W-:Y:S01]  /*5a10*/  FMNMX.FTZ R79, R60, R79, !PT ;  /* 0x0000004f3c4f7209 */ /* 0x000fe20007810000 */
[----:B------:R-:W-:-:S02]  /*5a20*/  WARPGROUP.DEPBAR.LE gsb0, 0x0 ;  /* 0x00008000000079c5 */ /* 0x000fc40000010000 */
[----:B------:R-:W-:Y:S01]  /*5a30*/  ISETP.GT.AND P4, PT, R54, 0x29, PT ;  /* 0x000000293600780c */ /* 0x000fe20003f84270 */
[----:B------:R-:W5:Y:S01]  /*5a40*/  MUFU.TANH R63, R63 ;  /* 0x0000003f003f7308 */ /* 0x000f620000002400 */
[----:B------:R-:W-:Y:S01]  /*5a50*/  FSEL R82, R37, -INF , P3 ;  /* 0xff80000025527808 */ /* 0x000fe20001800000 */
[----:B------:R-:W-:Y:S01]  /*5a60*/  FFMA.FTZ R37, R72, R35, -R75 ;  /* 0x0000002348257223 */ /* 0x000fe2000001084b */
[----:B------:R-:W-:Y:S02]  /*5a70*/  FMNMX.FTZ R79, R34, R79, !PT ;  /* 0x0000004f224f7209 */ /* 0x000fe40007810000 */
[----:B------:R-:W-:Y:S02]  /*5a80*/  ISETP.GT.AND P3, PT, R54, 0x30, PT ;  /* 0x000000303600780c */ /* 0x000fe40003f64270 */
[----:B------:R-:W-:Y:S01]  /*5a90*/  FSEL R38, R38, -INF , P4 ;  /* 0xff80000026267808 */ /* 0x000fe20002000000 */
[----:B------:R-:W5:Y:S01]  /*5aa0*/  MUFU.TANH R65, R65 ;  /* 0x0000004100417308 */ /* 0x000f620000002400 */
[----:B------:R-:W-:-:S02]  /*5ab0*/  FMNMX.FTZ R79, R82, R79, !PT ;  /* 0x0000004f524f7209 */ /* 0x000fc40007810000 */
[----:B------:R-:W-:Y:S02]  /*5ac0*/  ISETP.GT.AND P4, PT, R54, 0x31, PT ;  /* 0x000000313600780c */ /* 0x000fe40003f84270 */
[----:B------:R-:W-:Y:S01]  /*5ad0*/  FSEL R62, R41, -INF , P3 ;  /* 0xff800000293e7808 */ /* 0x000fe20001800000 */
[----:B------:R-:W-:Y:S01]  /*5ae0*/  FFMA.FTZ R41, R144, R35, -R75 ;  /* 0x0000002390297223 */ /* 0x000fe2000001084b */
[----:B------:R-:W-:Y:S01]  /*5af0*/  FMNMX.FTZ R79, R38, R79, !PT ;  /* 0x0000004f264f7209 */ /* 0x000fe20007810000 */
[----:B------:R-:W5:Y:S01]  /*5b00*/  MUFU.TANH R67, R67 ;  /* 0x0000004300437308 */ /* 0x000f620000002400 */
[----:B------:R-:W-:Y:S02]  /*5b10*/  ISETP.GT.AND P3, PT, R54, 0x38, PT ;  /* 0x000000383600780c */ /* 0x000fe40003f64270 */
[----:B------:R-:W-:Y:S02]  /*5b20*/  FSEL R42, R42, -INF , P4 ;  /* 0xff8000002a2a7808 */ /* 0x000fe40002000000 */
[----:B------:R-:W-:-:S02]  /*5b30*/  FMNMX.FTZ R79, R62, R79, !PT ;  /* 0x0000004f3e4f7209 */ /* 0x000fc40007810000 */
[----:B------:R-:W-:Y:S01]  /*5b40*/  ISETP.GT.AND P4, PT, R54, 0x39, PT ;  /* 0x000000393600780c */ /* 0x000fe20003f84270 */
[----:B------:R-:W5:Y:S01]  /*5b50*/  MUFU.TANH R69, R69 ;  /* 0x0000004500457308 */ /* 0x000f620000002400 */
[----:B--2---:R-:W-:Y:S02]  /*5b60*/  FSEL R44, R44, -INF , P3 ;  /* 0xff8000002c2c7808 */ /* 0x004fe40001800000 */
[----:B------:R-:W-:Y:S02]  /*5b70*/  FMNMX.FTZ R79, R42, R79, !PT ;  /* 0x0000004f2a4f7209 */ /* 0x000fe40007810000 */
[----:B------:R-:W-:Y:S02]  /*5b80*/  ISETP.GT.AND P3, PT, R54, 0x40, PT ;  /* 0x000000403600780c */ /* 0x000fe40003f64270 */
[----:B---3--:R-:W-:Y:S01]  /*5b90*/  FSEL R46, R46, -INF , P4 ;  /* 0xff8000002e2e7808 */ /* 0x008fe20002000000 */
[----:B------:R-:W2:Y:S01]  /*5ba0*/  MUFU.TANH R70, R70 ;  /* 0x0000004600467308 */ /* 0x000ea20000002400 */
[----:B------:R-:W-:-:S02]  /*5bb0*/  FMNMX.FTZ R79, R44, R79, !PT ;  /* 0x0000004f2c4f7209 */ /* 0x000fc40007810000 */
[----:B------:R-:W-:Y:S02]  /*5bc0*/  ISETP.GT.AND P4, PT, R54, 0x41, PT ;  /* 0x000000413600780c */ /* 0x000fe40003f84270 */
[----:B------:R-:W-:Y:S02]  /*5bd0*/  FSEL R64, R47, -INF , P3 ;  /* 0xff8000002f407808 */ /* 0x000fe40001800000 */
[----:B------:R-:W-:Y:S01]  /*5be0*/  FMNMX.FTZ R79, R46, R79, !PT ;  /* 0x0000004f2e4f7209 */ /* 0x000fe20007810000 */
[----:B------:R-:W3:Y:S01]  /*5bf0*/  MUFU.TANH R71, R71 ;  /* 0x0000004700477308 */ /* 0x000ee20000002400 */
[----:B------:R-:W-:Y:S02]  /*5c00*/  ISETP.GT.AND P3, PT, R54, 0x48, PT ;  /* 0x000000483600780c */ /* 0x000fe40003f64270 */
[----:B------:R-:W-:Y:S02]  /*5c10*/  FSEL R50, R50, -INF , P4 ;  /* 0xff80000032327808 */ /* 0x000fe40002000000 */
[----:B------:R-:W-:-:S02]  /*5c20*/  FMNMX.FTZ R79, R64, R79, !PT ;  /* 0x0000004f404f7209 */ /* 0x000fc40007810000 */
[----:B------:R-:W-:Y:S01]  /*5c30*/  ISETP.GT.AND P4, PT, R54, 0x49, PT ;  /* 0x000000493600780c */ /* 0x000fe20003f84270 */
[----:B------:R-:W3:Y:S01]  /*5c40*/  MUFU.TANH R73, R73 ;  /* 0x0000004900497308 */ /* 0x000ee20000002400 */
[----:B------:R-:W-:Y:S01]  /*5c50*/  FSEL R86, R13, -INF , P3 ;  /* 0xff8000000d567808 */ /* 0x000fe20001800000 */
[----:B------:R-:W-:Y:S01]  /*5c60*/  FFMA.FTZ R13, R68, R35, -R75 ;  /* 0x00000023440d7223 */ /* 0x000fe2000001084b */
[----:B------:R-:W-:Y:S02]  /*5c70*/  FMNMX.FTZ R79, R50, R79, !PT ;  /* 0x0000004f324f7209 */ /* 0x000fe40007810000 */
[----:B------:R-:W-:Y:S02]  /*5c80*/  ISETP.GT.AND P3, PT, R54, 0x50, PT ;  /* 0x000000503600780c */ /* 0x000fe40003f64270 */
[----:B------:R-:W-:Y:S01]  /*5c90*/  FSEL R68, R49, -INF , P4 ;  /* 0xff80000031447808 */ /* 0x000fe20002000000 */
[----:B------:R-:W3:Y:S01]  /*5ca0*/  MUFU.TANH R74, R74 ;  /* 0x0000004a004a7308 */ /* 0x000ee20000002400 */
[----:B------:R-:W-:-:S02]  /*5cb0*/  FMNMX.FTZ R79, R86, R79, !PT ;  /* 0x0000004f564f7209 */ /* 0x000fc40007810000 */
[----:B------:R-:W-:Y:S02]  /*5cc0*/  ISETP.GT.AND P4, PT, R54, 0x51, PT ;  /* 0x000000513600780c */ /* 0x000fe40003f84270 */
[----:B------:R-:W-:Y:S02]  /*5cd0*/  FSEL R140, R55, -INF , P3 ;  /* 0xff800000378c7808 */ /* 0x000fe40001800000 */
[----:B------:R-:W-:Y:S01]  /*5ce0*/  FMNMX.FTZ R79, R68, R79, !PT ;  /* 0x0000004f444f7209 */ /* 0x000fe20007810000 */
[----:B------:R-:W-:Y:S01]  /*5cf0*/  MUFU.EX2 R77, R77 ;  /* 0x0000004d004d7308 */ /* 0x000fe20000000800 */
[----:B------:R-:W-:Y:S02]  /*5d00*/  ISETP.GT.AND P3, PT, R54, 0x58, PT ;  /* 0x000000583600780c */ /* 0x000fe40003f64270 */
[----:B------:R-:W-:Y:S02]  /*5d10*/  FSEL R142, R57, -INF , P4 ;  /* 0xff800000398e7808 */ /* 0x000fe40002000000 */
[----:B------:R-:W-:-:S02]  /*5d20*/  FMNMX.FTZ R79, R140, R79, !PT ;  /* 0x0000004f8c4f7209 */ /* 0x000fc40007810000 */
[----:B------:R-:W-:Y:S01]  /*5d30*/  ISETP.GT.AND P4, PT, R54, 0x59, PT ;  /* 0x000000593600780c */ /* 0x000fe20003f84270 */
[----:B------:R-:W-:Y:S01]  /*5d40*/  MUFU.EX2 R10, R10 ;  /* 0x0000000a000a7308 */ /* 0x000fe20000000800 */
[----:B-1----:R-:W-:Y:S02]  /*5d50*/  FSEL R59, R59, -INF , P3 ;  /* 0xff8000003b3b7808 */ /* 0x002fe40001800000 */
[----:B------:R-:W-:Y:S02]  /*5d60*/  FMNMX.FTZ R72, R142, R79, !PT ;  /* 0x0000004f8e487209 */ /* 0x000fe40007810000 */
[----:B------:R-:W-:Y:S02]  /*5d70*/  ISETP.GT.AND P3, PT, R54, 0x60, PT ;  /* 0x000000603600780c */ /* 0x000fe40003f64270 */
[----:B----4-:R-:W-:Y:S01]  /*5d80*/  FSEL R144, R61, -INF , P4 ;  /* 0xff8000003d907808 */ /* 0x010fe20002000000 */
[----:B------:R-:W-:Y:S01]  /*5d90*/  MUFU.EX2 R14, R14 ;  /* 0x0000000e000e7308 */ /* 0x000fe20000000800 */
[----:B------:R-:W-:-:S02]  /*5da0*/  FMNMX.FTZ R47, R59, R72, !PT ;  /* 0x000000483b2f7209 */ /* 0x000fc40007810000 */
[----:B------:R-:W-:Y:S02]  /*5db0*/  ISETP.GT.AND P4, PT, R54, 0x61, PT ;  /* 0x000000613600780c */ /* 0x000fe40003f84270 */
[----:B-----5:R-:W-:Y:S02]  /*5dc0*/  FSEL R63, R63, -INF , P3 ;  /* 0xff8000003f3f7808 */ /* 0x020fe40001800000 */
[----:B------:R-:W-:Y:S01]  /*5dd0*/  FMNMX.FTZ R72, R144, R47, !PT ;  /* 0x0000002f90487209 */ /* 0x000fe20007810000 */
[----:B------:R-:W-:-:S01]  /*5de0*/  FFMA.FTZ R47, R48, R35, -R75 ;  /* 0x00000023302f7223 */ /* 0x000fc2000001084b */
[----:B------:R-:W-:Y:S01]  /*5df0*/  ISETP.GT.AND P3, PT, R54, 0x68, PT ;  /* 0x000000683600780c */ /* 0x000fe20003f64270 */
[----:B------:R-:W-:Y:S01]  /*5e00*/  MUFU.EX2 R15, R15 ;  /* 0x0000000f000f7308 */ /* 0x000fe20000000800 */
[----:B------:R-:W-:Y:S02]  /*5e10*/  FSEL R65, R65, -INF , P4 ;  /* 0xff80000041417808 */ /* 0x000fe40002000000 */
[----:B------:R-:W-:-:S02]  /*5e20*/  FMNMX.FTZ R72, R63, R72, !PT ;  /* 0x000000483f487209 */ /* 0x000fc40007810000 */
[C---:B------:R-:W-:Y:S02]  /*5e30*/  ISETP.GT.AND P4, PT, R54.reuse, 0x69, PT ;  /* 0x000000693600780c */ /* 0x040fe40003f84270 */
[----:B------:R-:W-:Y:S01]  /*5e40*/  FSEL R67, R67, -INF , P3 ;  /* 0xff80000043437808 */ /* 0x000fe20001800000 */
[----:B------:R-:W-:Y:S01]  /*5e50*/  MUFU.EX2 R24, R24 ;  /* 0x0000001800187308 */ /* 0x000fe20000000800 */
[----:B------:R-:W-:Y:S02]  /*5e60*/  FMNMX.FTZ R72, R65, R72, !PT ;  /* 0x0000004841487209 */ /* 0x000fe40007810000 */
[C---:B------:R-:W-:Y:S02]  /*5e70*/  ISETP.GT.AND P3, PT, R54.reuse, 0x70, PT ;  /* 0x000000703600780c */ /* 0x040fe40003f64270 */
[----:B------:R-:W-:Y:S02]  /*5e80*/  FSEL R48, R69, -INF , P4 ;  /* 0xff80000045307808 */ /* 0x000fe40002000000 */
[----:B------:R-:W-:Y:S01]  /*5e90*/  FMNMX.FTZ R49, R67, R72, !PT ;  /* 0x0000004843317209 */ /* 0x000fe20007810000 */
[----:B------:R-:W-:Y:S01]  /*5ea0*/  MUFU.EX2 R25, R25 ;  /* 0x0000001900197308 */ /* 0x000fe20000000800 */
[----:B------:R-:W-:-:S02]  /*5eb0*/  ISETP.GT.AND P4, PT, R54, 0x71, PT ;  /* 0x000000713600780c */ /* 0x000fc40003f84270 */
[----:B--2---:R-:W-:Y:S02]  /*5ec0*/  FSEL R70, R70, -INF , P3 ;  /* 0xff80000046467808 */ /* 0x004fe40001800000 */
[----:B------:R-:W-:Y:S02]  /*5ed0*/  FMNMX.FTZ R49, R48, R49, !PT ;  /* 0x0000003130317209 */ /* 0x000fe40007810000 */
[----:B------:R-:W-:Y:S01]  /*5ee0*/  ISETP.GT.AND P3, PT, R54, 0x78, PT ;  /* 0x000000783600780c */ /* 0x000fe20003f64270 */
[----:B------:R-:W-:Y:S01]  /*5ef0*/  MUFU.EX2 R28, R28 ;  /* 0x0000001c001c7308 */ /* 0x000fe20000000800 */
[----:B---3--:R-:W-:Y:S02]  /*5f00*/  FSEL R71, R71, -INF , P4 ;  /* 0xff80000047477808 */ /* 0x008fe40002000000 */
[----:B------:R-:W-:Y:S01]  /*5f10*/  FMNMX.FTZ R72, R70, R49, !PT ;  /* 0x0000003146487209 */ /* 0x000fe20007810000 */
[----:B------:R-:W-:-:S01]  /*5f20*/  FFMA.FTZ R49, R52, R35, -R75 ;  /* 0x0000002334317223 */ /* 0x000fc2000001084b */
[----:B------:R-:W-:Y:S01]  /*5f30*/  ISETP.GT.AND P4, PT, R54, 0x79, PT ;  /* 0x000000793600780c */ /* 0x000fe20003f84270 */
[----:B------:R-:W-:-:S01]  /*5f40*/  FFMA.FTZ R52, R148, R35, -R75 ;  /* 0x0000002394347223 */ /* 0x000fc2000001084b */
[----:B------:R-:W-:Y:S01]  /*5f50*/  FSEL R54, R73, -INF , P3 ;  /* 0xff80000049367808 */ /* 0x000fe20001800000 */
[----:B------:R-:W-:-:S01]  /*5f60*/  FFMA.FTZ R148, R9, R35, -R75 ;  /* 0x0000002309947223 */ /* 0x000fc2000001084b */
[----:B------:R-:W-:Y:S01]  /*5f70*/  FMNMX.FTZ R55, R71, R72, !PT ;  /* 0x0000004847377209 */ /* 0x000fe20007810000 */
[----:B------:R-:W-:-:S01]  /*5f80*/  FFMA.FTZ R9, R84, R35, -R75 ;  /* 0x0000002354097223 */ /* 0x000fc2000001084b */
[----:B------:R-:W-:Y:S01]  /*5f90*/  FSEL R74, R74, -INF , P4 ;  /* 0xff8000004a4a7808 */ /* 0x000fe20002000000 */
        /* <DEDUP_REMOVED lines=9> */
[-CC-:B------:R-:W-:Y:S01]  /*6030*/  FFMA.FTZ R39, R45, R35.reuse, -R75.reuse ;  /* 0x000000232d277223 */ /* 0x180fe2000001084b */
[----:B------:R-:W1:Y:S01]  /*6040*/  SHFL.BFLY PT, R72, R57, 0x2, 0x1f ;  /* 0x0c401f0039487f89 */ /* 0x000e6200000e0000 */
[----:B------:R-:W-:Y:S01]  /*6050*/  FSEL R45, R40, RZ, P2 ;  /* 0x000000ff282d7208 */ /* 0x000fe20001000000 */
[----:B------:R-:W-:Y:S01]  /*6060*/  FFMA.FTZ R75, R66, R35, -R75 ;  /* 0x00000023424b7223 */ /* 0x000fe2000001084b */
[----:B------:R-:W-:Y:S03]  /*6070*/  MUFU.EX2 R29, R29 ;  /* 0x0000001d001d7308 */ /* 0x000fe60000000800 */
[----:B------:R-:W-:-:S04]  /*6080*/  FADD.FTZ R66, -R45, R5 ;  /* 0x000000052d427221 */ /* 0x000fc80000010100 */
[----:B------:R-:W-:Y:S01]  /*6090*/  FMUL.FTZ R66, R66, R35 ;  /* 0x0000002342427220 */ /* 0x000fe20000410000 */
[----:B------:R-:W-:Y:S08]  /*60a0*/  MUFU.EX2 R32, R32 ;  /* 0x0000002000207308 */ /* 0x000ff00000000800 */
[----:B------:R-:W2:Y:S01]  /*60b0*/  MUFU.EX2 R66, R66 ;  /* 0x0000004200427308 */ /* 0x000ea20000000800 */
[----:B-1----:R-:W-:-:S07]  /*60c0*/  FMNMX.FTZ R61, R57, R72, !PT ;  /* 0x00000048393d7209 */ /* 0x002fce0007810000 */
[----:B------:R-:W-:Y:S01]  /*60d0*/  MUFU.EX2 R33, R33 ;  /* 0x0000002100217308 */ /* 0x000fe20000000800 */
[----:B------:R-:W1:Y:S07]  /*60e0*/  SHFL.BFLY PT, R72, R61, 0x1, 0x1f ;  /* 0x0c201f003d487f89 */ /* 0x000e6e00000e0000 */
[----:B------:R-:W-:Y:S01]  /*60f0*/  MUFU.EX2 R36, R36 ;  /* 0x0000002400247308 */ /* 0x000fe20000000800 */
[----:B--2---:R-:W-:-:S04]  /*6100*/  FFMA.FTZ R83, R66, R4, R77 ;  /* 0x0000000442537223 */ /* 0x004fc8000001004d */
[----:B------:R-:W-:-:S03]  /*6110*/  FADD.FTZ R4, R10, R83 ;  /* 0x000000530a047221 */ /* 0x000fc60000010000 */
[----:B------:R2:W-:Y:S08]  /*6120*/  MUFU.EX2 R5, R75 ;  /* 0x0000004b00057308 */ /* 0x0005f00000000800 */
[----:B------:R-:W-:Y:S01]  /*6130*/  MUFU.EX2 R13, R13 ;  /* 0x0000000d000d7308 */ /* 0x000fe20000000800 */
[----:B-1----:R-:W-:-:S04]  /*6140*/  FMNMX.FTZ R72, R61, R72, !PT ;  /* 0x000000483d487209 */ /* 0x002fc80007810000 */
[C---:B------:R-:W-:Y:S01]  /*6150*/  FSETP.NEU.FTZ.AND P2, PT, R72.reuse, -INF , PT ;  /* 0xff8000004800780b */ /* 0x040fe20003f5d000 */
[----:B------:R-:W-:-:S02]  /*6160*/  FFMA.FTZ R53, R72, R35, -8 ;  /* 0xc100000048357423 */ /* 0x000fc40000010023 */
[----:B------:R-:W-:Y:S01]  /*6170*/  MUFU.EX2 R37, R37 ;  /* 0x0000002500257308 */ /* 0x000fe20000000800 */
[----:B------:R-:W-:Y:S02]  /*6180*/  FSEL R79, R72, RZ, P2 ;  /* 0x000000ff484f7208 */ /* 0x000fe40001000000 */
[----:B------:R-:W-:-:S03]  /*6190*/  FSEL R45, R53, RZ, P2 ;  /* 0x000000ff352d7208 */ /* 0x000fc60001000000 */
[----:B------:R-:W-:Y:S02]  /*61a0*/  FADD.FTZ R6, -R79, R6 ;  /* 0x000000064f067221 */ /* 0x000fe40000010100 */
[----:B------:R-:W-:Y:S01]  /*61b0*/  MUFU.EX2 R41, R41 ;  /* 0x0000002900297308 */ /* 0x000fe20000000800 */
[----:B------:R-:W-:-:S01]  /*61c0*/  FFMA.FTZ R11, R11, R35, -R45 ;  /* 0x000000230b0b7223 */ /* 0x000fc2000001082d */
[-CC-:B------:R-:W-:Y:S01]  /*61d0*/  FFMA.FTZ R12, R12, R35.reuse, -R45.reuse ;  /* 0x000000230c0c7223 */ /* 0x180fe2000001082d */
[-C--:B------:R-:W-:Y:S01]  /*61e0*/  FMUL.FTZ R6, R6, R35.reuse ;  /* 0x0000002306067220 */ /* 0x080fe20000410000 */
        /* <DEDUP_REMOVED lines=14> */
[-CC-:B--2---:R-:W-:Y:S01]  /*62d0*/  FFMA.FTZ R75, R42, R35.reuse, -R45.reuse ;  /* 0x000000232a4b7223 */ /* 0x184fe2000001082d */
[----:B------:R-:W-:-:S01]  /*62e0*/  FFMA.FTZ R42, R44, R35, -R45 ;  /* 0x000000232c2a7223 */ /* 0x000fc2000001082d */
[-CC-:B------:R-:W-:Y:S01]  /*62f0*/  FFMA.FTZ R79, R46, R35.reuse, -R45.reuse ;  /* 0x000000232e4f7223 */ /* 0x180fe2000001082d */
[----:B------:R-:W-:-:S01]  /*6300*/  FFMA.FTZ R44, R64, R35, -R45 ;  /* 0x00000023402c7223 */ /* 0x000fc2000001082d */
[-CC-:B------:R-:W-:Y:S01]  /*6310*/  FFMA.FTZ R46, R86, R35.reuse, -R45.reuse ;  /* 0x00000023562e7223 */ /* 0x180fe2000001082d */
[----:B------:R-:W-:-:S01]  /*6320*/  FFMA.FTZ R83, R68, R35, -R45 ;  /* 0x0000002344537223 */ /* 0x000fc2000001082d */
[----:B------:R-:W2:Y:S01]  /*6330*/  MUFU.EX2 R12, R12 ;  /* 0x0000000c000c7308 */ /* 0x000ea20000000800 */
[----:B------:R-:W-:-:S02]  /*6340*/  IMAD.U32 R68, RZ, RZ, UR22 ;  /* 0x00000016ff447e24 */ /* 0x000fc4000f8e00ff */
[----:B------:R-:W-:-:S05]  /*6350*/  FFMA.FTZ R54, R54, R35, -R45 ;  /* 0x0000002336367223 */ /* 0x000fca000001082d */
[----:B------:R-:W3:Y:S01]  /*6360*/  MUFU.EX2 R53, R53 ;  /* 0x0000003500357308 */ /* 0x000ee20000000800 */
[----:B-1----:R-:W-:-:S07]  /*6370*/  FFMA.FTZ R3, R6, R3, R11 ;  /* 0x0000000306037223 */ /* 0x002fce000001000b */
[----:B------:R-:W1:Y:S01]  /*6380*/  MUFU.EX2 R20, R20 ;  /* 0x0000001400147308 */ /* 0x000e620000000800 */
[----:B--2---:R-:W-:-:S01]  /*6390*/  FADD.FTZ R50, R12, R3 ;  /* 0x000000030c327221 */ /* 0x004fc20000010000 */
[----:B------:R-:W-:-:S04]  /*63a0*/  FADD.FTZ R3, R51, R4 ;  /* 0x0000000433037221 */ /* 0x000fc80000010000 */
[----:B------:R-:W-:Y:S02]  /*63b0*/  FADD.FTZ R4, R14, R3 ;  /* 0x000000030e047221 */ /* 0x000fe40000010000 */
[----:B------:R-:W2:Y:S01]  /*63c0*/  MUFU.EX2 R56, R56 ;  /* 0x0000003800387308 */ /* 0x000ea20000000800 */
[----:B---3--:R-:W-:-:S01]  /*63d0*/  FADD.FTZ R85, R53, R50 ;  /* 0x0000003235557221 */ /* 0x008fc20000010000 */
[----:B------:R-:W-:Y:S01]  /*63e0*/  FADD.FTZ R3, R15, R4 ;  /* 0x000000040f037221 */ /* 0x000fe20000010000 */
[----:B------:R-:W-:-:S03]  /*63f0*/  FFMA.FTZ R50, R140, R35, -R45 ;  /* 0x000000238c327223 */ /* 0x000fc6000001082d */
[----:B------:R-:W-:Y:S02]  /*6400*/  FADD.FTZ R58, R24, R3 ;  /* 0x00000003183a7221 */ /* 0x000fe40000010000 */
[----:B------:R-:W3:Y:S01]  /*6410*/  MUFU.EX2 R57, R57 ;  /* 0x0000003900397308 */ /* 0x000ee20000000800 */
[----:B-1----:R-:W-:-:S01]  /*6420*/  FADD.FTZ R85, R20, R85 ;  /* 0x0000005514557221 */ /* 0x002fc20000010000 */
[----:B------:R-:W-:Y:S01]  /*6430*/  FADD.FTZ R87, R25, R58 ;  /* 0x0000003a19577221 */ /* 0x000fe20000010000 */
[----:B------:R-:W-:-:S03]  /*6440*/  FFMA.FTZ R58, R59, R35, -R45 ;  /* 0x000000233b3a7223 */ /* 0x000fc6000001082d */
[----:B------:R-:W-:Y:S02]  /*6450*/  FADD.FTZ R60, R28, R87 ;  /* 0x000000571c3c7221 */ /* 0x000fe40000010000 */
[----:B------:R-:W1:Y:S01]  /*6460*/  MUFU.EX2 R26, R26 ;  /* 0x0000001a001a7308 */ /* 0x000e620000000800 */
[----:B--2---:R-:W-:-:S01]  /*6470*/  FADD.FTZ R4, R56, R85 ;  /* 0x0000005538047221 */ /* 0x004fc20000010000 */
[----:B------:R-:W-:Y:S01]  /*6480*/  FADD.FTZ R59, R29, R60 ;  /* 0x0000003c1d3b7221 */ /* 0x000fe20000010000 */
[----:B------:R-:W-:-:S03]  /*6490*/  FFMA.FTZ R85, R142, R35, -R45 ;  /* 0x000000238e557223 */ /* 0x000fc6000001082d */
[----:B------:R-:W-:Y:S01]  /*64a0*/  FADD.FTZ R60, R32, R59 ;  /* 0x0000003b203c7221 */ /* 0x000fe20000010000 */
[----:B------:R-:W-:-:S01]  /*64b0*/  FFMA.FTZ R59, R144, R35, -R45 ;  /* 0x00000023903b7223 */ /* 0x000fc2000001082d */
[----:B------:R-:W2:Y:S01]  /*64c0*/  MUFU.EX2 R61, R61 ;  /* 0x0000003d003d7308 */ /* 0x000ea20000000800 */
[----:B---3--:R-:W-:-:S01]  /*64d0*/  FADD.FTZ R3, R57, R4 ;  /* 0x0000000439037221 */ /* 0x008fc20000010000 */
[----:B------:R-:W-:Y:S01]  /*64e0*/  FADD.FTZ R87, R33, R60 ;  /* 0x0000003c21577221 */ /* 0x000fe20000010000 */
[----:B------:R-:W-:-:S01]  /*64f0*/  FFMA.FTZ R60, R63, R35, -R45 ;  /* 0x000000233f3c7223 */ /* 0x000fc2000001082d */
[----:B------:R-:W-:Y:S02]  /*6500*/  FFMA.FTZ R63, R65, R35, -R45 ;  /* 0x00000023413f7223 */ /* 0x000fe4000001082d */
[----:B------:R-:W-:-:S02]  /*6510*/  FADD.FTZ R62, R36, R87 ;  /* 0x00000057243e7221 */ /* 0x000fc40000010000 */
[----:B------:R-:W3:Y:S01]  /*6520*/  MUFU.EX2 R30, R30 ;  /* 0x0000001e001e7308 */ /* 0x000ee20000000800 */
[----:B-1----:R-:W-:-:S01]  /*6530*/  FADD.FTZ R4, R26, R3 ;  /* 0x000000031a047221 */ /* 0x002fc20000010000 */
[----:B------:R-:W-:-:S04]  /*6540*/  FADD.FTZ R62, R13, R62 ;  /* 0x0000003e0d3e7221 */ /* 0x000fc80000010000 */
[----:B------:R-:W-:Y:S02]  /*6550*/  FADD.FTZ R62, R37, R62 ;  /* 0x0000003e253e7221 */ /* 0x000fe40000010000 */
[----:B------:R-:W1:Y:S01]  /*6560*/  MUFU.EX2 R69, R69 ;  /* 0x0000004500457308 */ /* 0x000e620000000800 */
[----:B--2---:R-:W-:-:S01]  /*6570*/  FADD.FTZ R3, R61, R4 ;  /* 0x000000043d037221 */ /* 0x004fc20000010000 */
[----:B------:R-:W-:Y:S01]  /*6580*/  FADD.FTZ R65, R41, R62 ;  /* 0x0000003e29417221 */ /* 0x000fe20000010000 */
[----:B------:R-:W-:-:S05]  /*6590*/  FFMA.FTZ R62, R67, R35, -R45 ;  /* 0x00000023433e7223 */ /* 0x000fca000001082d */
        /* <DEDUP_REMOVED lines=24> */
[-CC-:B------:R-:W-:Y:S01]  /*6720*/  FFMA.FTZ R65, R48, R35.reuse, -R45.reuse ;  /* 0x0000002330417223 */ /* 0x180fe2000001082d */
        /* <DEDUP_REMOVED lines=17> */
[-CC-:B------:R-:W-:Y:S01]  /*6840*/  FFMA.FTZ R67, R71, R35.reuse, -R45.reuse ;  /* 0x0000002347437223 */ /* 0x180fe2000001082d */
[----:B------:R-:W-:-:S05]  /*6850*/  FFMA.FTZ R45, R74, R35, -R45 ;  /* 0x000000234a2d7223 */ /* 0x000fca000001082d */
        /* <DEDUP_REMOVED lines=14> */
[----:B------:R-:W-:-:S05]  /*6940*/  @!P0 VIADD R3, R68, 0x19c40 ;  /* 0x00019c4044038836 */ /* 0x000fca0000000000 */
[----:B------:R-:W-:Y:S01]  /*6950*/  @!P0 PRMT R3, RZ, 0x654, R3 ;  /* 0x00000654ff038816 */ /* 0x000fe20000000003 */
[----:B------:R-:W2:Y:S01]  /*6960*/  MUFU.EX2 R21, R21 ;  /* 0x0000001500157308 */ /* 0x000ea20000000800 */
[----:B---3--:R-:W-:-:S02]  /*6970*/  FADD.FTZ R64, R84, R71 ;  /* 0x0000004754407221 */ /* 0x008fc40000010000 */
[----:B------:R3:W-:Y:S05]  /*6980*/  @!P0 SYNCS.ARRIVE.TRANS64.RED.A1T0 RZ, [R3+URZ], RZ ;  /* 0x000000ff03ff89a7 */ /* 0x0007ea000810043f */
[----:B------:R-:W4:Y:S01]  /*6990*/  MUFU.EX2 R62, R62 ;  /* 0x0000003e003e7308 */ /* 0x000f220000000800 */
[----:B-1----:R-:W-:-:S07]  /*69a0*/  FADD.FTZ R71, R63, R4 ;  /* 0x000000043f477221 */ /* 0x002fce0000010000 */
[----:B------:R-:W1:Y:S01]  /*69b0*/  MUFU.EX2 R150, R150 ;  /* 0x0000009600967308 */ /* 0x000e620000000800 */
[----:B--2---:R-:W-:-:S07]  /*69c0*/  FADD.FTZ R87, R21, R64 ;  /* 0x0000004015577221 */ /* 0x004fce0000010000 */
[----:B------:R-:W3:Y:S01]  /*69d0*/  MUFU.EX2 R65, R65 ;  /* 0x0000004100417308 */ /* 0x000ee20000000800 */
[----:B----4-:R-:W-:-:S07]  /*69e0*/  FADD.FTZ R4, R62, R71 ;  /* 0x000000473e047221 */ /* 0x010fce0000010000 */
        /* <DEDUP_REMOVED lines=13> */
[----:B-1----:R-:W-:-:S04]  /*6ac0*/  FADD.FTZ R64, R43, R64 ;  /* 0x000000402b407221 */ /* 0x002fc80000010000 */
[----:B------:R-:W-:Y:S01]  /*6ad0*/  FADD.FTZ R4, R5, R64 ;  /* 0x0000004005047221 */ /* 0x000fe20000010000 */
[----:B---3--:R-:W-:-:S04]  /*6ae0*/  FADD.FTZ R68, R54, R3 ;  /* 0x0000000336447221 */ /* 0x008fc80000010000 */
[----:B--2---:R-:W-:Y:S01]  /*6af0*/  FADD.FTZ R3, R45, R68 ;  /* 0x000000442d037221 */ /* 0x004fe20000010000 */
[----:B------:R-:W-:Y:S06]  /*6b00*/  @!P1 BRA `(.L_x_1545) ;  /* 0x0000000000049947 */ /* 0x000fec0003800000 */
[----:B------:R-:W-:Y:S01]  /*6b10*/  BPT.TRAP 0x1 ;  /* 0x000000040000795c */ /* 0x000fe20000300000 */
.L_x_1545:
[----:B------:R-:W-:Y:S01]  /*6b20*/  UIADD3 UR6, UR7, 0x19c60, URZ ;  /* 0x00019c6007067890 */ /* 0x000fe2000fffe03f */
[----:B------:R-:W-:Y:S01]  /*6b30*/  ISETP.GT.AND P2, PT, R8, R7, PT ;  /* 0x000000070800720c */ /* 0x000fe20003f44270 */
[----:B------:R-:W-:Y:S01]  /*6b40*/  UMOV UR17, UR38 ;  /* 0x0000002600117c82 */ /* 0x000fe20008000000 */
[----:B------:R-:W-:Y:S01]  /*6b50*/  F2FP.SATFINITE.E4M3.F32.PACK_AB_MERGE_C R25, R28, R25, RZ ;  /* 0x000000191c19723e */ /* 0x000fe200048070ff */
[----:B------:R-:W-:Y:S01]  /*6b60*/  UPRMT UR6, UR48, 0x654, UR6 ;  /* 0x0000065430067896 */ /* 0x000fe20008000006 */
[----:B------:R-:W-:Y:S01]  /*6b70*/  F2FP.SATFINITE.E4M3.F32.PACK_AB_MERGE_C R21, R150, R21, RZ ;  /* 0x000000159615723e */ /* 0x000fe200048070ff */
[-C--:B------:R-:W-:Y:S01]  /*6b80*/  FMUL.FTZ R90, R90, R6.reuse ;  /* 0x000000065a5a7220 */ /* 0x080fe20000410000 */
        /* <DEDUP_REMOVED lines=83> */
.L_x_1536:
[----:B------:R-:W-:-:S13]  /*70c0*/  ISETP.GE.AND P2, PT, R8, RZ, PT ;  /* 0x000000ff0800720c */ /* 0x000fda0003f46270 */
[----:B------:R-:W-:Y:S05]  /*70d0*/  @!P2 BRA `(.L_x_1547) ;  /* 0x0000002000e0a947 */ /* 0x000fea0003800000 */
[----:B------:R-:W-:Y:S01]  /*70e0*/  IMAD.MOV.U32 R6, RZ, RZ, R72 ;  /* 0x000000ffff067224 */ /* 0x000fe200078e0048 */
[----:B------:R-:W-:Y:S01]  /*70f0*/  UMOV UR17, UR38 ;  /* 0x0000002600117c82 */ /* 0x000fe20008000000 */
[----:B------:R-:W-:Y:S02]  /*7100*/  IMAD.MOV.U32 R5, RZ, RZ, R40 ;  /* 0x000000ffff057224 */ /* 0x000fe400078e0028 */
[----:B------:R-:W-:-:S07]  /*7110*/  IMAD.MOV.U32 R7, RZ, RZ, R2 ;  /* 0x000000ffff077224 */ /* 0x000fce00078e0002 */
.L_x_1557:
[----:B------:R-:W-:-:S04]  /*7120*/  UIADD3 UR6, UR17, 0x1, URZ ;  /* 0x0000000111067890 */ /* 0x000fc8000fffe03f */
[----:B------:R-:W-:-:S04]  /*7130*/  UISETP.NE.AND UP0, UPT, UR6, 0x2, UPT ;  /* 0x000000020600788c */ /* 0x000fc8000bf05270 */
[----:B------:R-:W-:Y:S02]  /*7140*/  USEL UR7, URZ, 0x1, UP0 ;  /* 0x000000013f077887 */ /* 0x000fe40008000000 */
[----:B------:R-:W-:-:S04]  /*7150*/  USEL UR38, UR6, URZ, UP0 ;  /* 0x0000003f06267287 */ /* 0x000fc80008000000 */
[----:B------:R-:W-:Y:S01]  /*7160*/  LOP3.LUT R2, R7, UR7, RZ, 0x3c, !PT ;  /* 0x0000000707027c12 */ /* 0x000fe2000f8e3cff */
[----:B------:R-:W-:Y:S07]  /*7170*/  @!P1 BRA `(.L_x_1548) ;  /* 0x0000000000049947 */ /* 0x000fee0003800000 */
[----:B------:R-:W-:Y:S01]  /*7180*/  BPT.TRAP 0x1 ;  /* 0x000000040000795c */ /* 0x000fe20000300000 */
.L_x_1548:
[----:B------:R-:W-:Y:S01]  /*7190*/  ULEA UR6, UR38, UR39, 0x3 ;  /* 0x0000002726067291 */ /* 0x000fe2000f8e183f */
[----:B------:R-:W-:-:S08]  /*71a0*/  SHF.L.U32 R9, R2, 0x1f, RZ ;  /* 0x0000001f02097819 */ /* 0x000fd000000006ff */
[----:B------:R1:W2:Y:S01]  /*71b0*/  SYNCS.PHASECHK.TRANS64.TRYWAIT P2, [UR6+0x19c30], R9 ;  /* 0x019c3009ff0075a7 */ /* 0x0002a20008040146 */
[----:B------:R-:W-:Y:S05]  /*71c0*/  @!P1 BRA `(.L_x_1549) ;  /* 0x0000000000049947 */ /* 0x000fea0003800000 */
[----:B------:R-:W-:Y:S01]  /*71d0*/  BPT.TRAP 0x1 ;  /* 0x000000040000795c */ /* 0x000fe20000300000 */
.L_x_1549:
[----:B--2---:R-:W-:Y:S05]  /*71e0*/  @P2 BRA `(.L_x_1550) ;  /* 0x0000000000082947 */ /* 0x004fea0003800000 */
[----:B------:R-:W2:Y:S02]  /*71f0*/  SYNCS.PHASECHK.TRANS64.TRYWAIT P2, [UR6+0x19c30], R9 ;  /* 0x019c3009ff0075a7 */ /* 0x000ea40008040146 */
[----:B--2---:R-:W-:Y:S05]  /*7200*/  @!P2 BRA `(.L_x_1551) ;  /* 0x000000740038a947 */ /* 0x004fea0003800000 */
.L_x_1550:
        /* <DEDUP_REMOVED lines=17> */
.L_x_1552:
[----:B------:R-:W-:Y:S01]  /*7320*/  ULEA UR7, UR17, UR39, 0x3 ;  /* 0x0000002711077291 */ /* 0x000fe2000f8e183f */
[----:B------:R-:W-:-:S08]  /*7330*/  SHF.L.U32 R7, R7, 0x1f, RZ ;  /* 0x0000001f07077819 */ /* 0x000fd000000006ff */
[----:B------:R3:W4:Y:S01]  /*7340*/  SYNCS.PHASECHK.TRANS64.TRYWAIT P2, [UR7+0x19c50], R7 ;  /* 0x019c5007ff0075a7 */ /* 0x0007220008040147 */
[----:B------:R-:W-:Y:S05]  /*7350*/  @!P1 BRA `(.L_x_1553) ;  /* 0x0000000000049947 */ /* 0x000fea0003800000 */
[----:B------:R-:W-:Y:S01]  /*7360*/  BPT.TRAP 0x1 ;  /* 0x000000040000795c */ /* 0x000fe20000300000 */
.L_x_1553:
[----:B----4-:R-:W-:Y:S05]  /*7370*/  @P2 BRA `(.L_x_1554) ;  /* 0x0000000000082947 */ /* 0x010fea0003800000 */
[----:B------:R-:W4:Y:S02]  /*7380*/  SYNCS.PHASECHK.TRANS64.TRYWAIT P2, [UR7+0x19c50], R7 ;  /* 0x019c5007ff0075a7 */ /* 0x000f240008040147 */
[----:B----4-:R-:W-:Y:S05]  /*7390*/  @!P2 BRA `(.L_x_1555) ;  /* 0x0000007000eca947 */ /* 0x010fea0003800000 */
.L_x_1554:
[----:B------:R-:W-:Y:S01]  /*73a0*/  UIADD3 UR6, UR39, 0x3000, URZ ;  /* 0x0000300027067890 */ /* 0x000fe2000fffe03f */
[----:B------:R-:W-:Y:S01]  /*73b0*/  WARPGROUP.ARRIVE ;  /* 0x00000000000079c5 */ /* 0x000fe20000000000 */
[----:B------:R-:W-:Y:S01]  /*73c0*/  UMOV UR11, 0x40000040 ;  /* 0x40000040000b7882 */ /* 0x000fe20000000000 */
[C---:B--2---:R-:W-:Y:S01]  /*73d0*/  FMUL.FTZ R10, R0.reuse, R24 ;  /* 0x00000018000a7220 */ /* 0x044fe20000410000 */
[----:B------:R-:W-:Y:S01]  /*73e0*/  USHF.R.U32.HI UR6, URZ, 0x4, UR6 ;  /* 0x000000043f067899 */ /* 0x000fe20008011606 */
[C---:B---3--:R-:W-:Y:S01]  /*73f0*/  FMUL.FTZ R7, R0.reuse, R25 ;  /* 0x0000001900077220 */ /* 0x048fe20000410000 */
[C---:B-1----:R-:W-:Y:S01]  /*7400*/  FMUL.FTZ R9, R0.reuse, R26 ;  /* 0x0000001a00097220 */ /* 0x042fe20000410000 */
[C---:B------:R-:W-:Y:S01]  /*7410*/  FMUL.FTZ R11, R0.reuse, R27 ;  /* 0x0000001b000b7220 */ /* 0x040fe20000410000 */
[----:B------:R-:W-:Y:S01]  /*7420*/  ULOP3.LUT UR6, UR6, 0x3fff, URZ, 0xc0, !UPT ;  /* 0x00003fff06067892 */ /* 0x000fe2000f8ec03f */
[----:B------:R-:W1:Y:S01]  /*7430*/  MUFU.TANH R10, R10 ;  /* 0x0000000a000a7308 */ /* 0x000e620000002400 */
[C---:B------:R-:W-:Y:S01]  /*7440*/  FMUL.FTZ R12, R0.reuse, R28 ;  /* 0x0000001c000c7220 */ /* 0x040fe20000410000 */
[C---:B------:R-:W-:Y:S01]  /*7450*/  FMUL.FTZ R14, R0.reuse, R30 ;  /* 0x0000001e000e7220 */ /* 0x040fe20000410000 */
[----:B------:R-:W-:Y:S01]  /*7460*/  ULOP3.LUT UR6, UR6, 0x10000, URZ, 0xfc, !UPT ;  /* 0x0001000006067892 */ /* 0x000fe2000f8efc3f */
[C---:B------:R-:W-:Y:S01]  /*7470*/  FMUL.FTZ R13, R0.reuse, R29 ;  /* 0x0000001d000d7220 */ /* 0x040fe20000410000 */
[C---:B------:R-:W-:Y:S01]  /*7480*/  FMUL.FTZ R15, R0.reuse, R31 ;  /* 0x0000001f000f7220 */ /* 0x040fe20000410000 */
[C---:B------:R-:W-:Y:S01]  /*7490*/  FMUL.FTZ R20, R0.reuse, R32 ;  /* 0x0000002000147220 */ /* 0x040fe20000410000 */
[----:B------:R-:W-:Y:S01]  /*74a0*/  UIMAD UR6, UR17, 0x300, UR6 ;  /* 0x00000300110678a4 */ /* 0x000fe2000f8e0206 */
[----:B------:R-:W2:Y:S01]  /*74b0*/  MUFU.TANH R7, R7 ;  /* 0x0000000700077308 */ /* 0x000ea20000002400 */
        /* <DEDUP_REMOVED lines=25> */
[----:B---3--:R-:W-:Y:S01]  /*7650*/  FMNMX.FTZ R40, R9, R6, !PT ;  /* 0x0000000609287209 */ /* 0x008fe20007810000 */
[C---:B------:R-:W-:Y:S01]  /*7660*/  FMUL.FTZ R50, R0.reuse, R50 ;  /* 0x0000003200327220 */ /* 0x040fe20000410000 */
[C---:B------:R-:W-:Y:S01]  /*7670*/  FMUL.FTZ R48, R0.reuse, R49 ;  /* 0x0000003100307220 */ /* 0x040fe20000410000 */
[C---:B------:R-:W-:Y:S01]  /*7680*/  FMUL.FTZ R52, R0.reuse, R52 ;  /* 0x0000003400347220 */ /* 0x040fe20000410000 */
[C---:B------:R-:W-:Y:S01]  /*7690*/  FMUL.FTZ R54, R0.reuse, R54 ;  /* 0x0000003600367220 */ /* 0x040fe20000410000 */
[C---:B------:R-:W-:Y:S01]  /*76a0*/  FMUL.FTZ R43, R0.reuse, R63 ;  /* 0x0000003f002b7220 */ /* 0x040fe20000410000 */
[C---:B------:R-:W-:Y:S01]  /*76b0*/  FMUL.FTZ R33, R0.reuse, R55 ;  /* 0x0000003700217220 */ /* 0x040fe20000410000 */
[----:B------:R-:W-:Y:S01]  /*76c0*/  MUFU.TANH R14, R14 ;  /* 0x0000000e000e7308 */ /* 0x000fe20000002400 */
        /* <DEDUP_REMOVED lines=13> */
[----:B------:R-:W-:Y:S01]  /*77a0*/  UIADD3 UR10, UR6, 0x2, URZ ;  /* 0x00000002060a7890 */ /* 0x000fe2000fffe03f */
[C---:B------:R-:W-:Y:S01]  /*77b0*/  FMUL.FTZ R70, R0.reuse, R70 ;  /* 0x0000004600467220 */ /* 0x040fe20000410000 */
[----:B------:R-:W-:Y:S01]  /*77c0*/  MUFU.TANH R15, R15 ;  /* 0x0000000f000f7308 */ /* 0x000fe20000002400 */
[C---:B------:R-:W-:Y:S01]  /*77d0*/  FMUL.FTZ R49, R0.reuse, R69 ;  /* 0x0000004500317220 */ /* 0x040fe20000410000 */
[----:B------:R-:W-:Y:S01]  /*77e0*/  UMOV UR11, 0x40000040 ;  /* 0x40000040000b7882 */ /* 0x000fe20000000000 */
        /* <DEDUP_REMOVED lines=10> */
[----:B------:R-:W-:-:S03]  /*7890*/  FMUL.FTZ R86, R0, R86 ;  /* 0x0000005600567220 */ /* 0x000fc60000410000 */
[----:B------:R-:W-:Y:S08]  /*78a0*/  MUFU.TANH R24, R24 ;  /* 0x0000001800187308 */ /* 0x000ff00000002400 */
[----:B------:R-:W1:Y:S01]  /*78b0*/  MUFU.TANH R21, R21 ;  /* 0x0000001500157308 */ /* 0x000e620000002400 */
[----:B--2---:R-:W-:-:S07]  /*78c0*/  FMNMX.FTZ R40, R20, R35, !PT ;  /* 0x0000002314287209 */ /* 0x004fce0007810000 */
[----:B------:R-:W-:Y:S08]  /*78d0*/  MUFU.TANH R25, R25 ;  /* 0x0000001900197308 */ /* 0x000ff00000002400 */
[----:B------:R-:W2:Y:S01]  /*78e0*/  MUFU.TANH R26, R26 ;  /* 0x0000001a001a7308 */ /* 0x000ea20000002400 */
[----:B-1----:R-:W-:-:S07]  /*78f0*/  FMNMX.FTZ R35, R21, R40, !PT ;  /* 0x0000002815237209 */ /* 0x002fce0007810000 */
[----:B------:R-:W-:Y:S08]  /*7900*/  MUFU.TANH R28, R28 ;  /* 0x0000001c001c7308 */ /* 0x000ff00000002400 */
[----:B------:R-:W1:Y:S01]  /*7910*/  MUFU.TANH R27, R27 ;  /* 0x0000001b001b7308 */ /* 0x000e620000002400 */
[----:B--2---:R-:W-:-:S07]  /*7920*/  FMNMX.FTZ R40, R26, R35, !PT ;  /* 0x000000231a287209 */ /* 0x004fce0007810000 */
[----:B------:R-:W-:Y:S01]  /*7930*/  MUFU.TANH R29, R29 ;  /* 0x0000001d001d7308 */ /* 0x000fe20000002400 */
[----:B------:R-:W-:Y:S02]  /*7940*/  WARPGROUP.DEPBAR.LE gsb0, 0x0 ;  /* 0x00008000000079c5 */ /* 0x000fe40000010000 */
[C---:B------:R-:W-:Y:S01]  /*7950*/  FMUL.FTZ R150, R0.reuse, R53 ;  /* 0x0000003500967220 */ /* 0x040fe20000410000 */
[----:B------:R-:W-:Y:S01]  /*7960*/  FMUL.FTZ R53, R0, R72 ;  /* 0x0000004800357220 */ /* 0x000fe20000410000 */
[----:B------:R-:W-:-:S03]  /*7970*/  FMNMX.FTZ R72, R14, R59, !PT ;  /* 0x0000003b0e487209 */ /* 0x000fc60007810000 */
[----:B------:R-:W2:Y:S01]  /*7980*/  MUFU.TANH R30, R30 ;  /* 0x0000001e001e7308 */ /* 0x000ea20000002400 */
[----:B-1----:R-:W-:Y:S01]  /*7990*/  FMNMX.FTZ R35, R27, R40, !PT ;  /* 0x000000281b237209 */ /* 0x002fe20007810000 */
[C---:B------:R-:W-:Y:S01]  /*79a0*/  FMUL.FTZ R148, R0.reuse, R51 ;  /* 0x0000003300947220 */ /* 0x040fe20000410000 */
[----:B------:R-:W-:Y:S01]  /*79b0*/  FMNMX.FTZ R59, R15, R72, !PT ;  /* 0x000000480f3b7209 */ /* 0x000fe20007810000 */
[----:B------:R-:W-:Y:S01]  /*79c0*/  WARPGROUP.ARRIVE ;  /* 0x00000000000079c5 */ /* 0x000fe20000000000 */
[----:B------:R-:W-:Y:S02]  /*79d0*/  FMUL.FTZ R51, R0, R71 ;  /* 0x0000004700337220 */ /* 0x000fe40000410000 */
[----:B------:R-:W-:Y:S01]  /*79e0*/  FMNMX.FTZ R72, R24, R59, !PT ;  /* 0x0000003b18487209 */ /* 0x000fe20007810000 */
[----:B------:R-:W1:Y:S01]  /*79f0*/  MUFU.TANH R32, R32 ;  /* 0x0000002000207308 */ /* 0x000e620000002400 */
[----:B------:R-:W-:Y:S01]  /*7a00*/  FMUL.FTZ R59, R0, R77 ;  /* 0x0000004d003b7220 */ /* 0x000fe20000410000 */
[----:B------:R-:W-:Y:S01]  /*7a10*/  QGMMA.64x96x32.F32.E4M3.E4M3 R88, R144, gdesc[UR8], R88, gsb0 ;  /* 0x0160000890587df3 */ /* 0x000fe20008000858 */
[----:B------:R-:W-:Y:S01]  /*7a20*/  FMNMX.FTZ R61, R25, R72, !PT ;  /* 0x00000048193d7209 */ /* 0x000fe20007810000 */
[----:B------:R-:W-:Y:S01]  /*7a30*/  UIADD3 UR10, UR6, 0x4, URZ ;  /* 0x00000004060a7890 */ /* 0x000fe2000fffe03f */
[----:B------:R-:W-:-:S02]  /*7a40*/  UMOV UR11, 0x40000040 ;  /* 0x40000040000b7882 */ /* 0x000fc40000000000 */
[----:B------:R-:W-:Y:S01]  /*7a50*/  FMNMX.FTZ R72, R28, R61, !PT ;  /* 0x0000003d1c487209 */ /* 0x000fe20007810000 */
[----:B------:R-:W3:Y:S01]  /*7a60*/  MUFU.TANH R31, R31 ;  /* 0x0000001f001f7308 */ /* 0x000ee20000002400 */
[----:B--2---:R-:W-:Y:S01]  /*7a70*/  FMNMX.FTZ R40, R30, R35, !PT ;  /* 0x000000231e287209 */ /* 0x004fe20007810000 */
[----:B------:R-:W-:Y:S01]  /*7a80*/  UIADD3 UR6, UR6, 0x6, URZ ;  /* 0x0000000606067890 */ /* 0x000fe2000fffe03f */
[----:B------:R-:W-:-:S05]  /*7a90*/  FMNMX.FTZ R61, R29, R72, !PT ;  /* 0x000000481d3d7209 */ /* 0x000fca0007810000 */
        /* <DEDUP_REMOVED lines=28> */
[----:B------:R-:W-:Y:S02]  /*7c60*/  WARPGROUP.DEPBAR.LE gsb0, 0x0 ;  /* 0x00008000000079c5 */ /* 0x000fe40000010000 */
[----:B------:R-:W-:-:S04]  /*7c70*/  WARPGROUP.ARRIVE ;  /* 0x00000000000079c5 */ /* 0x000fc80000000000 */
[----:B------:R-:W1:Y:S01]  /*7c80*/  MUFU.TANH R56, R56 ;  /* 0x0000003800387308 */ /* 0x000e620000002400 */
[----:B---3--:R-:W-:Y:S01]  /*7c90*/  FMNMX.FTZ R35, R150, R35, !PT ;  /* 0x0000002396237209 */ /* 0x008fe20007810000 */
[----:B------:R-:W-:Y:S01]  /*7ca0*/  QGMMA.64x96x32.F32.E4M3.E4M3 R88, R140, gdesc[UR8], R88, gsb0 ;  /* 0x016000088c587df3 */ /* 0x000fe20008000858 */
[----:B------:R-:W-:Y:S01]  /*7cb0*/  UMOV UR10, UR6 ;  /* 0x00000006000a7c82 */ /* 0x000fe20008000000 */
[----:B------:R-:W-:-:S04]  /*7cc0*/  UMOV UR11, 0x40000040 ;  /* 0x40000040000b7882 */ /* 0x000fc80000000000 */
        /* <DEDUP_REMOVED lines=34> */
[----:B------:R-:W-:Y:S01]  /*7ef0*/  FMUL.FTZ R69, R0, R87 ;  /* 0x0000005700457220 */ /* 0x000fe20000410000 */
[----:B------:R-:W-:Y:S05]  /*7f00*/  QGMMA.64x96x32.F32.E4M3.E4M3 R88, R136, gdesc[UR8], R88, gsb0 ;  /* 0x0160000888587df3 */ /* 0x000fea0008000858 */
        /* <DEDUP_REMOVED lines=28> */
[----:B------:R-:W-:-:S06]  /*80d0*/  WARPGROUP.DEPBAR.LE gsb0, 0x0 ;  /* 0x00008000000079c5 */ /* 0x000fcc0000010000 */
[----:B------:R-:W1:Y:S01]  /*80e0*/  MUFU.TANH R67, R67 ;  /* 0x0000004300437308 */ /* 0x000e620000002400 */
[----:B---3--:R-:W-:Y:S02]  /*80f0*/  FMNMX.FTZ R40, R84, R35, !PT ;  /* 0x0000002354287209 */ /* 0x008fe40007810000 */
[----:B------:R-:W3:Y:S05]  /*8100*/  LDC R35, c[0x0][0x988] ;  /* 0x00026200ff237b82 */ /* 0x000eea0000000800 */
[----:B------:R-:W4:Y:S01]  /*8110*/  MUFU.TANH R69, R69 ;  /* 0x0000004500457308 */ /* 0x000f220000002400 */
[----:B--2---:R-:W-:Y:S02]  /*8120*/  FMNMX.FTZ R72, R86, R71, !PT ;  /* 0x0000004756487209 */ /* 0x004fe40007810000 */
[----:B-1----:R-:W-:-:S05]  /*8130*/  FMNMX.FTZ R71, R67, R40, !PT ;  /* 0x0000002843477209 */ /* 0x002fca0007810000 */
[----:B------:R-:W1:Y:S01]  /*8140*/  SHFL.BFLY PT, R40, R71, 0x2, 0x1f ;  /* 0x0c401f0047287f89 */ /* 0x000e6200000e0000 */
[----:B----4-:R-:W-:-:S05]  /*8150*/  FMNMX.FTZ R73, R69, R72, !PT ;  /* 0x0000004845497209 */ /* 0x010fca0007810000 */
[----:B------:R-:W2:Y:S01]  /*8160*/  SHFL.BFLY PT, R72, R73, 0x2, 0x1f ;  /* 0x0c401f0049487f89 */ /* 0x000ea200000e0000 */
[----:B-1----:R-:W-:-:S05]  /*8170*/  FMNMX.FTZ R75, R71, R40, !PT ;  /* 0x00000028474b7209 */ /* 0x002fca0007810000 */
[----:B------:R-:W1:Y:S01]  /*8180*/  SHFL.BFLY PT, R40, R75, 0x1, 0x1f ;  /* 0x0c201f004b287f89 */ /* 0x000e6200000e0000 */
[----:B--2---:R-:W-:-:S05]  /*8190*/  FMNMX.FTZ R77, R73, R72, !PT ;  /* 0x00000048494d7209 */ /* 0x004fca0007810000 */
[----:B------:R-:W2:Y:S01]  /*81a0*/  SHFL.BFLY PT, R72, R77, 0x1, 0x1f ;  /* 0x0c201f004d487f89 */ /* 0x000ea200000e0000 */
[----:B-1----:R-:W-:-:S05]  /*81b0*/  FMNMX.FTZ R40, R75, R40, !PT ;  /* 0x000000284b287209 */ /* 0x002fca0007810000 */
[----:B------:R-:W-:Y:S01]  /*81c0*/  FADD.FTZ R144, -R40, R5 ;  /* 0x0000000528907221 */ /* 0x000fe20000010100 */
[----:B--2---:R-:W-:-:S03]  /*81d0*/  FMNMX.FTZ R72, R77, R72, !PT ;  /* 0x000000484d487209 */ /* 0x004fc60007810000 */
[-C--:B---3--:R-:W-:Y:S01]  /*81e0*/  FMUL.FTZ R5, R144, R35.reuse ;  /* 0x0000002390057220 */ /* 0x088fe20000410000 */
[----:B------:R-:W-:-:S01]  /*81f0*/  FFMA.FTZ R144, R40, R35, -8 ;  /* 0xc100000028907423 */ /* 0x000fc20000010023 */
[----:B------:R-:W-:-:S03]  /*8200*/  FADD.FTZ R6, -R72, R6 ;  /* 0x0000000648067221 */ /* 0x000fc60000010100 */
        /* <DEDUP_REMOVED lines=8> */
[-C--:B------:R-:W-:Y:S01]  /*8290*/  FFMA.FTZ R84, R72, R35.reuse, -8 ;  /* 0xc100000048547423 */ /* 0x080fe20000010023 */
[----:B------:R-:W-:-:S01]  /*82a0*/  FFMA.FTZ R38, R46, R35, -R144 ;  /* 0x000000232e267223 */ /* 0x000fc20000010890 */
[-CC-:B------:R-:W-:Y:S01]  /*82b0*/  FFMA.FTZ R46, R52, R35.reuse, -R144.reuse ;  /* 0x00000023342e7223 */ /* 0x180fe20000010890 */
[----:B------:R-:W-:-:S01]  /*82c0*/  FFMA.FTZ R10, R10, R35, -R144 ;  /* 0x000000230a0a7223 */ /* 0x000fc20000010890 */
[-CC-:B------:R-:W-:Y:S01]  /*82d0*/  FFMA.FTZ R52, R60, R35.reuse, -R144.reuse ;  /* 0x000000233c347223 */ /* 0x180fe20000010890 */
[-C--:B------:R-:W-:Y:S01]  /*82e0*/  FMUL.FTZ R6, R6, R35.reuse ;  /* 0x0000002306067220 */ /* 0x080fe20000410000 */
[-C--:B------:R-:W-:Y:S01]  /*82f0*/  FFMA.FTZ R60, R68, R35.reuse, -R144 ;  /* 0x00000023443c7223 */ /* 0x080fe20000010890 */
        /* <DEDUP_REMOVED lines=46> */
[----:B-1----:R-:W-:-:S01]  /*85e0*/  FFMA.FTZ R4, R5, R4, R10 ;  /* 0x0000000405047223 */ /* 0x002fc2000001000a */
[-CC-:B------:R-:W-:Y:S01]  /*85f0*/  FFMA.FTZ R61, R61, R35.reuse, -R84.reuse ;  /* 0x000000233d3d7223 */ /* 0x180fe20000010854 */
[----:B------:R-:W-:-:S01]  /*8600*/  FFMA.FTZ R65, R65, R35, -R84 ;  /* 0x0000002341417223 */ /* 0x000fc20000010854 */
[----:B------:R-:W-:-:S04]  /*8610*/  FFMA.FTZ R69, R69, R35, -R84 ;  /* 0x0000002345457223 */ /* 0x000fc80000010854 */
[----:B------:R-:W1:Y:S08]  /*8620*/  MUFU.EX2 R7, R7 ;  /* 0x0000000700077308 */ /* 0x000e700000000800 */
        /* <DEDUP_REMOVED lines=11> */
[----:B---3--:R-:W-:-:S01]  /*86e0*/  FADD.FTZ R79, R13, R58 ;  /* 0x0000003a0d4f7221 */ /* 0x008fc20000010000 */
[----:B------:R-:W-:-:S06]  /*86f0*/  FFMA.FTZ R58, R66, R35, -R84 ;  /* 0x00000023423a7223 */ /* 0x000fcc0000010854 */
        /* <DEDUP_REMOVED lines=16> */
[----:B------:R-:W-:-:S06]  /*8800*/  FFMA.FTZ R62, R70, R35, -R84 ;  /* 0x00000023463e7223 */ /* 0x000fcc0000010854 */
        /* <DEDUP_REMOVED lines=35> */
[----:B------:R-:W-:-:S06]  /*8a40*/  FFMA.FTZ R70, R78, R35, -R84 ;  /* 0x000000234e467223 */ /* 0x000fcc0000010854 */
        /* <DEDUP_REMOVED lines=27> */
[----:B------:R-:W-:-:S05]  /*8c00*/  IMAD.U32 R3, RZ, RZ, UR38 ;  /* 0x00000026ff037e24 */ /* 0x000fca000f8e00ff */
[----:B------:R-:W-:Y:S01]  /*8c10*/  @!P0 LEA R3, R3, UR39, 0x3 ;  /* 0x0000002703038c11 */ /* 0x000fe2000f8e18ff */
[----:B------:R-:W1:Y:S01]  /*8c20*/  MUFU.EX2 R51, R51 ;  /* 0x0000003300337308 */ /* 0x000e620000000800 */
[----:B---3--:R-:W-:-:S03]  /*8c30*/  FADD.FTZ R78, R62, R79 ;  /* 0x0000004f3e4e7221 */ /* 0x008fc60000010000 */
[----:B------:R-:W-:-:S04]  /*8c40*/  @!P0 VIADD R3, R3, 0x19c40 ;  /* 0x00019c4003038836 */ /* 0x000fc80000000000 */
[----:B------:R-:W3:Y:S01]  /*8c50*/  MUFU.EX2 R53, R53 ;  /* 0x0000003500357308 */ /* 0x000ee20000000800 */
[----:B--2---:R-:W-:-:S01]  /*8c60*/  FADD.FTZ R4, R49, R4 ;  /* 0x0000000431047221 */ /* 0x004fc20000010000 */
[----:B------:R-:W-:-:S04]  /*8c70*/  @!P0 PRMT R3, RZ, 0x654, R3 ;  /* 0x00000654ff038816 */ /* 0x000fc80000000003 */
[----:B------:R2:W-:Y:S02]  /*8c80*/  @!P0 SYNCS.ARRIVE.TRANS64.RED.A1T0 RZ, [R3+URZ], RZ ;  /* 0x000000ff03ff89a7 */ /* 0x0005e4000810043f */
[----:B------:R-:W4:Y:S01]  /*8c90*/  MUFU.EX2 R66, R66 ;  /* 0x0000004200427308 */ /* 0x000f220000000800 */
[----:B-1----:R-:W-:-:S01]  /*8ca0*/  FADD.FTZ R79, R51, R78 ;  /* 0x0000004e334f7221 */ /* 0x002fc20000010000 */
[----:B------:R-:W-:-:S06]  /*8cb0*/  FFMA.FTZ R78, R86, R35, -R84 ;  /* 0x00000023564e7223 */ /* 0x000fcc0000010854 */
[----:B------:R-:W1:Y:S01]  /*8cc0*/  MUFU.EX2 R64, R64 ;  /* 0x0000004000407308 */ /* 0x000e620000000800 */
[----:B---3--:R-:W-:-:S07]  /*8cd0*/  FADD.FTZ R81, R53, R4 ;  /* 0x0000000435517221 */ /* 0x008fce0000010000 */
[----:B------:R-:W3:Y:S01]  /*8ce0*/  MUFU.EX2 R57, R57 ;  /* 0x0000003900397308 */ /* 0x000ee20000000800 */
[----:B----4-:R-:W-:-:S07]  /*8cf0*/  FADD.FTZ R4, R66, R79 ;  /* 0x0000004f42047221 */ /* 0x010fce0000010000 */
[----:B------:R-:W4:Y:S01]  /*8d00*/  MUFU.EX2 R55, R55 ;  /* 0x0000003700377308 */ /* 0x000f220000000800 */
[----:B-1----:R-:W-:-:S07]  /*8d10*/  FADD.FTZ R82, R64, R81 ;  /* 0x0000005140527221 */ /* 0x002fce0000010000 */
[----:B------:R-:W1:Y:S01]  /*8d20*/  MUFU.EX2 R70, R70 ;  /* 0x0000004600467308 */ /* 0x000e620000000800 */
[----:B---3--:R-:W-:-:S07]  /*8d30*/  FADD.FTZ R79, R57, R4 ;  /* 0x00000004394f7221 */ /* 0x008fce0000010000 */
        /* <DEDUP_REMOVED lines=20> */
[----:B-1----:R-:W-:-:S03]  /*8e80*/  FADD.FTZ R4, R80, R79 ;  /* 0x0000004f50047221 */ /* 0x002fc60000010000 */
[----:B---3--:R-:W-:Y:S01]  /*8e90*/  FADD.FTZ R3, R69, R82 ;  /* 0x0000005245037221 */ /* 0x008fe20000010000 */
[----:B------:R-:W-:Y:S06]  /*8ea0*/  @!P1 BRA `(.L_x_1556) ;  /* 0x0000000000049947 */ /* 0x000fec0003800000 */
[----:B------:R-:W-:Y:S01]  /*8eb0*/  BPT.TRAP 0x1 ;  /* 0x000000040000795c */ /* 0x000fe20000300000 */
.L_x_1556:
[----:B------:R-:W-:Y:S01]  /*8ec0*/  UIADD3 UR6, UR7, 0x19c60, URZ ;  /* 0x00019c6007067890 */ /* 0x000fe2000fffe03f */
[----:B------:R-:W-:Y:S01]  /*8ed0*/  ISETP.GT.AND P2, PT, R8, RZ, PT ;  /* 0x000000ff0800720c */ /* 0x000fe20003f44270 */
[----:B------:R-:W-:Y:S01]  /*8ee0*/  UMOV UR17, UR38 ;  /* 0x0000002600117c82 */ /* 0x000fe20008000000 */
[----:B------:R-:W-:Y:S01]  /*8ef0*/  F2FP.SATFINITE.E4M3.F32.PACK_AB_MERGE_C R12, R13, R12, RZ ;  /* 0x0000000c0d0c723e */ /* 0x000fe200048070ff */
[----:B------:R-:W-:Y:S01]  /*8f00*/  UPRMT UR6, UR48, 0x654, UR6 ;  /* 0x0000065430067896 */ /* 0x000fe20008000006 */
        /* <DEDUP_REMOVED lines=9> */
[----:B------:R-:W-:Y:S01]  /*8fa0*/  SYNCS.ARRIVE.TRANS64.RED.A1T0 RZ, [UR6], RZ ;  /* 0x000000ffffff79a7 */ /* 0x000fe20008100406 */
        /* <DEDUP_REMOVED lines=73> */
[----:B------:R-:W-:Y:S01]  /*9440*/  F2FP.SATFINITE.E4M3.F32.PACK_AB_MERGE_C R139, R65, R74, R69 ;  /* 0x0000004a418b723e */ /* 0x000fe20004807045 */
[----:B------:R-:W-:Y:S06]  /*9450*/  @P2 BRA `(.L_x_1557) ;  /* 0xffffffdc00302947 */ /* 0x000fec000383ffff */
.L_x_1547:
[----:B------:R-:W-:Y:S06]  /*9460*/  BAR.ARV 0x8, 0x1a0 ;  /* 0x0206800000007b1d */ /* 0x000fec0000002000 */
[----:B------:R-:W-:Y:S05]  /*9470*/  @!P1 BRA `(.L_x_1558) ;  /* 0x0000000000049947 */ /* 0x000fea0003800000 */
[----:B------:R-:W-:Y:S01]  /*9480*/  BPT.TRAP 0x1 ;  /* 0x000000040000795c */ /* 0x000fe20000300000 */
.L_x_1558:
[----:B------:R-:W-:Y:S01]  /*9490*/  ULEA UR5, UR38, UR39, 0x3 ;  /* 0x0000002726057291 */ /* 0x000fe2000f8e183f */
[----:B------:R-:W-:-:S08]  /*94a0*/  SHF.L.U32 R0, R2, 0x1f, RZ ;  /* 0x0000001f02007819 */ /* 0x000fd000000006ff */
[----:B------:R1:W2:Y:S01]  /*94b0*/  SYNCS.PHASECHK.TRANS64.TRYWAIT P2, [UR5+0x19c50], R0 ;  /* 0x019c5000ff0075a7 */ /* 0x0002a20008040145 */
[----:B------:R-:W-:Y:S05]  /*94c0*/  @!P1 BRA `(.L_x_1559) ;  /* 0x0000000000049947 */ /* 0x000fea0003800000 */
[----:B------:R-:W-:Y:S01]  /*94d0*/  BPT.TRAP 0x1 ;  /* 0x000000040000795c */ /* 0x000fe20000300000 */
.L_x_1559:
[----:B------:R-:W3:Y:S02]  /*94e0*/  LDC.64 R8, c[0x0][0x9a0] ;  /* 0x00026800ff087b82 */ /* 0x000ee40000000a00 */
[----:B---3--:R-:W-:-:S04]  /*94f0*/  ISETP.NE.U32.AND P0, PT, R8, RZ, PT ;  /* 0x000000ff0800720c */ /* 0x008fc80003f05070 */
[----:B------:R-:W-:-:S13]  /*9500*/  ISETP.NE.AND.EX P0, PT, R9, RZ, PT, P0 ;  /* 0x000000ff0900720c */ /* 0x000fda0003f05300 */
[----:B------:R-:W3:Y:S08]  /*9510*/  @P0 LDC.64 R6, c[0x0][0x9c8] ;  /* 0x00027200ff060b82 */ /* 0x000ef00000000a00 */
[----:B------:R-:W4:Y:S01]  /*9520*/  @P0 LDC.64 R10, c[0x0][0x9d0] ;  /* 0x00027400ff0a0b82 */ /* 0x000f220000000a00 */
[----:B--2---:R-:W-:Y:S05]  /*9530*/  @P2 BRA `(.L_x_1560) ;  /* 0x0000000000082947 */ /* 0x004fea0003800000 */
[----:B------:R-:W2:Y:S02]  /*9540*/  SYNCS.PHASECHK.TRANS64.TRYWAIT P2, [UR5+0x19c50], R0 ;  /* 0x019c5000ff0075a7 */ /* 0x000ea40008040145 */
[----:B--2---:R-:W-:Y:S05]  /*9550*/  @!P2 BRA `(.L_x_1561) ;  /* 0x000000500094a947 */ /* 0x004fea0003800000 */
.L_x_1560:
[----:B------:R-:W-:Y:S01]  /*9560*/  UIADD3 UR39, UR39, 0x3000, URZ ;  /* 0x0000300027277890 */ /* 0x000fe2000fffe03f */
[----:B------:R-:W-:Y:S01]  /*9570*/  WARPGROUP.ARRIVE ;  /* 0x00000000000079c5 */ /* 0x000fe20000000000 */
[----:B------:R-:W-:Y:S01]  /*9580*/  UMOV UR7, 0x40000040 ;  /* 0x4000004000077882 */ /* 0x000fe20000000000 */
[----:B--2---:R-:W-:Y:S01]  /*9590*/  IMAD.U32 R5, RZ, RZ, UR44 ;  /* 0x0000002cff057e24 */ /* 0x004fe2000f8e00ff */
[----:B------:R-:W-:Y:S01]  /*95a0*/  USHF.R.U32.HI UR39, URZ, 0x4, UR39 ;  /* 0x000000043f277899 */ /* 0x000fe20008011627 */
[----:B------:R-:W-:-:S03]  /*95b0*/  @P0 SHF.R.S32.HI R13, RZ, 0x1f, R23 ;  /* 0x0000001fff0d0819 */ /* 0x000fc60000011417 */
[----:B------:R-:W-:Y:S01]  /*95c0*/  ULOP3.LUT UR39, UR39, 0x3fff, URZ, 0xc0, !UPT ;  /* 0x00003fff27277892 */ /* 0x000fe2000f8ec03f */
[----:B------:R-:W-:-:S03]  /*95d0*/  @P0 SHF.R.S32.HI R5, RZ, 0x1f, R5 ;  /* 0x0000001fff050819 */ /* 0x000fc60000011405 */
[----:B------:R-:W-:Y:S02]  /*95e0*/  ULOP3.LUT UR4, UR39, 0x10000, URZ, 0xfc, !UPT ;  /* 0x0001000027047892 */ /* 0x000fe4000f8efc3f */
[----:B-1-3--:R-:W-:Y:S02]  /*95f0*/  @P0 IMAD R0, R5, R6, RZ ;  /* 0x0000000605000224 */ /* 0x00afe400078e02ff */
[----:B------:R-:W-:Y:S02]  /*9600*/  UIMAD UR4, UR38, 0x300, UR4 ;  /* 0x00000300260478a4 */ /* 0x000fe4000f8e0204 */
[----:B------:R-:W-:Y:S02]  /*9610*/  @P0 IMAD R5, R7, UR44, R0 ;  /* 0x0000002c07050c24 */ /* 0x000fe4000f8e0200 */
[----:B------:R-:W-:-:S03]  /*9620*/  @P0 IMAD.WIDE.U32 R6, R6, UR44, RZ ;  /* 0x0000002c06060c25 */ /* 0x000fc6000f8e00ff */
[----:B------:R-:W-:Y:S01]  /*9630*/  UMOV UR6, UR4 ;  /* 0x0000000400067c82 */ /* 0x000fe20008000000 */
[-C--:B----4-:R-:W-:Y:S01]  /*9640*/  @P0 IMAD R0, R13, R10.reuse, RZ ;  /* 0x0000000a0d000224 */ /* 0x090fe200078e02ff */
[----:B------:R-:W-:Y:S01]  /*9650*/  QGMMA.64x96x32.F32.E4M3.E4M3 R88, R148, gdesc[UR4], R88, gsb0 ;  /* 0x0160000494587df3 */ /* 0x000fe20008000858 */
[----:B------:R-:W-:Y:S02]  /*9660*/  @P0 IMAD.IADD R7, R7, 0x1, R5 ;  /* 0x0000000107070824 */ /* 0x000fe400078e0205 */
[C---:B------:R-:W-:Y:S02]  /*9670*/  @P0 IMAD R5, R23.reuse, R11, R0 ;  /* 0x0000000b17050224 */ /* 0x040fe400078e0200 */
[----:B------:R-:W-:-:S04]  /*9680*/  @P0 IMAD.WIDE.U32 R6, R23, R10, R6 ;  /* 0x0000000a17060225 */ /* 0x000fc800078e0006 */
[----:B------:R-:W-:Y:S01]  /*9690*/  @P0 IMAD.IADD R0, R7, 0x1, R5 ;  /* 0x0000000107000824 */ /* 0x000fe200078e0205 */
[----:B------:R-:W-:Y:S01]  /*96a0*/  @P0 LEA R8, P2, R6, R8, 0x2 ;  /* 0x0000000806080211 */ /* 0x000fe200078410ff */
[----:B------:R-:W-:-:S03]  /*96b0*/  IMAD.MOV.U32 R5, RZ, RZ, 0x3f800000 ;  /* 0x3f800000ff057424 */ /* 0x000fc600078e00ff */
[----:B------:R-:W-:-:S05]  /*96c0*/  @P0 LEA.HI.X R9, R6, R9, R0, 0x2, P2 ;  /* 0x0000000906090211 */ /* 0x000fca00010f1400 */
[----:B------:R1:W2:Y:S01]  /*96d0*/  @P0 LDG.E R5, desc[UR46][R8.64] ;  /* 0x0000002e08050981 */ /* 0x0002a2000c1e1900 */
[----:B------:R-:W-:Y:S01]  /*96e0*/  UIADD3 UR6, UR4, 0x2, URZ ;  /* 0x0000000204067890 */ /* 0x000fe2000fffe03f */
[----:B------:R-:W-:Y:S01]  /*96f0*/  UMOV UR7, 0x40000040 ;  /* 0x4000004000077882 */ /* 0x000fe20000000000 */
[----:B------:R-:W-:Y:S02]  /*9700*/  WARPGROUP.DEPBAR.LE gsb0, 0x0 ;  /* 0x00008000000079c5 */ /* 0x000fe40000010000 */
[----:B------:R-:W-:-:S06]  /*9710*/  WARPGROUP.ARRIVE ;  /* 0x00000000000079c5 */ /* 0x000fcc0000000000 */
[----:B------:R-:W-:Y:S01]  /*9720*/  QGMMA.64x96x32.F32.E4M3.E4M3 R88, R144, gdesc[UR4], R88, gsb0 ;  /* 0x0160000490587df3 */ /* 0x000fe20008000858 */
[----:B------:R-:W-:Y:S01]  /*9730*/  UIADD3 UR6, UR4, 0x4, URZ ;  /* 0x0000000404067890 */ /* 0x000fe2000fffe03f */
[----:B------:R-:W-:Y:S01]  /*9740*/  UMOV UR7, 0x40000040 ;  /* 0x4000004000077882 */ /* 0x000fe20000000000 */
[----:B------:R-:W3:Y:S01]  /*9750*/  SHFL.BFLY PT, R7, R4, 0x2, 0x1f ;  /* 0x0c401f0004077f89 */ /* 0x000ee200000e0000 */
[----:B------:R-:W-:-:S03]  /*9760*/  UIADD3 UR4, UR4, 0x6, URZ ;  /* 0x0000000604047890 */ /* 0x000fc6000fffe03f */
[----:B------:R-:W4:Y:S01]  /*9770*/  SHFL.BFLY PT, R6, R3, 0x2, 0x1f ;  /* 0x0c401f0003067f89 */ /* 0x000f2200000e0000 */
[----:B------:R-:W-:Y:S02]  /*9780*/  WARPGROUP.DEPBAR.LE gsb0, 0x0 ;  /* 0x00008000000079c5 */ /* 0x000fe40000010000 */
[----:B------:R-:W-:-:S06]  /*9790*/  WARPGROUP.ARRIVE ;  /* 0x00000000000079c5 */ /* 0x000fcc0000000000 */
[----:B------:R-:W-:Y:S01]  /*97a0*/  QGMMA.64x96x32.F32.E4M3.E4M3 R88, R140, gdesc[UR4], R88, gsb0 ;  /* 0x016000048c587df3 */ /* 0x000fe20008000858 */
[----:B------:R-:W-:Y:S01]  /*97b0*/  UMOV UR6, UR4 ;  /* 0x0000000400067c82 */ /* 0x000fe20008000000 */
[----:B------:R-:W-:Y:S01]  /*97c0*/  UMOV UR7, 0x40000040 ;  /* 0x4000004000077882 */ /* 0x000fe20000000000 */
[----:B---3--:R-:W-:-:S01]  /*97d0*/  FADD.FTZ R7, R7, R4 ;  /* 0x0000000407077221 */ /* 0x008fc20000010000 */
[----:B----4-:R-:W-:-:S04]  /*97e0*/  FADD.FTZ R6, R6, R3 ;  /* 0x0000000306067221 */ /* 0x010fc80000010000 */
[----:B------:R-:W3:Y:S04]  /*97f0*/  SHFL.BFLY PT, R0, R7, 0x1, 0x1f ;  /* 0x0c201f0007007f89 */ /* 0x000ee800000e0000 */
[----:B-1----:R-:W1:Y:S01]  /*9800*/  SHFL.BFLY PT, R9, R6, 0x1, 0x1f ;  /* 0x0c201f0006097f89 */ /* 0x002e6200000e0000 */
[----:B------:R-:W-:Y:S02]  /*9810*/  IMAD.MOV.U32 R4, RZ, RZ, RZ ;  /* 0x000000ffff047224 */ /* 0x000fe400078e00ff */
[----:B---3--:R-:W-:Y:S01]  /*9820*/  FADD.FTZ R10, R7, R0 ;  /* 0x00000000070a7221 */ /* 0x008fe20000010000 */
[----:B-1----:R-:W-:-:S04]  /*9830*/  FADD.FTZ R11, R6, R9 ;  /* 0x00000009060b7221 */ /* 0x002fc80000010000 */
[C---:B------:R-:W-:Y:S01]  /*9840*/  FSETP.NE.FTZ.AND P0, PT, R10.reuse, RZ, PT ;  /* 0x000000ff0a00720b */ /* 0x040fe20003f15000 */
[----:B------:R-:W-:Y:S01]  /*9850*/  FMUL.FTZ R12, R10, 0.00390625 ;  /* 0x3b8000000a0c7820 */ /* 0x000fe20000410000 */
[----:B------:R-:W-:-:S04]  /*9860*/  FMUL.FTZ R13, R11, 0.00390625 ;  /* 0x3b8000000b0d7820 */ /* 0x000fc80000410000 */
        /* <DEDUP_REMOVED lines=9> */
[----:B------:R-:W3:Y:S08]  /*9900*/  @P3 MUFU.LG2 R9, R13 ;  /* 0x0000000d00093308 */ /* 0x000ef00000000c00 */
[----:B------:R-:W4:Y:S01]  /*9910*/  @P0 MUFU.RCP R6, R11 ;  /* 0x0000000b00060308 */ /* 0x000f220000001000 */
[C---:B------:R-:W-:Y:S01]  /*9920*/  @P2 FMUL.FTZ R7, R35.reuse, 0.69314718246459960938 ;  /* 0x3f31721823072820 */ /* 0x040fe20000410000 */
[----:B------:R-:W-:Y:S01]  /*9930*/  @P3 FMUL.FTZ R14, R35, 0.69314718246459960938 ;  /* 0x3f317218230e3820 */ /* 0x000fe20000410000 */
[----:B-1----:R-:W-:Y:S01]  /*9940*/  @P2 FMUL.FTZ R8, R8, 0.69314718246459960938 ;  /* 0x3f31721808082820 */ /* 0x002fe20000410000 */
[----:B------:R-:W-:-:S02]  /*9950*/  IMAD.MOV.U32 R3, RZ, RZ, -0x800000 ;  /* 0xff800000ff037424 */ /* 0x000fc400078e00ff */
[----:B--2---:R-:W-:Y:S01]  /*9960*/  FMUL.FTZ R4, R4, R5 ;  /* 0x0000000504047220 */ /* 0x004fe20000410000 */
[----:B------:R-:W-:Y:S02]  /*9970*/  IMAD.MOV.U32 R0, RZ, RZ, -0x800000 ;  /* 0xff800000ff007424 */ /* 0x000fe400078e00ff */
[----:B---3--:R-:W-:Y:S01]  /*9980*/  @P3 FMUL.FTZ R9, R9, 0.69314718246459960938 ;  /* 0x3f31721809093820 */ /* 0x008fe20000410000 */
[----:B------:R-:W-:-:S03]  /*9990*/  @P2 FFMA.FTZ R3, R7, R40, R8 ;  /* 0x0000002807032223 */ /* 0x000fc60000010008 */
[----:B------:R-:W-:Y:S01]  /*99a0*/  @P3 FFMA.FTZ R0, R14, R72, R9 ;  /* 0x000000480e003223 */ /* 0x000fe20000010009 */
[----:B----4-:R-:W-:Y:S01]  /*99b0*/  FMUL.FTZ R5, R6, R5 ;  /* 0x0000000506057220 */ /* 0x010fe20000410000 */
[----:B------:R-:W-:Y:S02]  /*99c0*/  WARPGROUP.DEPBAR.LE gsb0, 0x0 ;  /* 0x00008000000079c5 */ /* 0x000fe40000010000 */
[----:B------:R-:W-:Y:S05]  /*99d0*/  @!P1 BRA `(.L_x_1562) ;  /* 0x0000000000049947 */ /* 0x000fea0003800000 */
[----:B------:R-:W-:Y:S01]  /*99e0*/  BPT.TRAP 0x1 ;  /* 0x000000040000795c */ /* 0x000fe20000300000 */
.L_x_1562:
        /* <DEDUP_REMOVED lines=55> */
[----:B------:R-:W-:Y:S01]  /*9d60*/  VIADD R156, R156, 0x1 ;  /* 0x000000019c9c7836 */ /* 0x000fe20000000000 */
[----:B------:R-:W-:Y:S01]  /*9d70*/  LOP3.LUT R2, R2, UR4, RZ, 0x3c, !PT ;  /* 0x0000000402027c12 */ /* 0x000fe2000f8e3cff */
[----:B------:R-:W-:-:S12]  /*9d80*/  USEL UR38, UR38, URZ, UP0 ;  /* 0x0000003f26267287 */ /* 0x000fd80008000000 */
.L_x_1529:
        /* <DEDUP_REMOVED lines=29> */
[----:B------:R-:W-:Y:S01]  /*9f60*/  F2FP.BF16.F32.PACK_AB R46, R45, R46 ;  /* 0x0000002e2d2e723e */ /* 0x000fe200000010ff */
[----:B------:R-:W-:Y:S01]  /*9f70*/  USHF.R.S32.HI UR5, URZ, 0x1f, UR43 ;  /* 0x0000001f3f057899 */ /* 0x000fe2000801142b */
[----:B------:R-:W-:Y:S01]  /*9f80*/  LOP3.LUT R4, R4, 0xc, RZ, 0xc0, !PT ;  /* 0x0000000c04047812 */ /* 0x000fe200078ec0ff */
[----:B------:R-:W1:Y:S03]  /*9f90*/  LDC.64 R70, c[0x0][0xb78] ;  /* 0x0002de00ff467b82 */ /* 0x000e660000000a00 */
[----:B------:R-:W-:-:S05]  /*9fa0*/  IADD3 R4, P0, R4, UR6, RZ ;  /* 0x0000000604047c10 */ /* 0x000fca000ff1e0ff */
[----:B------:R-:W-:Y:S01]  /*9fb0*/  IMAD.X R5, RZ, RZ, UR7, P0 ;  /* 0x00000007ff057e24 */ /* 0x000fe200080e06ff */
[----:B------:R-:W-:Y:S01]  /*9fc0*/  IADD3 R15, P6, R18, 0x20, RZ ;  /* 0x00000020120f7810 */ /* 0x000fe20007fde0ff */
[----:B------:R-:W-:Y:S01]  /*9fd0*/  VIADD R51, R22, UR42 ;  /* 0x0000002a16337c36 */ /* 0x000fe20008000000 */
[----:B------:R-:W-:Y:S01]  /*9fe0*/  IADD3 R13, P3, R18, 0x3000, RZ ;  /* 0x00003000120d7810 */ /* 0x000fe20007f7e0ff */
[----:B------:R-:W-:Y:S02]  /*9ff0*/  ULDC.64 UR6, c[0x0][0xb70] ;  /* 0x0002dc0000067ab9 */ /* 0x000fe40000000a00 */
[----:B------:R2:W3:Y:S01]  /*a000*/  LDG.E.CONSTANT R5, desc[UR46][R4.64] ;  /* 0x0000002e04057981 */ /* 0x0004e2000c1e9900 */
[----:B------:R-:W-:Y:S01]  /*a010*/  VIADD R7, R51, 0x8 ;  /* 0x0000000833077836 */ /* 0x000fe20000000000 */
[----:B------:R-:W-:Y:S01]  /*a020*/  LOP3.LUT R12, R13, 0x180, RZ, 0xc0, !PT ;  /* 0x000001800d0c7812 */ /* 0x000fe200078ec0ff */
[----:B------:R-:W-:Y:S01]  /*a030*/  UIMAD UR5, UR5, UR6, URZ ;  /* 0x00000006050572a4 */ /* 0x000fe2000f8e023f */
[----:B------:R-:W-:Y:S01]  /*a040*/  F2FP.BF16.F32.PACK_AB R44, R43, R44 ;  /* 0x0000002c2b2c723e */ /* 0x000fe200000010ff */
[----:B------:R-:W-:Y:S01]  /*a050*/  UIMAD.WIDE.U32 UR8, UR43, UR6, URZ ;  /* 0x000000062b0872a5 */ /* 0x000fe2000f8e003f */
[----:B------:R-:W-:Y:S01]  /*a060*/  ISETP.GE.OR P2, PT, R7, UR10, P1 ;  /* 0x0000000a07007c0c */ /* 0x000fe20008f46670 */
[----:B------:R-:W-:Y:S01]  /*a070*/  UIMAD UR5, UR43, UR7, UR5 ;  /* 0x000000072b0572a4 */ /* 0x000fe2000f8e0205 */
[----:B------:R-:W-:-:S02]  /*a080*/  SHF.R.U64 R12, R12, 0x3, RZ ;  /* 0x000000030c0c7819 */ /* 0x000fc400000012ff */
[----:B--2---:R-:W-:Y:S01]  /*a090*/  LOP3.LUT P0, R4, R59, 0x3, RZ, 0xc0, !PT ;  /* 0x000000033b047812 */ /* 0x004fe2000780c0ff */
[----:B------:R-:W-:Y:S01]  /*a0a0*/  UIADD3 UR5, UR9, UR5, URZ ;  /* 0x0000000509057290 */ /* 0x000fe2000fffe03f */
[----:B------:R-:W-:Y:S01]  /*a0b0*/  F2FP.BF16.F32.PACK_AB R38, R37, R38 ;  /* 0x000000262526723e */ /* 0x000fe200000010ff */
[----:B------:R-:W-:Y:S01]  /*a0c0*/  VIADD R59, R59, 0xffffff80 ;  /* 0xffffff803b3b7836 */ /* 0x000fe20000000000 */
[----:B------:R-:W-:Y:S01]  /*a0d0*/  ISETP.EQ.OR P0, PT, R4, 0x3, !P0 ;  /* 0x000000030400780c */ /* 0x000fe20004702670 */
[----:B------:R-:W-:Y:S01]  /*a0e0*/  ULDC.64 UR6, c[0x0][0xb40] ;  /* 0x0002d00000067ab9 */ /* 0x000fe20000000a00 */
[----:B------:R-:W-:Y:S02]  /*a0f0*/  F2FP.BF16.F32.PACK_AB R33, R33, R34 ;  /* 0x000000222121723e */ /* 0x000fe400000010ff */
[----:B------:R-:W-:Y:S02]  /*a100*/  SEL R62, R21, R14, P0 ;  /* 0x0000000e153e7207 */ /* 0x000fe40000000000 */
[----:B------:R-:W-:-:S02]  /*a110*/  SEL R64, R14, R21, P0 ;  /* 0x000000150e407207 */ /* 0x000fc40000000000 */
[----:B------:R-:W-:Y:S02]  /*a120*/  LOP3.LUT R14, R15, 0x180, RZ, 0xc0, !PT ;  /* 0x000001800f0e7812 */ /* 0x000fe400078ec0ff */
[----:B------:R-:W-:Y:S02]  /*a130*/  SEL R66, R9, R6, P0 ;  /* 0x0000000609427207 */ /* 0x000fe40000000000 */
[----:B------:R-:W-:Y:S02]  /*a140*/  SHF.R.U64 R14, R14, 0x3, RZ ;  /* 0x000000030e0e7819 */ /* 0x000fe400000012ff */
[----:B------:R-:W-:Y:S02]  /*a150*/  SEL R68, R6, R9, P0 ;  /* 0x0000000906447207 */ /* 0x000fe40000000000 */
[----:B------:R-:W-:Y:S02]  /*a160*/  IADD3 R9, P5, R18, 0x6000, RZ ;  /* 0x0000600012097810 */ /* 0x000fe40007fbe0ff */
[----:B------:R-:W-:-:S02]  /*a170*/  SEL R42, R11, R8, P0 ;  /* 0x000000080b2a7207 */ /* 0x000fc40000000000 */
[----:B------:R-:W-:Y:S02]  /*a180*/  SEL R48, R8, R11, P0 ;  /* 0x0000000b08307207 */ /* 0x000fe40000000000 */
[----:B------:R-:W-:Y:S01]  /*a190*/  LOP3.LUT R14, R14, R15, RZ, 0x3c, !PT ;  /* 0x0000000f0e0e7212 */ /* 0x000fe200078e3cff */
[----:B------:R-:W-:Y:S01]  /*a1a0*/  IMAD.X R15, RZ, RZ, R19, P6 ;  /* 0x000000ffff0f7224 */ /* 0x000fe200030e0613 */
[----:B------:R-:W-:Y:S02]  /*a1b0*/  LOP3.LUT R8, R9, 0x180, RZ, 0xc0, !PT ;  /* 0x0000018009087812 */ /* 0x000fe400078ec0ff */
[C---:B------:R-:W-:Y:S02]  /*a1c0*/  IADD3 R7, P6, R18.reuse, 0x6020, RZ ;  /* 0x0000602012077810 */ /* 0x040fe40007fde0ff */
[----:B------:R-:W-:Y:S02]  /*a1d0*/  IADD3 R11, P4, R18, 0x3020, RZ ;  /* 0x00003020120b7810 */ /* 0x000fe40007f9e0ff */
[----:B------:R-:W-:-:S02]  /*a1e0*/  SHF.R.U64 R8, R8, 0x3, RZ ;  /* 0x0000000308087819 */ /* 0x000fc400000012ff */
[----:B------:R-:W-:Y:S02]  /*a1f0*/  LOP3.LUT R6, R7, 0x180, RZ, 0xc0, !PT ;  /* 0x0000018007067812 */ /* 0x000fe400078ec0ff */
[----:B------:R-:W-:Y:S02]  /*a200*/  LOP3.LUT R10, R11, 0x180, RZ, 0xc0, !PT ;  /* 0x000001800b0a7812 */ /* 0x000fe400078ec0ff */
[----:B------:R-:W-:Y:S01]  /*a210*/  LOP3.LUT R8, R8, R9, RZ, 0x3c, !PT ;  /* 0x0000000908087212 */ /* 0x000fe200078e3cff */
[----:B------:R-:W-:Y:S01]  /*a220*/  IMAD.X R9, RZ, RZ, R19, P5 ;  /* 0x000000ffff097224 */ /* 0x000fe200028e0613 */
[----:B------:R-:W-:Y:S02]  /*a230*/  SHF.R.U64 R6, R6, 0x3, RZ ;  /* 0x0000000306067819 */ /* 0x000fe400000012ff */
[----:B------:R-:W-:Y:S02]  /*a240*/  SHF.R.U64 R10, R10, 0x3, RZ ;  /* 0x000000030a0a7819 */ /* 0x000fe400000012ff */
[----:B------:R-:W-:-:S02]  /*a250*/  SEL R58, R39, R36, P0 ;  /* 0x00000024273a7207 */ /* 0x000fc40000000000 */
[----:B------:R-:W-:Y:S02]  /*a260*/  SEL R36, R36, R39, P0 ;  /* 0x0000002724247207 */ /* 0x000fe40000000000 */
[----:B------:R-:W-:Y:S01]  /*a270*/  LOP3.LUT R6, R6, R7, RZ, 0x3c, !PT ;  /* 0x0000000706067212 */ /* 0x000fe200078e3cff */
[----:B------:R-:W-:Y:S01]  /*a280*/  IMAD.X R7, RZ, RZ, R19, P6 ;  /* 0x000000ffff077224 */ /* 0x000fe200030e0613 */
[----:B------:R-:W-:Y:S02]  /*a290*/  SEL R4, R57, R54, P0 ;  /* 0x0000003639047207 */ /* 0x000fe40000000000 */
[----:B------:R-:W-:Y:S02]  /*a2a0*/  MOV R39, R8 ;  /* 0x0000000800277202 */ /* 0x000fe40000000f00 */
[----:B------:R-:W-:Y:S02]  /*a2b0*/  F2FP.BF16.F32.PACK_AB R30, R29, R30 ;  /* 0x0000001e1d1e723e */ /* 0x000fe400000010ff */
[----:B------:R-:W-:-:S02]  /*a2c0*/  SEL R54, R54, R57, P0 ;  /* 0x0000003936367207 */ /* 0x000fc40000000000 */
[----:B------:R-:W-:Y:S01]  /*a2d0*/  LOP3.LUT R10, R10, R11, RZ, 0x3c, !PT ;  /* 0x0000000b0a0a7212 */ /* 0x000fe200078e3cff */
[--C-:B------:R-:W-:Y:S01]  /*a2e0*/  IMAD.X R11, RZ, RZ, R19.reuse, P4 ;  /* 0x000000ffff0b7224 */ /* 0x100fe200020e0613 */
[----:B------:R-:W-:Y:S02]  /*a2f0*/  F2FP.BF16.F32.PACK_AB R25, R25, R26 ;  /* 0x0000001a1919723e */ /* 0x000fe400000010ff */
[----:B------:R-:W-:Y:S02]  /*a300*/  SEL R24, R49, R46, P0 ;  /* 0x0000002e31187207 */ /* 0x000fe40000000000 */
[----:B------:R-:W-:Y:S02]  /*a310*/  SEL R50, R55, R52, P0 ;  /* 0x0000003437327207 */ /* 0x000fe40000000000 */
[----:B------:R-:W-:Y:S01]  /*a320*/  LOP3.LUT R12, R12, R13, RZ, 0x3c, !PT ;  /* 0x0000000d0c0c7212 */ /* 0x000fe200078e3cff */
[----:B------:R-:W-:Y:S01]  /*a330*/  IMAD.X R13, RZ, RZ, R19, P3 ;  /* 0x000000ffff0d7224 */ /* 0x000fe200018e0613 */
[----:B------:R-:W-:-:S02]  /*a340*/  LOP3.LUT R21, R18, 0x180, RZ, 0xc0, !PT ;  /* 0x0000018012157812 */ /* 0x000fc400078ec0ff */
[----:B------:R-:W-:Y:S02]  /*a350*/  SEL R46, R46, R49, P0 ;  /* 0x000000312e2e7207 */ /* 0x000fe40000000000 */
[----:B------:R-:W-:Y:S02]  /*a360*/  SEL R26, R41, R38, P0 ;  /* 0x00000026291a7207 */ /* 0x000fe40000000000 */
[----:B------:R-:W-:Y:S02]  /*a370*/  SEL R52, R52, R55, P0 ;  /* 0x0000003734347207 */ /* 0x000fe40000000000 */
[----:B------:R-:W-:Y:S02]  /*a380*/  SEL R56, R47, R44, P0 ;  /* 0x0000002c2f387207 */ /* 0x000fe40000000000 */
[----:B------:R-:W-:Y:S02]  /*a390*/  F2FP.BF16.F32.PACK_AB R31, R31, R32 ;  /* 0x000000201f1f723e */ /* 0x000fe400000010ff */
[----:B------:R-:W-:-:S02]  /*a3a0*/  F2FP.BF16.F32.PACK_AB R28, R27, R28 ;  /* 0x0000001c1b1c723e */ /* 0x000fc400000010ff */
[----:B------:R-:W-:Y:S02]  /*a3b0*/  SEL R38, R38, R41, P0 ;  /* 0x0000002926267207 */ /* 0x000fe40000000000 */
[----:B------:R-:W-:Y:S02]  /*a3c0*/  SEL R44, R44, R47, P0 ;  /* 0x0000002f2c2c7207 */ /* 0x000fe40000000000 */
[----:B------:R-:W-:Y:S02]  /*a3d0*/  SEL R32, R33, R30, P0 ;  /* 0x0000001e21207207 */ /* 0x000fe40000000000 */
[----:B------:R-:W-:Y:S02]  /*a3e0*/  MOV R37, R6 ;  /* 0x0000000600257202 */ /* 0x000fe40000000f00 */
[----:B------:R-:W-:Y:S02]  /*a3f0*/  SEL R30, R30, R33, P0 ;  /* 0x000000211e1e7207 */ /* 0x000fe40000000000 */
[----:B------:R-:W-:-:S02]  /*a400*/  SEL R34, R25, R20, P0 ;  /* 0x0000001419227207 */ /* 0x000fc40000000000 */
[----:B------:R-:W-:Y:S02]  /*a410*/  SHF.R.U64 R21, R21, 0x3, RZ ;  /* 0x0000000315157819 */ /* 0x000fe400000012ff */
[----:B------:R-:W-:Y:S02]  /*a420*/  SEL R40, R20, R25, P0 ;  /* 0x0000001914287207 */ /* 0x000fe40000000000 */
[----:B------:R-:W-:Y:S02]  /*a430*/  MOV R47, R14 ;  /* 0x0000000e002f7202 */ /* 0x000fe40000000f00 */
[----:B------:R-:W-:Y:S02]  /*a440*/  MOV R45, R10 ;  /* 0x0000000a002d7202 */ /* 0x000fe40000000f00 */
[----:B------:R-:W-:Y:S02]  /*a450*/  SEL R60, R31, R28, P0 ;  /* 0x0000001c1f3c7207 */ /* 0x000fe40000000000 */
[----:B------:R-:W-:-:S02]  /*a460*/  MOV R41, R12 ;  /* 0x0000000c00297202 */ /* 0x000fc40000000f00 */
[----:B------:R-:W-:Y:S02]  /*a470*/  SEL R28, R28, R31, P0 ;  /* 0x0000001f1c1c7207 */ /* 0x000fe40000000000 */
[----:B------:R-:W-:Y:S01]  /*a480*/  LOP3.LUT R20, R21, R18, RZ, 0x3c, !PT ;  /* 0x0000001215147212 */ /* 0x000fe200078e3cff */
[----:B------:R-:W-:Y:S01]  /*a490*/  IMAD.MOV.U32 R21, RZ, RZ, R19 ;  /* 0x000000ffff157224 */ /* 0x000fe200078e0013 */
[----:B------:R-:W-:Y:S02]  /*a4a0*/  SHF.R.S32.HI R53, RZ, 0x1f, R59 ;  /* 0x0000001fff357819 */ /* 0x000fe4000001143b */
[----:B------:R-:W-:Y:S02]  /*a4b0*/  ISETP.GE.OR P1, PT, R51, UR10, P1 ;  /* 0x0000000a33007c0c */ /* 0x000fe40008f26670 */
[----:B------:R-:W-:Y:S01]  /*a4c0*/  MOV R49, R20 ;  /* 0x0000001400317202 */ /* 0x000fe20000000f00 */
[----:B------:R-:W-:Y:S01]  /*a4d0*/  IMAD.U32 R21, RZ, RZ, UR9 ;  /* 0x00000009ff157e24 */ /* 0x000fe2000f8e00ff */
[----:B------:R-:W-:Y:S01]  /*a4e0*/  LEA.HI R53, R53, R59, RZ, 0x5 ;  /* 0x0000003b35357211 */ /* 0x000fe200078f28ff */
[----:B------:R-:W-:Y:S01]  /*a4f0*/  IMAD.U32 R21, RZ, RZ, UR5 ;  /* 0x00000005ff157e24 */ /* 0x000fe2000f8e00ff */
[----:B------:R-:W-:Y:S01]  /*a500*/  USHF.R.S32.HI UR5, URZ, 0x1f, UR44 ;  /* 0x0000001f3f057899 */ /* 0x000fe2000801142c */
[----:B------:R-:W-:Y:S01]  /*a510*/  IMAD.U32 R20, RZ, RZ, UR8 ;  /* 0x00000008ff147e24 */ /* 0x000fe2000f8e00ff */
[----:B------:R-:W-:-:S03]  /*a520*/  SHF.R.S32.HI R53, RZ, 0x5, R53 ;  /* 0x00000005ff357819 */ /* 0x000fc60000011435 */
[----:B-1----:R-:W-:-:S03]  /*a530*/  IMAD.WIDE.U32 R20, R70, UR44, R20 ;  /* 0x0000002c46147c25 */ /* 0x002fc6000f8e0014 */
[----:B------:R-:W-:Y:S02]  /*a540*/  IADD3 R20, P3, R51, R20, RZ ;  /* 0x0000001433147210 */ /* 0x000fe40007f7e0ff */
[----:B---3--:R-:W-:Y:S01]  /*a550*/  LOP3.LUT R9, R5, 0x2, RZ, 0x3c, !PT ;  /* 0x0000000205097812 */ /* 0x008fe200078e3cff */
[----:B------:R1:W-:Y:S04]  /*a560*/  SHFL.IDX PT, R6, R4, R5, 0x1c1f ;  /* 0x001c1f0504067589 */ /* 0x0003e800000e0000 */
[----:B------:R-:W-:Y:S04]  /*a570*/  SHFL.IDX PT, R7, R54, R9, 0x1c1f ;  /* 0x001c1f0936077589 */ /* 0x000fe800000e0000 */
[----:B------:R-:W-:Y:S01]  /*a580*/  SHFL.IDX PT, R24, R24, R5, 0x1c1f ;  /* 0x001c1f0518187589 */ /* 0x000fe200000e0000 */
[----:B-1----:R-:W-:-:S03]  /*a590*/  IMAD R4, R70, UR5, RZ ;  /* 0x0000000546047c24 */ /* 0x002fc6000f8e02ff */
[----:B------:R-:W1:Y:S04]  /*a5a0*/  SHFL.IDX PT, R11, R46, R9, 0x1c1f ;  /* 0x001c1f092e0b7589 */ /* 0x000e6800000e0000 */
[----:B------:R-:W-:Y:S04]  /*a5b0*/  SHFL.IDX PT, R50, R50, R5, 0x1c1f ;  /* 0x001c1f0532327589 */ /* 0x000fe800000e0000 */
[----:B------:R-:W-:Y:S04]  /*a5c0*/  SHFL.IDX PT, R15, R52, R9, 0x1c1f ;  /* 0x001c1f09340f7589 */ /* 0x000fe800000e0000 */
[----:B------:R-:W-:Y:S04]  /*a5d0*/  SHFL.IDX PT, R26, R26, R5, 0x1c1f ;  /* 0x001c1f051a1a7589 */ /* 0x000fe800000e0000 */
[----:B------:R-:W2:Y:S04]  /*a5e0*/  SHFL.IDX PT, R13, R38, R9, 0x1c1f ;  /* 0x001c1f09260d7589 */ /* 0x000ea800000e0000 */
[----:B------:R-:W-:Y:S04]  /*a5f0*/  SHFL.IDX PT, R56, R56, R5, 0x1c1f ;  /* 0x001c1f0538387589 */ /* 0x000fe800000e0000 */
[----:B------:R-:W3:Y:S01]  /*a600*/  SHFL.IDX PT, R29, R44, R9, 0x1c1f ;  /* 0x001c1f092c1d7589 */ /* 0x000ee200000e0000 */
[----:B-1----:R-:W-:-:S02]  /*a610*/  SEL R8, R24, R11, P0 ;  /* 0x0000000b18087207 */ /* 0x002fc40000000000 */
[----:B------:R-:W-:Y:S01]  /*a620*/  SEL R10, R11, R24, P0 ;  /* 0x000000180b0a7207 */ /* 0x000fe20000000000 */
[----:B------:R-:W-:Y:S04]  /*a630*/  SHFL.IDX PT, R58, R58, R5, 0x1c1f ;  /* 0x001c1f053a3a7589 */ /* 0x000fe800000e0000 */
[----:B------:R1:W4:Y:S04]  /*a640*/  SHFL.IDX PT, R31, R36, R9, 0x1c1f ;  /* 0x001c1f09241f7589 */ /* 0x00032800000e0000 */
[----:B------:R-:W-:Y:S04]  /*a650*/  SHFL.IDX PT, R32, R32, R5, 0x1c1f ;  /* 0x001c1f0520207589 */ /* 0x000fe800000e0000 */
[----:B------:R-:W5:Y:S01]  /*a660*/  SHFL.IDX PT, R23, R30, R9, 0x1c1f ;  /* 0x001c1f091e177589 */ /* 0x000f6200000e0000 */
[----:B--2---:R-:W-:Y:S01]  /*a670*/  SEL R12, R26, R13, P0 ;  /* 0x0000000d1a0c7207 */ /* 0x004fe20000000000 */
[----:B-1----:R-:W-:Y:S01]  /*a680*/  IMAD R36, R71, UR44, R4 ;  /* 0x0000002c47247c24 */ /* 0x002fe2000f8e0204 */
[----:B------:R-:W-:Y:S01]  /*a690*/  SEL R4, R6, R7, P0 ;  /* 0x0000000706047207 */ /* 0x000fe20000000000 */
[----:B------:R-:W-:Y:S01]  /*a6a0*/  SHFL.IDX PT, R34, R34, R5, 0x1c1f ;  /* 0x001c1f0522227589 */ /* 0x000fe200000e0000 */
[----:B------:R-:W-:-:S02]  /*a6b0*/  SEL R6, R7, R6, P0 ;  /* 0x0000000607067207 */ /* 0x000fc40000000000 */
[----:B------:R-:W-:Y:S01]  /*a6c0*/  SEL R7, R15, R50, P0 ;  /* 0x000000320f077207 */ /* 0x000fe20000000000 */
[----:B------:R-:W-:Y:S01]  /*a6d0*/  SHFL.IDX PT, R42, R42, R5, 0x1c1f ;  /* 0x001c1f052a2a7589 */ /* 0x000fe200000e0000 */
[----:B------:R-:W-:Y:S02]  /*a6e0*/  SEL R14, R13, R26, P0 ;  /* 0x0000001a0d0e7207 */ /* 0x000fe40000000000 */
[----:B---3--:R-:W-:Y:S01]  /*a6f0*/  SEL R11, R29, R56, P0 ;  /* 0x000000381d0b7207 */ /* 0x008fe20000000000 */
[----:B------:R-:W1:Y:S04]  /*a700*/  SHFL.IDX PT, R25, R40, R9, 0x1c1f ;  /* 0x001c1f0928197589 */ /* 0x000e6800000e0000 */
[----:B------:R-:W2:Y:S01]  /*a710*/  SHFL.IDX PT, R27, R48, R9, 0x1c1f ;  /* 0x001c1f09301b7589 */ /* 0x000ea200000e0000 */
[----:B----4-:R-:W-:-:S03]  /*a720*/  SEL R13, R58, R31, P0 ;  /* 0x0000001f3a0d7207 */ /* 0x010fc60000000000 */
[----:B------:R-:W-:Y:S04]  /*a730*/  SHFL.IDX PT, R60, R60, R5, 0x1c1f ;  /* 0x001c1f053c3c7589 */ /* 0x000fe800000e0000 */
[----:B------:R-:W3:Y:S01]  /*a740*/  SHFL.IDX PT, R33, R28, R9, 0x1c1f ;  /* 0x001c1f091c217589 */ /* 0x000ee200000e0000 */
[----:B-----5:R-:W-:Y:S02]  /*a750*/  SEL R24, R32, R23, P0 ;  /* 0x0000001720187207 */ /* 0x020fe40000000000 */
[----:B------:R-:W-:Y:S01]  /*a760*/  SEL R26, R23, R32, P0 ;  /* 0x00000020171a7207 */ /* 0x000fe20000000000 */
[----:B------:R-:W-:Y:S04]  /*a770*/  SHFL.IDX PT, R62, R62, R5, 0x1c1f ;  /* 0x001c1f053e3e7589 */ /* 0x000fe800000e0000 */
[----:B------:R-:W4:Y:S04]  /*a780*/  SHFL.IDX PT, R35, R64, R9, 0x1c1f ;  /* 0x001c1f0940237589 */ /* 0x000f2800000e0000 */
[----:B------:R5:W-:Y:S01]  /*a790*/  SHFL.IDX PT, R66, R66, R5, 0x1c1f ;  /* 0x001c1f0542427589 */ /* 0x000be200000e0000 */
[----:B-1----:R-:W-:-:S02]  /*a7a0*/  SEL R32, R34, R25, P0 ;  /* 0x0000001922207207 */ /* 0x002fc40000000000 */
[----:B------:R-:W-:Y:S01]  /*a7b0*/  SEL R34, R25, R34, P0 ;  /* 0x0000002219227207 */ /* 0x000fe20000000000 */
[----:B------:R1:W4:Y:S01]  /*a7c0*/  SHFL.IDX PT, R43, R68, R9, 0x1c1f ;  /* 0x001c1f09442b7589 */ /* 0x00032200000e0000 */
[----:B--2---:R-:W-:Y:S02]  /*a7d0*/  SEL R40, R42, R27, P0 ;  /* 0x0000001b2a287207 */ /* 0x004fe40000000000 */
[----:B------:R-:W-:Y:S02]  /*a7e0*/  SEL R42, R27, R42, P0 ;  /* 0x0000002a1b2a7207 */ /* 0x000fe40000000000 */
[----:B-----5:R-:W-:Y:S01]  /*a7f0*/  SEL R5, R50, R15, P0 ;  /* 0x0000000f32057207 */ /* 0x020fe20000000000 */
[----:B------:R-:W-:Y:S01]  /*a800*/  BAR.SYNC.DEFER_BLOCKING 0x1, 0x180 ;  /* 0x0046000000007b1d */ /* 0x000fe20000010000 */
[----:B------:R-:W-:Y:S02]  /*a810*/  SEL R15, R31, R58, P0 ;  /* 0x0000003a1f0f7207 */ /* 0x000fe40000000000 */
[----:B-1----:R-:W-:-:S02]  /*a820*/  SEL R9, R56, R29, P0 ;  /* 0x0000001d38097207 */ /* 0x002fc40000000000 */
[----:B---3--:R-:W-:Y:S02]  /*a830*/  SEL R25, R60, R33, P0 ;  /* 0x000000213c197207 */ /* 0x008fe40000000000 */
[----:B------:R-:W-:Y:S02]  /*a840*/  SEL R27, R33, R60, P0 ;  /* 0x0000003c211b7207 */ /* 0x000fe40000000000 */
[----:B----4-:R-:W-:Y:S02]  /*a850*/  SEL R33, R62, R35, P0 ;  /* 0x000000233e217207 */ /* 0x010fe40000000000 */
[----:B------:R-:W-:Y:S02]  /*a860*/  SEL R35, R35, R62, P0 ;  /* 0x0000003e23237207 */ /* 0x000fe40000000000 */
[----:B------:R-:W-:-:S04]  /*a870*/  SHF.R.S32.HI R29, RZ, 0x1f, R51 ;  /* 0x0000001fff1d7819 */ /* 0x000fc80000011433 */
[----:B------:R-:W-:Y:S01]  /*a880*/  IADD3.X R29, R29, R21, R36, P3, !PT ;  /* 0x000000151d1d7210 */ /* 0x000fe20001ffe424 */
[----:B------:R1:W-:Y:S04]  /*a890*/  STSM.16.M88.4 [R49], R4 ;  /* 0x0000000431007844 */ /* 0x0003e80000000200 */
[----:B------:R-:W-:Y:S04]  /*a8a0*/  STSM.16.M88.4 [R47], R8 ;  /* 0x000000082f007844 */ /* 0x000fe80000000200 */
[----:B------:R2:W-:Y:S04]  /*a8b0*/  STSM.16.M88.4 [R41], R12 ;  /* 0x0000000c29007844 */ /* 0x0005e80000000200 */
[----:B------:R-:W-:Y:S04]  /*a8c0*/  STSM.16.M88.4 [R45], R24 ;  /* 0x000000182d007844 */ /* 0x000fe80000000200 */
[----:B------:R-:W-:Y:S01]  /*a8d0*/  STSM.16.M88.4 [R39], R32 ;  /* 0x0000002027007844 */ /* 0x000fe20000000200 */
[----:B-1----:R-:W-:-:S03]  /*a8e0*/  LEA R4, P3, R20, UR6, 0x2 ;  /* 0x0000000614047c11 */ /* 0x002fc6000f8610ff */
[----:B------:R-:W1:Y:S01]  /*a8f0*/  SHFL.IDX PT, R6, R53, RZ, 0x1f ;  /* 0x00001fff35067589 */ /* 0x000e6200000e0000 */
[----:B------:R-:W-:Y:S02]  /*a900*/  LEA.HI.X R5, R20, UR7, R29, 0x2, P3 ;  /* 0x0000000714057c11 */ /* 0x000fe400098f141d */
[----:B--2---:R-:W-:Y:S02]  /*a910*/  SEL R41, R66, R43, P0 ;  /* 0x0000002b42297207 */ /* 0x004fe40000000000 */
[----:B------:R-:W-:-:S05]  /*a920*/  SEL R43, R43, R66, P0 ;  /* 0x000000422b2b7207 */ /* 0x000fca0000000000 */
[----:B------:R3:W-:Y:S01]  /*a930*/  STSM.16.M88.4 [R37], R40 ;  /* 0x0000002825007844 */ /* 0x0007e20000000200 */
[----:B------:R-:W-:Y:S01]  /*a940*/  @!PT LDS RZ, [RZ] ;  /* 0x00000000fffff984 */ /* 0x000fe20000000800 */
[----:B------:R-:W-:Y:S01]  /*a950*/  @!PT LDS RZ, [RZ] ;  /* 0x00000000fffff984 */ /* 0x000fe20000000800 */
[----:B------:R-:W-:Y:S01]  /*a960*/  @!PT LDS RZ, [RZ] ;  /* 0x00000000fffff984 */ /* 0x000fe20000000800 */
[----:B------:R2:W-:Y:S06]  /*a970*/  MEMBAR.ALL.CTA ;  /* 0x0000000000007992 */ /* 0x0005ec0000008000 */
[----:B--2---:R-:W2:Y:S02]  /*a980*/  FENCE.VIEW.ASYNC.S ;  /* 0x00000000000073c6 */ /* 0x004ea40000000000 */
[----:B--2---:R-:W-:Y:S06]  /*a990*/  BAR.ARV 0x1, 0x1a0 ;  /* 0x0046800000007b1d */ /* 0x004fec0000002000 */
[----:B-1----:R-:W-:Y:S01]  /*a9a0*/  ISETP.NE.AND P0, PT, R6, 0xb, PT ;  /* 0x0000000b0600780c */ /* 0x002fe20003f05270 */
        /* <DEDUP_REMOVED lines=28> */
.L_x_1566:
[----:B------:R-:W-:Y:S05]  /*ab70*/  BSYNC B0 ;  /* 0x0000000000007941 */ /* 0x000fea0003800000 */
.L_x_1565:
[----:B------:R-:W-:Y:S05]  /*ab80*/  BRA `(.L_x_1564) ;  /* 0x0000000400847947 */ /* 0x000fea0003800000 */
.L_x_1563:
        /* <DEDUP_REMOVED lines=35> */
.L_x_1568:
[----:B------:R-:W-:Y:S05]  /*adc0*/  BSYNC B0 ;  /* 0x0000000000007941 */ /* 0x000fea0003800000 */
.L_x_1567:
[----:B------:R-:W-:Y:S01]  /*add0*/  ULOP3.LUT UR40, URZ, UR40, URZ, 0x33, !UPT ;  /* 0x000000283f287292 */ /* 0x000fe2000f8e333f */
[----:B------:R-:W-:Y:S01]  /*ade0*/  IMAD.WIDE.U32 R4, R10, UR43, R152 ;  /* 0x0000002b0a047c25 */ /* 0x000fe2000f8e0098 */
[----:B------:R-:W-:Y:S01]  /*adf0*/  SHF.R.S32.HI R155, RZ, 0x1f, R154 ;  /* 0x0000001fff9b7819 */ /* 0x000fe2000001149a */
[----:B------:R-:W-:Y:S02]  /*ae00*/  BSSY B0, `(.L_x_1569) ;  /* 0x0000021000007945 */ /* 0x000fe40003800000 */
[----:B-1----:R-:W-:Y:S02]  /*ae10*/  IMAD R3, R11, UR43, R8 ;  /* 0x0000002b0b037c24 */ /* 0x002fe4000f8e0208 */
[----:B---3--:R-:W-:Y:S02]  /*ae20*/  VIADD R7, R9, UR40 ;  /* 0x0000002809077c36 */ /* 0x008fe40008000000 */
[----:B------:R-:W-:Y:S02]  /*ae30*/  IMAD.IADD R5, R5, 0x1, R3 ;  /* 0x0000000105057824 */ /* 0x000fe400078e0203 */
[----:B------:R-:W-:-:S02]  /*ae40*/  IMAD R3, R7, -0xc0, R20 ;  /* 0xffffff4007037824 */ /* 0x000fc400078e0214 */
[----:B------:R-:W-:Y:S02]  /*ae50*/  VIADD R0, R154, 0x60 ;  /* 0x000000609a007836 */ /* 0x000fe40000000000 */
[----:B------:R-:W-:Y:S01]  /*ae60*/  IMAD R6, R12, UR6, RZ ;  /* 0x000000060c067c24 */ /* 0x000fe2000f8e02ff */
[-C--:B------:R-:W-:Y:S01]  /*ae70*/  ISETP.GE.AND P0, PT, R154, R3.reuse, PT ;  /* 0x000000039a00720c */ /* 0x080fe20003f06270 */
[----:B------:R-:W-:Y:S01]  /*ae80*/  IMAD.WIDE.U32 R8, R12, UR44, R4 ;  /* 0x0000002c0c087c25 */ /* 0x000fe2000f8e0004 */
[----:B------:R-:W-:-:S03]  /*ae90*/  ISETP.GE.AND P3, PT, R0, R3, PT ;  /* 0x000000030000720c */ /* 0x000fc60003f66270 */
[----:B------:R-:W-:Y:S02]  /*aea0*/  IMAD R3, R13, UR44, R6 ;  /* 0x0000002c0d037c24 */ /* 0x000fe4000f8e0206 */
        /* <DEDUP_REMOVED lines=22> */
.L_x_1570:
[----:B------:R-:W-:Y:S05]  /*b010*/  BSYNC B0 ;  /* 0x0000000000007941 */ /* 0x000fea0003800000 */
.L_x_1569:
        /* <DEDUP_REMOVED lines=23> */
.L_x_1571:
[----:B------:R-:W-:Y:S05]  /*b190*/  BSYNC B0 ;  /* 0x0000000000007941 */ /* 0x000fea0003800000 */
.L_x_1564:
[----:B---3--:R-:W3:Y:S02]  /*b1a0*/  LDC R0, c[0x0][0xda8] ;  /* 0x00036a00ff007b82 */ /* 0x008ee40000000800 */
[----:B---3--:R-:W-:-:S13]  /*b1b0*/  ISETP.LE.AND P0, PT, R0, UR4, PT ;  /* 0x0000000400007c0c */ /* 0x008fda000bf03270 */
[----:B------:R-:W-:Y:S05]  /*b1c0*/  @!P0 BRA `(.L_x_1572) ;  /* 0xffffff5800ec8947 */ /* 0x000fea000383ffff */
[----:B------:R-:W-:Y:S05]  /*b1d0*/  EXIT ;  /* 0x000000000000794d */ /* 0x000fea0003800000 */
.L_x_1525:
[----:B------:R-:W-:-:S08]  /*b1e0*/  NOP ;  /* 0x0000000000007918 */ /* 0x000fd00000000000 */
[----:B------:R-:W1:-:S00]  /*b1f0*/  USETMAXREG.DEALLOC.CTAPOOL 0x20 ;  /* 0x00000020000079c8 */ /* 0x000e4000080e0500 */
[----:B-1----:R-:W-:-:S06]  /*b200*/  LOP3.LUT R2, R0, 0x3, RZ, 0xc0, !PT ;  /* 0x0000000300027812 */ /* 0x002fcc00078ec0ff */
[----:B--2---:R-:W1:Y:S01]  /*b210*/  S2UR UR4, SR_CTAID.X ;  /* 0x00000000000479c3 */ /* 0x004e620000002500 */
[----:B------:R-:W-:Y:S02]  /*b220*/  IMAD.MOV.U32 R28, RZ, RZ, RZ ;  /* 0x000000ffff1c7224 */ /* 0x000fe400078e00ff */
[----:B------:R-:W-:Y:S01]  /*b230*/  IMAD.MOV.U32 R18, RZ, RZ, 0x1 ;  /* 0x00000001ff127424 */ /* 0x000fe200078e00ff */
[----:B------:R2:W3:Y:S01]  /*b240*/  SHFL.IDX PT, R3, R2, RZ, 0x1f ;  /* 0x00001fff02037589 */ /* 0x0004e200000e0000 */
[----:B------:R-:W-:-:S03]  /*b250*/  IMAD.MOV.U32 R17, RZ, RZ, RZ ;  /* 0x000000ffff117224 */ /* 0x000fc600078e00ff */
[----:B--2---:R-:W1:Y:S01]  /*b260*/  LDC R2, c[0x0][0xda8] ;  /* 0x00036a00ff027b82 */ /* 0x004e620000000800 */
[----:B---3--:R-:W-:-:S04]  /*b270*/  ISETP.NE.AND P0, PT, R3, RZ, PT ;  /* 0x000000ff0300720c */ /* 0x008fc80003f05270 */
[----:B------:R-:W-:-:S05]  /*b280*/  P2R R3, PR, RZ, 0x1 ;  /* 0x00000001ff037803 */ /* 0x000fca0000000000 */
[----:B------:R2:W-:Y:S04]  /*b290*/  STL [R1], R3 ;  /* 0x0000000301007387 */ /* 0x0005e80000100800 */
[----:B------:R-:W-:Y:S06]  /*b2a0*/  @P0 BAR.ARV 0x4, 0x200 ;  /* 0x0108000000000b1d */ /* 0x000fec0000002000 */
[----:B-1----:R-:W-:-:S13]  /*b2b0*/  ISETP.LE.AND P0, PT, R2, UR4, PT ;  /* 0x0000000402007c0c */ /* 0x002fda000bf03270 */
[----:B--2---:R-:W-:Y:S05]  /*b2c0*/  @P0 BRA `(.L_x_1573) ;  /* 0x0000002c00b00947 */ /* 0x004fea0003800000 */
[----:B------:R-:W1:Y:S01]  /*b2d0*/  S2R R8, SR_TID.X ;  /* 0x0000000000087919 */ /* 0x000e620000002100 */
[----:B------:R-:W-:Y:S01]  /*b2e0*/  IMAD.SHL.U32 R9, R0, 0x800, RZ ;  /* 0x0000080000097824 */ /* 0x000fe200078e00ff */
[C---:B------:R-:W-:Y:S01]  /*b2f0*/  LOP3.LUT R29, R27.reuse, 0x1, RZ, 0xfc, !PT ;  /* 0x000000011b1d7812 */ /* 0x040fe200078efcff */
[----:B------:R-:W-:Y:S01]  /*b300*/  IMAD.MOV.U32 R23, RZ, RZ, 0x40 ;  /* 0x00000040ff177424 */ /* 0x000fe200078e00ff */
[----:B------:R-:W2:Y:S01]  /*b310*/  S2R R6, SR_TID.X ;  /* 0x0000000000067919 */ /* 0x000ea20000002100 */
[----:B------:R-:W-:Y:S01]  /*b320*/  IMAD.U32 R25, RZ, RZ, UR4 ;  /* 0x00000004ff197e24 */ /* 0x000fe2000f8e00ff */
[----:B------:R-:W-:Y:S01]  /*b330*/  LOP3.LUT R26, R27, 0x2, RZ, 0xfc, !PT ;  /* 0x000000021b1a7812 */ /* 0x000fe200078efcff */
[----:B------:R-:W-:Y:S01]  /*b340*/  IMAD.MOV.U32 R18, RZ, RZ, 0x1 ;  /* 0x00000001ff127424 */ /* 0x000fe200078e00ff */
[----:B------:R-:W-:Y:S01]  /*b350*/  ULDC UR42, c[0x0][0xc] ;  /* 0x00000300002a7ab9 */ /* 0x000fe20000000800 */
[----:B------:R-:W-:Y:S01]  /*b360*/  IMAD.MOV.U32 R17, RZ, RZ, RZ ;  /* 0x000000ffff117224 */ /* 0x000fe200078e00ff */
[----:B------:R-:W-:Y:S01]  /*b370*/  ULDC.64 UR44, c[0x0][0x198] ;  /* 0x00006600002c7ab9 */ /* 0x000fe20000000a00 */
[----:B------:R-:W-:Y:S01]  /*b380*/  IMAD.MOV.U32 R28, RZ, RZ, RZ ;  /* 0x000000ffff1c7224 */ /* 0x000fe200078e00ff */
[----:B-1----:R-:W-:Y:S01]  /*b390*/  SHF.R.U32.HI R4, RZ, 0x1, R8 ;  /* 0x00000001ff047819 */ /* 0x002fe20000011608 */
[C---:B------:R-:W-:Y:S01]  /*b3a0*/  IMAD.SHL.U32 R2, R8.reuse, 0x20, RZ ;  /* 0x0000002008027824 */ /* 0x040fe200078e00ff */
[C---:B------:R-:W-:Y:S01]  /*b3b0*/  LOP3.LUT P0, RZ, R8.reuse, 0x4, RZ, 0xc0, !PT ;  /* 0x0000000408ff7812 */ /* 0x040fe2000780c0ff */
[----:B------:R-:W-:Y:S01]  /*b3c0*/  IMAD.SHL.U32 R0, R8, 0x80, RZ ;  /* 0x0000008008007824 */ /* 0x000fe200078e00ff */
[----:B------:R-:W-:-:S02]  /*b3d0*/  LOP3.LUT R5, R4, 0x20, RZ, 0xc0, !PT ;  /* 0x0000002004057812 */ /* 0x000fc400078ec0ff */
[----:B--2---:R-:W-:Y:S02]  /*b3e0*/  LOP3.LUT R6, R6, 0x7f, RZ, 0xc0, !PT ;  /* 0x0000007f06067812 */ /* 0x004fe400078ec0ff */
        /* <DEDUP_REMOVED lines=16> */
.L_x_1629:
[----:B------:R-:W-:Y:S01]  /*b4f0*/  ULDC UR8, c[0x0][0xdd0] ;  /* 0x0003740000087ab9 */ /* 0x000fe20000000800 */
[----:B------:R-:W1:Y:S01]  /*b500*/  LDC R0, c[0x0][0xde8] ;  /* 0x00037a00ff007b82 */ /* 0x000e620000000800 */
        /* <DEDUP_REMOVED lines=10> */
[----:B------:R-:W-:Y:S05]  /*b5b0*/  @!P0 BRA `(.L_x_1574) ;  /* 0x0000000000208947 */ /* 0x000fea0003800000 */
        /* <DEDUP_REMOVED lines=8> */
.L_x_1574:
[----:B------:R-:W-:Y:S01]  /*b640*/  ULDC UR9, c[0x0][0xdc4] ;  /* 0x0003710000097ab9 */ /* 0x000fe20000000800 */
[----:B------:R-:W-:Y:S01]  /*b650*/  UMOV UR7, UR8 ;  /* 0x0000000800077c82 */ /* 0x000fe20008000000 */
[----:B------:R-:W-:-:S11]  /*b660*/  UISETP.NE.AND UP0, UPT, UR9, 0x1, UPT ;  /* 0x000000010900788c */ /* 0x000fd6000bf05270 */
[----:B------:R-:W-:Y:S02]  /*b670*/  @UP0 ULDC.64 UR10, c[0x0][0xdc8] ;  /* 0x00037200000a0ab9 */ /* 0x000fe40000000a00 */
[----:B------:R-:W-:-:S04]  /*b680*/  UIMAD.WIDE.U32 UR4, UR8, UR10, URZ ;  /* 0x0000000a080472a5 */ /* 0x000fc8000f8e003f */
[----:B------:R-:W-:-:S04]  /*b690*/  @UP0 USHF.R.U32.HI UR7, URZ, UR11, UR5 ;  /* 0x0000000b3f070299 */ /* 0x000fc80008011605 */
[----:B------:R-:W-:-:S12]  /*b6a0*/  UIMAD UR4, UR7, UR9, URZ ;  /* 0x00000009070472a4 */ /* 0x000fd8000f8e023f */
.L_x_1575:
[----:B------:R-:W-:Y:S01]  /*b6b0*/  ULOP3.LUT UR5, URZ, UR7, URZ, 0x33, !UPT ;  /* 0x000000073f057292 */ /* 0x000fe2000f8e333f */
[----:B------:R-:W-:Y:S01]  /*b6c0*/  BSSY B6, `(.L_x_1576) ;  /* 0x0000294000067945 */ /* 0x000fe20003800000 */
[----:B------:R-:W-:Y:S01]  /*b6d0*/  ULDC.64 UR10, c[0x0][0x3f8] ;  /* 0x0000fe00000a7ab9 */ /* 0x000fe20000000a00 */
[----:B------:R-:W-:Y:S01]  /*b6e0*/  ULDC UR7, c[0x0][0xdac] ;  /* 0x00036b0000077ab9 */ /* 0x000fe20000000800 */
[----:B------:R-:W-:Y:S02]  /*b6f0*/  UISETP.NE.U32.AND UP0, UPT, UR10, URZ, UPT ;  /* 0x0000003f0a00728c */ /* 0x000fe4000bf05070 */
[----:B------:R-:W-:Y:S02]  /*b700*/  UIADD3 UR5, UR5, UR7, URZ ;  /* 0x0000000705057290 */ /* 0x000fe4000fffe03f */
[----:B------:R-:W-:Y:S02]  /*b710*/  UISETP.NE.AND.EX UP0, UPT, UR11, URZ, UPT, UP0 ;  /* 0x0000003f0b00728c */ /* 0x000fe4000bf05300 */
[----:B------:R-:W-:Y:S01]  /*b720*/  UIMAD UR37, UR5, 0xc0, URZ ;  /* 0x000000c0052578a4 */ /* 0x000fe2000f8e023f */
[----:B------:R-:W-:Y:S01]  /*b730*/  ULDC UR7, c[0x0][0x404] ;  /* 0x0001010000077ab9 */ /* 0x000fe20000000800 */
[----:B------:R-:W-:Y:S01]  /*b740*/  ULDC UR10, c[0x0][0x288] ;  /* 0x0000a200000a7ab9 */ /* 0x000fe20000000800 */
[----:B------:R-:W-:-:S02]  /*b750*/  USEL UR7, UR7, 0x1, UP0 ;  /* 0x0000000107077887 */ /* 0x000fc40008000000 */
[----:B------:R-:W-:Y:S01]  /*b760*/  UIADD3 UR5, UR37, 0x13f, -UR10 ;  /* 0x0000013f25057890 */ /* 0x000fe2000fffe80a */
[----:B------:R-:W-:Y:S02]  /*b770*/  ULDC UR9, c[0x0][0xdb8] ;  /* 0x00036e0000097ab9 */ /* 0x000fe40000000800 */
[----:B------:R-:W-:Y:S01]  /*b780*/  ULDC UR10, c[0x0][0x2e0] ;  /* 0x0000b800000a7ab9 */ /* 0x000fe20000000800 */
[----:B------:R-:W-:Y:S02]  /*b790*/  UISETP.NE.AND UP1, UPT, UR9, 0x1, UPT ;  /* 0x000000010900788c */ /* 0x000fe4000bf25270 */
[----:B------:R-:W-:Y:S02]  /*b7a0*/  UIMAD UR11, UR7, UR10, 0x7f ;  /* 0x0000007f070b74a4 */ /* 0x000fe4000f8e020a */
[----:B------:R-:W-:Y:S02]  /*b7b0*/  UIMAD UR5, UR7, UR10, UR5 ;  /* 0x0000000a070572a4 */ /* 0x000fe4000f8e0205 */
[----:B------:R-:W-:-:S02]  /*b7c0*/  USHF.R.S32.HI UR10, URZ, 0x1f, UR11 ;  /* 0x0000001f3f0a7899 */ /* 0x000fc4000801140b */
[----:B------:R-:W-:Y:S02]  /*b7d0*/  USHF.R.S32.HI UR7, URZ, 0x1f, UR5 ;  /* 0x0000001f3f077899 */ /* 0x000fe40008011405 */
[----:B------:R-:W-:Y:S02]  /*b7e0*/  ULEA.HI UR10, UR10, UR11, URZ, 0x7 ;  /* 0x0000000b0a0a7291 */ /* 0x000fe4000f8f383f */
[----:B------:R-:W-:Y:S02]  /*b7f0*/  ULEA.HI UR7, UR7, UR5, URZ, 0x7 ;  /* 0x0000000507077291 */ /* 0x000fe4000f8f383f */
[----:B------:R-:W-:Y:S02]  /*b800*/  USHF.R.S32.HI UR10, URZ, 0x7, UR10 ;  /* 0x000000073f0a7899 */ /* 0x000fe4000801140a */
[----:B------:R-:W-:Y:S02]  /*b810*/  USHF.R.S32.HI UR7, URZ, 0x7, UR7 ;  /* 0x000000073f077899 */ /* 0x000fe40008011407 */
[----:B------:R-:W-:-:S02]  /*b820*/  UIADD3 UR4, UR8, -UR4, URZ ;  /* 0x8000000408047290 */ /* 0x000fc4000fffe03f */
[----:B------:R-:W-:Y:S01]  /*b830*/  UISETP.LT.AND UP0, UPT, UR10, UR7, UPT ;  /* 0x000000070a00728c */ /* 0x000fe2000bf01270 */
[----:B------:R-:W-:-:S03]  /*b840*/  ULDC UR8, c[0x0][0xdc4] ;  /* 0x0003710000087ab9 */ /* 0x000fc60000000800 */
[----:B------:R-:W-:Y:S02]  /*b850*/  USEL UR41, UR10, UR7, UP0 ;  /* 0x000000070a297287 */ /* 0x000fe40008000000 */
[----:B------:R-:W-:-:S03]  /*b860*/  UIMAD UR6, UR6, UR8, UR4 ;  /* 0x00000008060672a4 */ /* 0x000fc6000f8e0204 */
[----:B------:R-:W-:Y:S01]  /*b870*/  @UP1 ULDC UR4, c[0x0][0xdbc] ;  /* 0x00036f0000041ab9 */ /* 0x000fe20000000800 */
[----:B------:R-:W-:Y:S01]  /*b880*/  ISETP.LT.AND P0, PT, RZ, UR41, PT ;  /* 0x00000029ff007c0c */ /* 0x000fe2000bf01270 */
[----:B------:R-:W-:Y:S01]  /*b890*/  UIMAD.WIDE.U32 UR4, UR6, UR4, URZ ;  /* 0x00000004060472a5 */ /* 0x000fe2000f8e003f */
[----:B------:R-:W-:Y:S01]  /*b8a0*/  @UP1 ULDC UR8, c[0x0][0xdc0] ;  /* 0x0003700000081ab9 */ /* 0x000fe20000000800 */
[----:B------:R-:W-:Y:S02]  /*b8b0*/  UMOV UR39, UR6 ;  /* 0x0000000600277c82 */ /* 0x000fe40008000000 */
[----:B------:R-:W-:-:S04]  /*b8c0*/  @UP1 USHF.R.U32.HI UR39, URZ, UR8, UR5 ;  /* 0x000000083f271299 */ /* 0x000fc80008011605 */
[----:B------:R-:W-:-:S04]  /*b8d0*/  UIADD3 UR38, -UR39, URZ, URZ ;  /* 0x0000003f27267290 */ /* 0x000fc8000fffe13f */
[----:B------:R-:W-:Y:S01]  /*b8e0*/  UIMAD UR38, UR9, UR38, UR6 ;  /* 0x00000026092672a4 */ /* 0x000fe2000f8e0206 */
[----:B------:R-:W-:Y:S11]  /*b8f0*/  @P0 BRA `(.L_x_1577) ;  /* 0x0000000000440947 */ /* 0x000ff60003800000 */
[----:B------:R-:W1:Y:S02]  /*b900*/  S2R R0, SR_TID.X ;  /* 0x0000000000007919 */ /* 0x000e640000002100 */
[----:B-1----:R-:W-:-:S04]  /*b910*/  LOP3.LUT R0, R0, 0x7f, RZ, 0xc0, !PT ;  /* 0x0000007f00007812 */ /* 0x002fc800078ec0ff */
        /* <DEDUP_REMOVED lines=15> */
.L_x_1577:
        /* <DEDUP_REMOVED lines=23> */
.L_x_1579:
[----:B------:R-:W-:-:S06]  /*bb80*/  UIADD3 UR4, UR40, 0x9000, URZ ;  /* 0x0000900028047890 */ /* 0x000fcc000fffe03f */
[----:B------:R-:W-:-:S05]  /*bb90*/  IMAD.U32 R16, RZ, RZ, UR4 ;  /* 0x00000004ff107e24 */ /* 0x000fca000f8e00ff */
        /* <DEDUP_REMOVED lines=18> */
.L_x_1580:
        /* <DEDUP_REMOVED lines=20> */
.L_x_1581:
        /* <DEDUP_REMOVED lines=18> */
.L_x_1582:
[----:B------:R-:W-:Y:S01]  /*bf20*/  ULDC.64 UR4, c[0x0][0x9f8] ;  /* 0x00027e0000047ab9 */ /* 0x000fe20000000a00 */
[----:B------:R-:W-:Y:S01]  /*bf30*/  IMAD.U32 R5, RZ, RZ, UR39 ;  /* 0x00000027ff057e24 */ /* 0x000fe2000f8e00ff */
[----:B------:R-:W-:Y:S01]  /*bf40*/  ISETP.NE.U32.AND P0, PT, RZ, UR4, PT ;  /* 0x00000004ff007c0c */ /* 0x000fe2000bf05070 */
[----:B------:R-:W-:Y:S01]  /*bf50*/  IMAD.U32 R19, RZ, RZ, UR39 ;  /* 0x00000027ff137e24 */ /* 0x000fe2000f8e00ff */
[----:B------:R-:W1:Y:S01]  /*bf60*/  S2R R4, SR_TID.X ;  /* 0x0000000000047919 */ /* 0x000e620000002100 */
[----:B------:R-:W2:Y:S01]  /*bf70*/  LDC R0, c[0x0][0x428] ;  /* 0x00010a00ff007b82 */ /* 0x000ea20000000800 */
[----:B------:R-:W-:-:S13]  /*bf80*/  ISETP.NE.AND.EX P0, PT, RZ, UR5, PT, P0 ;  /* 0x00000005ff007c0c */ /* 0x000fda000bf05300 */
[----:B------:R-:W3:Y:S01]  /*bf90*/  @P0 LDC.64 R2, c[0x0][0x9f8] ;  /* 0x00027e00ff020b82 */ /* 0x000ee20000000a00 */
[----:B-1----:R-:W-:Y:S01]  /*bfa0*/  LOP3.LUT R21, R4, 0x7f, RZ, 0xc0, !PT ;  /* 0x0000007f04157812 */ /* 0x002fe200078ec0ff */
[----:B---3--:R-:W-:-:S05]  /*bfb0*/  @P0 IMAD.WIDE R2, R5, 0x4, R2 ;  /* 0x0000000405020825 */ /* 0x008fca00078e0202 */
[----:B------:R1:W3:Y:S01]  /*bfc0*/  @P0 LDG.E R19, desc[UR46][R2.64] ;  /* 0x0000002e02130981 */ /* 0x0002e2000c1e1900 */
[----:B--2---:R-:W-:Y:S01]  /*bfd0*/  ISETP.NE.AND P0, PT, R0, 0x1, PT ;  /* 0x000000010000780c */ /* 0x004fe20003f05270 */
        /* <DEDUP_REMOVED lines=8> */
[----:B-1----:R-:W1:Y:S01]  /*c060*/  LDC.64 R2, c[0x0][0x3f8] ;  /* 0x0000fe00ff027b82 */ /* 0x002e620000000a00 */
[----:B------:R-:W-:Y:S01]  /*c070*/  UMOV UR14, UR38 ;  /* 0x00000026000e7c82 */ /* 0x000fe20008000000 */
[----:B------:R-:W-:Y:S01]  /*c080*/  UMOV UR15, UR39 ;  /* 0x00000027000f7c82 */ /* 0x000fe20008000000 */
[----:B------:R-:W-:Y:S01]  /*c090*/  UMOV UR6, 0xffffffff ;  /* 0xffffffff00067882 */ /* 0x000fe20000000000 */
[----:B------:R-:W-:Y:S01]  /*c0a0*/  SHF.R.U32.HI R4, RZ, 0x5, R4 ;  /* 0x00000005ff047819 */ /* 0x000fe20000011604 */
[----:B------:R-:W-:Y:S01]  /*c0b0*/  IMAD.U32 R16, RZ, RZ, UR38 ;  /* 0x00000026ff107e24 */ /* 0x000fe2000f8e00ff */
[----:B------:R-:W-:-:S02]  /*c0c0*/  VOTEU.ALL UP1, P2 ;  /* 0x00000000003f7886 */ /* 0x000fc40001020000 */
[----:B------:R-:W2:Y:S01]  /*c0d0*/  @P0 LDC R0, c[0x0][0x42c] ;  /* 0x00010b00ff000b82 */ /* 0x000ea20000000800 */
[----:B------:R-:W-:Y:S02]  /*c0e0*/  LOP3.LUT R4, R4, 0x3, RZ, 0xc0, !PT ;  /* 0x0000000304047812 */ /* 0x000fe400078ec0ff */
        /* <DEDUP_REMOVED lines=14> */
.L_x_1648:
        /* <DEDUP_REMOVED lines=8> */
.L_x_1651:
        /* <DEDUP_REMOVED lines=9> */
[----:B-1----:R-:W1:Y:S02]  /*c2e0*/  @P0 LDC.64 R4, c[0x0][0x420] ;  /* 0x00010800ff040b82 */ /* 0x002e640000000a00 */
[----:B-1----:R-:W-:-:S05]  /*c2f0*/  @P0 IMAD.HI.U32 R4, R6, R4, RZ ;  /* 0x0000000406040227 */ /* 0x002fca00078e00ff */
        /* <DEDUP_REMOVED lines=10> */
.L_x_1587:
[----:B------:R-:W-:Y:S02]  /*c3a0*/  LEA R5, R17, UR40, 0x3 ;  /* 0x0000002811057c11 */ /* 0x000fe4000f8e18ff */
[----:B--2---:R-:W-:Y:S02]  /*c3b0*/  SHF.L.U32 R2, R18, 0x1f, RZ ;  /* 0x0000001f12027819 */ /* 0x004fe400000006ff */
[----:B------:R-:W-:Y:S02]  /*c3c0*/  ISETP.NE.AND P0, PT, R21, RZ, PT ;  /* 0x000000ff1500720c */ /* 0x000fe40003f05270 */
[----:B------:R-:W2:Y:S02]  /*c3d0*/  SYNCS.PHASECHK.TRANS64.TRYWAIT P3, [R5+URZ+0x19c80], R2 ;  /* 0x019c8002050075a7 */ /* 0x000ea4000806017f */
[----:B--2---:R-:W-:Y:S09]  /*c3e0*/  @!P3 BRA `(.L_x_1588) ;  /* 0x000000240048b947 */ /* 0x004ff20003800000 */
.L_x_1652:
[----:B------:R-:W-:Y:S05]  /*c3f0*/  @P0 BRA `(.L_x_1589) ;  /* 0x00000000001c0947 */ /* 0x000fea0003800000 */
[----:B------:R-:W1:Y:S02]  /*c400*/  S2R R3, SR_TID.X ;  /* 0x0000000000037919 */ /* 0x000e640000002100 */
[----:B-1----:R-:W-:Y:S01]  /*c410*/  LOP3.LUT R4, R3, 0x1f, RZ, 0xc0, !PT ;  /* 0x0000001f03047812 */ /* 0x002fe200078ec0ff */
[----:B------:R-:W-:-:S03]  /*c420*/  IMAD.MOV.U32 R3, RZ, RZ, 0x3000 ;  /* 0x00003000ff037424 */ /* 0x000fc600078e00ff */
[----:B------:R-:W-:Y:S01]  /*c430*/  ISETP.NE.AND P3, PT, R4, RZ, PT ;  /* 0x000000ff0400720c */ /* 0x000fe20003f65270 */
[----:B------:R3:W-:-:S12]  /*c440*/  SYNCS.ARRIVE.TRANS64 RZ, [R5+URZ+0x19c70], R3 ;  /* 0x019c700305ff79a7 */ /* 0x0007d8000800003f */
[----:B---3--:R-:W-:Y:S05]  /*c450*/  @!P3 BRA `(.L_x_1589) ;  /* 0x000000000004b947 */ /* 0x008fea0003800000 */
[----:B------:R-:W-:Y:S01]  /*c460*/  BPT.TRAP 0x1 ;  /* 0x000000040000795c */ /* 0x000fe20000300000 */
.L_x_1589:
[----:B-1----:R-:W-:Y:S01]  /*c470*/  IMAD.U32 R4, RZ, RZ, UR40 ;  /* 0x00000028ff047e24 */ /* 0x002fe2000f8e00ff */
[----:B------:R-:W-:Y:S01]  /*c480*/  R2UR UR9, R5 ;  /* 0x00000000050972ca */ /* 0x000fe200000e0000 */
[----:B------:R-:W-:Y:S01]  /*c490*/  IMAD.SHL.U32 R6, R6, 0x80, RZ ;  /* 0x0000008006067824 */ /* 0x000fe200078e00ff */
        /* <DEDUP_REMOVED lines=23> */
[----:B------:R-:W3:Y:S02]  /*c610*/  SYNCS.PHASECHK.TRANS64.TRYWAIT P3, [R5+URZ+0x19c40], R2 ;  /* 0x019c4002050075a7 */ /* 0x000ee4000806017f */
[----:B-1-3--:R-:W-:Y:S05]  /*c620*/  @!P3 BRA `(.L_x_1590) ;  /* 0x0000002000ccb947 */ /* 0x00afea0003800000 */
.L_x_1653:
[----:B------:R-:W-:Y:S05]  /*c630*/  @P0 BRA `(.L_x_1591) ;  /* 0x00000000001c0947 */ /* 0x000fea0003800000 */
[----:B------:R-:W3:Y:S01]  /*c640*/  S2R R4, SR_TID.X ;  /* 0x0000000000047919 */ /* 0x000ee20000002100 */
[----:B-12---:R-:W-:-:S04]  /*c650*/  IMAD.MOV.U32 R2, RZ, RZ, 0x3000 ;  /* 0x00003000ff027424 */ /* 0x006fc800078e00ff */
[----:B------:R4:W-:Y:S01]  /*c660*/  SYNCS.ARRIVE.TRANS64 RZ, [R5+URZ+0x19c30], R2 ;  /* 0x019c300205ff79a7 */ /* 0x0009e2000800003f */
[----:B---3--:R-:W-:-:S04]  /*c670*/  LOP3.LUT R4, R4, 0x1f, RZ, 0xc0, !PT ;  /* 0x0000001f04047812 */ /* 0x008fc800078ec0ff */
[----:B------:R-:W-:-:S13]  /*c680*/  ISETP.NE.AND P0, PT, R4, RZ, PT ;  /* 0x000000ff0400720c */ /* 0x000fda0003f05270 */
[----:B----4-:R-:W-:Y:S05]  /*c690*/  @!P0 BRA `(.L_x_1591) ;  /* 0x0000000000048947 */ /* 0x010fea0003800000 */
[----:B------:R-:W-:Y:S01]  /*c6a0*/  BPT.TRAP 0x1 ;  /* 0x000000040000795c */ /* 0x000fe20000300000 */
.L_x_1591:
        /* <DEDUP_REMOVED lines=22> */
[----:B------:R3:W-:Y:S02]  /*c810*/  UTMALDG.4D [UR8], [UR4], desc[UR6] ;  /* 0x00000608040075b4 */ /* 0x0007e40008019000 */
[----:B---3--:R-:W-:Y:S01]  /*c820*/  NOP ;  /* 0x0000000000007918 */ /* 0x008fe20000000000 */
.L_x_1586:
        /* <DEDUP_REMOVED lines=9> */
[----:B-12---:R-:W-:Y:S01]  /*c8c0*/  @P0 IMAD.MOV.U32 R2, RZ, RZ, 0x4800 ;  /* 0x00004800ff020424 */ /* 0x006fe200078e00ff */
        /* <DEDUP_REMOVED lines=9> */
[----:B------:R2:W-:Y:S01]  /*c960*/  @P0 SYNCS.ARRIVE.TRANS64 RZ, [UR40+0x19c00], R2 ;  /* 0x019c0002ffff09a7 */ /* 0x0005e20008000028 */
[----:B------:R-:W-:Y:S01]  /*c970*/  UMOV UR29, UR39 ;  /* 0x00000027001d7c82 */ /* 0x000fe20008000000 */
        /* <DEDUP_REMOVED lines=10> */
.L_x_1584:
        /* <DEDUP_REMOVED lines=8> */
.L_x_1654:
[----:B------:R-:W-:Y:S05]  /*caa0*/  BSYNC B0 ;  /* 0x0000000000007941 */ /* 0x000fea0003800000 */
.L_x_1592:
[----:B------:R-:W-:-:S06]  /*cab0*/  UISETP.GE.AND UP0, UPT, UR41, 0x2, UPT ;  /* 0x000000022900788c */ /* 0x000fcc000bf06270 */
[----:B------:R-:W-:-:S13]  /*cac0*/  PLOP3.LUT P0, PT, PT, PT, UP0, 0x80, 0x0 ;  /* 0x000000000000781c */ /* 0x000fda0003f0f008 */
[----:B------:R-:W-:Y:S05]  /*cad0*/  @!P0 BRA `(.L_x_1594) ;  /* 0x0000000c00dc8947 */ /* 0x000fea0003800000 */
[----:B------:R-:W-:Y:S01]  /*cae0*/  UIADD3 UR4, UR41, -0x2, URZ ;  /* 0xfffffffe29047890 */ /* 0x000fe2000fffe03f */
[----:B--2---:R-:W-:Y:S02]  /*caf0*/  IMAD.MOV.U32 R3, RZ, RZ, R18 ;  /* 0x000000ffff037224 */ /* 0x004fe400078e0012 */
[----:B------:R-:W-:-:S03]  /*cb00*/  IMAD.MOV.U32 R8, RZ, RZ, R17 ;  /* 0x000000ffff087224 */ /* 0x000fc600078e0011 */
[----:B------:R-:W-:-:S07]  /*cb10*/  IMAD.U32 R2, RZ, RZ, UR4 ;  /* 0x00000004ff027e24 */ /* 0x000fce000f8e00ff */
.L_x_1618:
        /* <DEDUP_REMOVED lines=29> */
.L_x_1597:
[----:B-1----:R-:W2:Y:S01]  /*ccf0*/  S2R R4, SR_TID.X ;  /* 0x0000000000047919 */ /* 0x002ea20000002100 */
[----:B------:R-:W-:Y:S01]  /*cd00*/  LEA R10, R17, UR40, 0x3 ;  /* 0x00000028110a7c11 */ /* 0x000fe2000f8e18ff */
[----:B------:R-:W-:Y:S01]  /*cd10*/  BSSY B1, `(.L_x_1598) ;  /* 0x0000006000017945 */ /* 0x000fe20003800000 */
[----:B--2---:R-:W-:Y:S02]  /*cd20*/  LOP3.LUT R6, R4, 0x7f, RZ, 0xc0, !PT ;  /* 0x0000007f04067812 */ /* 0x004fe400078ec0ff */
[----:B------:R-:W-:Y:S02]  /*cd30*/  SHF.L.U32 R4, R18, 0x1f, RZ ;  /* 0x0000001f12047819 */ /* 0x000fe400000006ff */
[----:B------:R-:W-:Y:S02]  /*cd40*/  ISETP.NE.AND P3, PT, R6, RZ, PT ;  /* 0x000000ff0600720c */ /* 0x000fe40003f65270 */
[----:B------:R-:W1:Y:S02]  /*cd50*/  SYNCS.PHASECHK.TRANS64.TRYWAIT P0, [R10+URZ+0x19c80], R4 ;  /* 0x019c80040a0075a7 */ /* 0x000e64000800017f */
[----:B-1----:R-:W-:Y:S09]  /*cd60*/  @!P0 BRA `(.L_x_1599) ;  /* 0x0000001c00288947 */ /* 0x002ff20003800000 */
.L_x_1655:
[----:B------:R-:W-:Y:S05]  /*cd70*/  BSYNC B1 ;  /* 0x0000000000017941 */ /* 0x000fea0003800000 */
.L_x_1598:
[----:B------:R-:W-:Y:S04]  /*cd80*/  BSSY B1, `(.L_x_1600) ;  /* 0x0000009000017945 */ /* 0x000fe80003800000 */
[----:B------:R-:W-:Y:S05]  /*cd90*/  @P3 BRA `(.L_x_1601) ;  /* 0x00000000001c3947 */ /* 0x000fea0003800000 */
[----:B------:R-:W2:Y:S01]  /*cda0*/  S2R R6, SR_TID.X ;  /* 0x0000000000067919 */ /* 0x000ea20000002100 */
[----:B------:R-:W-:-:S04]  /*cdb0*/  IMAD.MOV.U32 R7, RZ, RZ, 0x3000 ;  /* 0x00003000ff077424 */ /* 0x000fc800078e00ff */
[----:B------:R3:W-:Y:S01]  /*cdc0*/  SYNCS.ARRIVE.TRANS64 RZ, [R10+URZ+0x19c70], R7 ;  /* 0x019c70070aff79a7 */ /* 0x0007e2000800003f */
[----:B--2---:R-:W-:-:S04]  /*cdd0*/  LOP3.LUT R6, R6, 0x1f, RZ, 0xc0, !PT ;  /* 0x0000001f06067812 */ /* 0x004fc800078ec0ff */
[----:B------:R-:W-:-:S13]  /*cde0*/  ISETP.NE.AND P0, PT, R6, RZ, PT ;  /* 0x000000ff0600720c */ /* 0x000fda0003f05270 */
[----:B---3--:R-:W-:Y:S05]  /*cdf0*/  @!P0 BRA `(.L_x_1601) ;  /* 0x0000000000048947 */ /* 0x008fea0003800000 */
[----:B------:R-:W-:Y:S01]  /*ce00*/  BPT.TRAP 0x1 ;  /* 0x000000040000795c */ /* 0x000fe20000300000 */
.L_x_1601:
[----:B------:R-:W-:Y:S05]  /*ce10*/  BSYNC B1 ;  /* 0x0000000000017941 */ /* 0x000fea0003800000 */
.L_x_1600:
[----:B------:R-:W-:Y:S01]  /*ce20*/  IMAD.MOV.U32 R9, RZ, RZ, RZ ;  /* 0x000000ffff097224 */ /* 0x000fe200078e00ff */
[----:B------:R-:W-:Y:S01]  /*ce30*/  R2UR UR12, R16 ;  /* 0x00000000100c72ca */ /* 0x000fe200000e0000 */
[----:B------:R-:W-:Y:S01]  /*ce40*/  IMAD.U32 R6, RZ, RZ, UR40 ;  /* 0x00000028ff067e24 */ /* 0x000fe2000f8e00ff */
[----:B------:R-:W-:Y:S01]  /*ce50*/  UIADD3 UR4, UP0, UR44, 0x470, URZ ;  /* 0x000004702c047890 */ /* 0x000fe2000ff1e03f */
[----:B------:R-:W-:Y:S01]  /*ce60*/  PLOP3.LUT P0, PT, PT, PT, PT, 0x80, 0x0 ;  /* 0x000000000000781c */ /* 0x000fe20003f0f070 */
[----:B------:R-:W-:Y:S01]  /*ce70*/  UMOV UR6, 0x0 ;  /* 0x0000000000067882 */ /* 0x000fe20000000000 */
[----:B------:R-:W-:Y:S01]  /*ce80*/  R2UR UR10, R9 ;  /* 0x00000000090a72ca */ /* 0x000fe200000e0000 */
[----:B------:R-:W-:Y:S01]  /*ce90*/  IMAD R7, R17, 0x3000, R6 ;  /* 0x0000300011077824 */ /* 0x000fe200078e0206 */
[----:B------:R-:W-:Y:S01]  /*cea0*/  UIADD3.X UR5, URZ, UR45, URZ, UP0, !UPT ;  /* 0x0000002d3f057290 */ /* 0x000fe200087fe43f */
[----:B------:R-:W-:Y:S01]  /*ceb0*/  IMAD.SHL.U32 R6, R5, 0x80, RZ ;  /* 0x0000008005067824 */ /* 0x000fe200078e00ff */
[----:B------:R-:W-:Y:S01]  /*cec0*/  UMOV UR7, 0x14f00000 ;  /* 0x14f0000000077882 */ /* 0x000fe20000000000 */
[----:B------:R-:W-:-:S02]  /*ced0*/  VIADD R5, R10, 0x19c70 ;  /* 0x00019c700a057836 */ /* 0x000fc40000000000 */
[----:B------:R-:W-:-:S08]  /*cee0*/  VIADD R11, R7, 0x9000 ;  /* 0x00009000070b7836 */ /* 0x000fd00000000000 */
.L_x_1602:
        /* <DEDUP_REMOVED lines=16> */
.L_x_1603:
        /* <DEDUP_REMOVED lines=16> */
.L_x_1604:
        /* <DEDUP_REMOVED lines=12> */
.L_x_1656:
[----:B------:R-:W-:Y:S05]  /*d1b0*/  BSYNC B1 ;  /* 0x0000000000017941 */ /* 0x000fea0003800000 */
.L_x_1605:
[----:B------:R-:W-:Y:S01]  /*d1c0*/  BSSY B1, `(.L_x_1607) ;  /* 0x000000b000017945 */ /* 0x000fe20003800000 */
[----:B-12---:R-:W-:Y:S02]  /*d1d0*/  IMAD.MOV.U32 R4, RZ, RZ, 0x0 ;  /* 0x00000000ff047424 */ /* 0x006fe400078e00ff */
[----:B------:R-:W-:Y:S01]  /*d1e0*/  IMAD.MOV.U32 R5, RZ, RZ, 0x14f00000 ;  /* 0x14f00000ff057424 */ /* 0x000fe200078e00ff */
[----:B------:R-:W-:Y:S06]  /*d1f0*/  @P3 BRA `(.L_x_1608) ;  /* 0x00000000001c3947 */ /* 0x000fec0003800000 */
[----:B------:R-:W1:Y:S02]  /*d200*/  S2R R13, SR_TID.X ;  /* 0x00000000000d7919 */ /* 0x000e640000002100 */
[----:B-1----:R-:W-:Y:S01]  /*d210*/  LOP3.LUT R14, R13, 0x1f, RZ, 0xc0, !PT ;  /* 0x0000001f0d0e7812 */ /* 0x002fe200078ec0ff */
[----:B------:R-:W-:-:S03]  /*d220*/  IMAD.MOV.U32 R13, RZ, RZ, 0x3000 ;  /* 0x00003000ff0d7424 */ /* 0x000fc600078e00ff */
[----:B------:R-:W-:Y:S01]  /*d230*/  ISETP.NE.AND P0, PT, R14, RZ, PT ;  /* 0x000000ff0e00720c */ /* 0x000fe20003f05270 */
[----:B------:R1:W-:-:S12]  /*d240*/  SYNCS.ARRIVE.TRANS64 RZ, [R10+URZ+0x19c30], R13 ;  /* 0x019c300d0aff79a7 */ /* 0x0003d8000800003f */
[----:B-1----:R-:W-:Y:S05]  /*d250*/  @!P0 BRA `(.L_x_1608) ;  /* 0x0000000000048947 */ /* 0x002fea0003800000 */
[----:B------:R-:W-:Y:S01]  /*d260*/  BPT.TRAP 0x1 ;  /* 0x000000040000795c */ /* 0x000fe20000300000 */
.L_x_1608:
[----:B------:R-:W-:Y:S05]  /*d270*/  BSYNC B1 ;  /* 0x0000000000017941 */ /* 0x000fea0003800000 */
.L_x_1607:
        /* <DEDUP_REMOVED lines=9> */
.L_x_1609:
        /* <DEDUP_REMOVED lines=9> */
[----:B------:R-:W-:Y:S01]  /*d3a0*/  R2UR UR10, R11 ;  /* 0x000000000b0a72ca */ /* 0x000fe200000e0000 */
[----:B------:R-:W-:Y:S01]  /*d3b0*/  VIADD R9, R7, 0x14800 ;  /* 0x0001480007097836 */ /* 0x000fe20000000000 */
[----:B------:R-:W-:Y:S02]  /*d3c0*/  R2UR UR6, R4 ;  /* 0x00000000040672ca */ /* 0x000fe400000e0000 */
[----:B------:R-:W-:Y:S02]  /*d3d0*/  R2UR UR7, R5 ;  /* 0x00000000050772ca */ /* 0x000fe400000e0000 */
[----:B------:R-:W-:Y:S02]  /*d3e0*/  R2UR UR12, R16 ;  /* 0x00000000100c72ca */ /* 0x000fe400000e0000 */
[----:B------:R-:W-:-:S13]  /*d3f0*/  PLOP3.LUT P0, PT, PT, PT, PT, 0x80, 0x0 ;  /* 0x000000000000781c */ /* 0x000fda0003f0f070 */
.L_x_1610:
        /* <DEDUP_REMOVED lines=15> */
.L_x_1611:
        /* <DEDUP_REMOVED lines=9> */
.L_x_1596:
[----:B------:R-:W-:Y:S05]  /*d580*/  BSYNC B0 ;  /* 0x0000000000007941 */ /* 0x000fea0003800000 */
.L_x_1595:
[----:B------:R-:W-:-:S13]  /*d590*/  ISETP.NE.AND P0, PT, R29, 0x3, PT ;  /* 0x000000031d00780c */ /* 0x000fda0003f05270 */
[----:B------:R-:W-:Y:S05]  /*d5a0*/  @!P0 BRA `(.L_x_1612) ;  /* 0x0000000000048947 */ /* 0x000fea0003800000 */
[----:B------:R-:W-:Y:S01]  /*d5b0*/  BPT.TRAP 0x1 ;  /* 0x000000040000795c */ /* 0x000fe20000300000 */
.L_x_1612:
[----:B------:R-:W-:Y:S01]  /*d5c0*/  LOP3.LUT R5, R3, 0x1, RZ, 0x3c, !PT ;  /* 0x0000000103057812 */ /* 0x000fe200078e3cff */
[----:B------:R-:W-:Y:S01]  /*d5d0*/  BSSY B0, `(.L_x_1613) ;  /* 0x0000006000007945 */ /* 0x000fe20003800000 */
[----:B------:R-:W-:Y:S02]  /*d5e0*/  LEA R12, R8, UR40, 0x3 ;  /* 0x00000028080c7c11 */ /* 0x000fe4000f8e18ff */
[----:B------:R-:W-:Y:S02]  /*d5f0*/  SHF.L.U32 R5, R5, 0x1f, RZ ;  /* 0x0000001f05057819 */ /* 0x000fe400000006ff */
[----:B------:R-:W-:Y:S02]  /*d600*/  ISETP.NE.AND P0, PT, R26, 0x3, PT ;  /* 0x000000031a00780c */ /* 0x000fe40003f05270 */
[----:B------:R-:W2:Y:S02]  /*d610*/  SYNCS.PHASECHK.TRANS64.TRYWAIT P3, [R12+URZ+0x19c70], R5 ;  /* 0x019c70050c0075a7 */ /* 0x000ea4000806017f */
[----:B--2---:R-:W-:Y:S09]  /*d620*/  @!P3 BRA `(.L_x_1614) ;  /* 0x000000140020b947 */ /* 0x004ff20003800000 */
.L_x_1657:
[----:B------:R-:W-:Y:S05]  /*d630*/  BSYNC B0 ;  /* 0x0000000000007941 */ /* 0x000fea0003800000 */
.L_x_1613:
[----:B------:R-:W-:Y:S05]  /*d640*/  @!P0 BRA `(.L_x_1615) ;  /* 0x0000000000048947 */ /* 0x000fea0003800000 */
[----:B------:R-:W-:Y:S01]  /*d650*/  BPT.TRAP 0x1 ;  /* 0x000000040000795c */ /* 0x000fe20000300000 */
.L_x_1615:
[----:B------:R-:W-:Y:S01]  /*d660*/  SHF.L.U32 R3, R3, 0x1f, RZ ;  /* 0x0000001f03037819 */ /* 0x000fe200000006ff */
[----:B------:R-:W-:-:S03]  /*d670*/  IMAD R11, R8, 0x3000, RZ ;  /* 0x00003000080b7824 */ /* 0x000fc600078e02ff */
[----:B------:R-:W3:Y:S02]  /*d680*/  SYNCS.PHASECHK.TRANS64.TRYWAIT P3, [R12+URZ+0x19c60], R3 ;  /* 0x019c60030c0075a7 */ /* 0x000ee4000806017f */
[----:B---3--:R-:W-:Y:S05]  /*d690*/  @!P3 BRA `(.L_x_1616) ;  /* 0x000000140018b947 */ /* 0x008fea0003800000 */
.L_x_1658:
[C---:B---3--:R-:W-:Y:S01]  /*d6a0*/  LOP3.LUT R3, R11.reuse, R24, RZ, 0xfc, !PT ;  /* 0x000000180b037212 */ /* 0x048fe200078efcff */
[----:B------:R-:W-:Y:S05]  /*d6b0*/  WARPSYNC.ALL ;  /* 0x0000000000007948 */ /* 0x000fea0003800000 */
[----:B-12---:R-:W1:Y:S01]  /*d6c0*/  LDSM.16.MT88.4 R4, [R3+UR40+0x9000] ;  /* 0x009000280304783b */ /* 0x006e620008004200 */
[----:B------:R-:W-:-:S05]  /*d6d0*/  LOP3.LUT R13, R11, R22, RZ, 0xfc, !PT ;  /* 0x000000160b0d7212 */ /* 0x000fca00078efcff */
[----:B------:R-:W-:Y:S01]  /*d6e0*/  VIADD R13, R13, UR40 ;  /* 0x000000280d0d7c36 */ /* 0x000fe20008000000 */
[C-C-:B-1----:R-:W-:Y:S02]  /*d6f0*/  PRMT R8, R4.reuse, 0x6420, R5.reuse ;  /* 0x0000642004087816 */ /* 0x142fe40000000005 */
[----:B------:R-:W-:Y:S02]  /*d700*/  PRMT R9, R4, 0x7531, R5 ;  /* 0x0000753104097816 */ /* 0x000fe40000000005 */
[C-C-:B------:R-:W-:Y:S02]  /*d710*/  PRMT R10, R6.reuse, 0x6420, R7.reuse ;  /* 0x00006420060a7816 */ /* 0x140fe40000000007 */
[----:B------:R-:W-:-:S05]  /*d720*/  PRMT R11, R6, 0x7531, R7 ;  /* 0x00007531060b7816 */ /* 0x000fca0000000007 */
[----:B------:R-:W-:Y:S04]  /*d730*/  STSM.16.M88.4 [R13+0x3000], R8 ;  /* 0x003000080d007844 */ /* 0x000fe80000000200 */
[----:B------:R-:W1:Y:S02]  /*d740*/  LDSM.16.MT88.4 R4, [R3+UR40+0xa000] ;  /* 0x00a000280304783b */ /* 0x000e640008004200 */
[C-C-:B-1----:R-:W-:Y:S02]  /*d750*/  PRMT R8, R4.reuse, 0x6420, R5.reuse ;  /* 0x0000642004087816 */ /* 0x142fe40000000005 */
[----:B------:R-:W-:Y:S02]  /*d760*/  PRMT R9, R4, 0x7531, R5 ;  /* 0x0000753104097816 */ /* 0x000fe40000000005 */
[----:B------:R-:W-:-:S02]  /*d770*/  PRMT R10, R6, 0x6420, R7 ;  /* 0x00006420060a7816 */ /* 0x000fc40000000007 */
[----:B------:R-:W-:-:S05]  /*d780*/  PRMT R11, R6, 0x7531, R7 ;  /* 0x00007531060b7816 */ /* 0x000fca0000000007 */
[----:B------:R-:W-:Y:S04]  /*d790*/  STSM.16.M88.4 [R13+0x4000], R8 ;  /* 0x004000080d007844 */ /* 0x000fe80000000200 */
[----:B------:R-:W1:Y:S02]  /*d7a0*/  LDSM.16.MT88.4 R4, [R3+UR40+0xb000] ;  /* 0x00b000280304783b */ /* 0x000e640008004200 */
[C-C-:B-1----:R-:W-:Y:S02]  /*d7b0*/  PRMT R8, R4.reuse, 0x6420, R5.reuse ;  /* 0x0000642004087816 */ /* 0x142fe40000000005 */
[----:B------:R-:W-:Y:S02]  /*d7c0*/  PRMT R9, R4, 0x7531, R5 ;  /* 0x0000753104097816 */ /* 0x000fe40000000005 */
[----:B------:R-:W-:-:S02]  /*d7d0*/  PRMT R10, R6, 0x6420, R7 ;  /* 0x00006420060a7816 */ /* 0x000fc40000000007 */
[----:B------:R-:W-:-:S05]  /*d7e0*/  PRMT R11, R6, 0x7531, R7 ;  /* 0x00007531060b7816 */ /* 0x000fca0000000007 */
[----:B------:R1:W-:Y:S04]  /*d7f0*/  STSM.16.M88.4 [R13+0x5000], R8 ;  /* 0x005000080d007844 */ /* 0x0003e80000000200 */
[----:B------:R-:W2:Y:S01]  /*d800*/  LDSM.16.MT88.4 R4, [R3+UR40+0x9800] ;  /* 0x009800280304783b */ /* 0x000ea20008004200 */
[----:B-1----:R-:W-:Y:S02]  /*d810*/  IADD3 R13, R23, 0x3000, R13 ;  /* 0x00003000170d7810 */ /* 0x002fe40007ffe00d */
[C-C-:B--2---:R-:W-:Y:S02]  /*d820*/  PRMT R8, R4.reuse, 0x6420, R5.reuse ;  /* 0x0000642004087816 */ /* 0x144fe40000000005 */
[----:B------:R-:W-:Y:S02]  /*d830*/  PRMT R9, R4, 0x7531, R5 ;  /* 0x0000753104097816 */ /* 0x000fe40000000005 */
[----:B------:R-:W-:-:S02]  /*d840*/  PRMT R10, R6, 0x6420, R7 ;  /* 0x00006420060a7816 */ /* 0x000fc40000000007 */
[----:B------:R-:W-:-:S05]  /*d850*/  PRMT R11, R6, 0x7531, R7 ;  /* 0x00007531060b7816 */ /* 0x000fca0000000007 */
[----:B------:R-:W-:Y:S04]  /*d860*/  STSM.16.M88.4 [R13], R8 ;  /* 0x000000080d007844 */ /* 0x000fe80000000200 */
        /* <DEDUP_REMOVED lines=17> */
[----:B--2---:R-:W2:Y:S01]  /*d980*/  FENCE.VIEW.ASYNC.S ;  /* 0x00000000000073c6 */ /* 0x004ea20000000000 */
[----:B------:R-:W-:Y:S05]  /*d990*/  @!P0 BRA `(.L_x_1617) ;  /* 0x0000000000048947 */ /* 0x000fea0003800000 */
[----:B------:R-:W-:Y:S01]  /*d9a0*/  BPT.TRAP 0x1 ;  /* 0x000000040000795c */ /* 0x000fe20000300000 */
.L_x_1617:
[----:B--2---:R-:W-:Y:S01]  /*d9b0*/  SYNCS.ARRIVE.TRANS64.A1T0 RZ, [R12+URZ+0x19c50], RZ ;  /* 0x019c50ff0cff79a7 */ /* 0x004fe2000810003f */
[----:B------:R-:W-:Y:S01]  /*d9c0*/  BAR.SYNC.DEFER_BLOCKING 0x2, 0x80 ;  /* 0x0082000000007b1d */ /* 0x000fe20000010000 */
[----:B------:R-:W-:Y:S01]  /*d9d0*/  ISETP.GT.AND P0, PT, R2, RZ, PT ;  /* 0x000000ff0200720c */ /* 0x000fe20003f04270 */
[----:B------:R-:W-:Y:S02]  /*d9e0*/  @!P2 VIADD R3, R12, 0x19c80 ;  /* 0x00019c800c03a836 */ /* 0x000fe40000000000 */
[----:B------:R-:W-:Y:S02]  /*d9f0*/  VIADD R2, R2, 0xffffffff ;  /* 0xffffffff02027836 */ /* 0x000fe40000000000 */
[----:B-1----:R-:W-:Y:S01]  /*da00*/  IMAD.MOV.U32 R8, RZ, RZ, R17 ;  /* 0x000000ffff087224 */ /* 0x002fe200078e0011 */
[----:B------:R-:W-:-:S04]  /*da10*/  @!P2 PRMT R3, RZ, 0x654, R3 ;  /* 0x00000654ff03a816 */ /* 0x000fc80000000003 */
[----:B------:R1:W-:Y:S02]  /*da20*/  @!P2 SYNCS.ARRIVE.TRANS64.RED.A1T0 RZ, [R3+URZ], RZ ;  /* 0x000000ff03ffa9a7 */ /* 0x0003e4000810043f */
[----:B-1----:R-:W-:Y:S01]  /*da30*/  IMAD.MOV.U32 R3, RZ, RZ, R18 ;  /* 0x000000ffff037224 */ /* 0x002fe200078e0012 */
[----:B------:R-:W-:Y:S06]  /*da40*/  @P0 BRA `(.L_x_1618) ;  /* 0xfffffff000340947 */ /* 0x000fec000383ffff */
.L_x_1594:
[----:B------:R-:W-:Y:S01]  /*da50*/  BSSY B0, `(.L_x_1619) ;  /* 0x000000f000007945 */ /* 0x000fe20003800000 */
[----:B------:R-:W-:-:S03]  /*da60*/  ISETP.NE.AND P1, PT, R29, 0x3, PT ;  /* 0x000000031d00780c */ /* 0x000fc60003f25270 */
[----:B------:R-:W-:Y:S10]  /*da70*/  @P2 BRA `(.L_x_1620) ;  /* 0x0000000000302947 */ /* 0x000ff40003800000 */
[----:B------:R-:W3:Y:S01]  /*da80*/  S2R R7, SR_LANEID ;  /* 0x0000000000077919 */ /* 0x000ee20000000000 */
[----:B------:R-:W-:Y:S01]  /*da90*/  VOTEU.ANY UR4, UPT, PT ;  /* 0x0000000000047886 */ /* 0x000fe200038e0100 */
[----:B--2---:R-:W2:Y:S01]  /*daa0*/  LDC.64 R2, c[0x0][0xdf0] ;  /* 0x00037c00ff027b82 */ /* 0x004ea20000000a00 */
[----:B------:R-:W3:Y:S08]  /*dab0*/  FLO.U32 R0, UR4 ;  /* 0x0000000400007d00 */ /* 0x000ef000080e0000 */
[----:B------:R-:W2:Y:S01]  /*dac0*/  POPC R5, UR4 ;  /* 0x0000000400057d09 */ /* 0x000ea20008000000 */
[----:B---3--:R-:W-:-:S13]  /*dad0*/  ISETP.EQ.U32.AND P0, PT, R0, R7, PT ;  /* 0x000000070000720c */ /* 0x008fda0003f02070 */
[----:B--2---:R-:W2:Y:S01]  /*dae0*/  @P0 ATOMG.E.ADD.STRONG.GPU PT, R3, desc[UR46][R2.64], R5 ;  /* 0x00000005020309a8 */ /* 0x004ea200081ee1ee */
[----:B-1----:R-:W1:Y:S02]  /*daf0*/  S2R R4, SR_LTMASK ;  /* 0x0000000000047919 */ /* 0x002e640000003900 */
[----:B-1----:R-:W-:-:S04]  /*db00*/  LOP3.LUT R4, R4, UR4, RZ, 0xc0, !PT ;  /* 0x0000000404047c12 */ /* 0x002fc8000f8ec0ff */
[----:B------:R-:W1:Y:S01]  /*db10*/  POPC R25, R4 ;  /* 0x0000000400197309 */ /* 0x000e620000000000 */
[----:B--2---:R-:W1:Y:S02]  /*db20*/  SHFL.IDX PT, R0, R3, R0, 0x1f ;  /* 0x00001f0003007589 */ /* 0x004e6400000e0000 */
[----:B-1----:R-:W-:-:S07]  /*db30*/  IADD3 R25, R0, UR42, R25 ;  /* 0x0000002a00197c10 */ /* 0x002fce000fffe019 */
.L_x_1620:
[----:B------:R-:W-:Y:S05]  /*db40*/  BSYNC B0 ;  /* 0x0000000000007941 */ /* 0x000fea0003800000 */
.L_x_1619:
[----:B------:R-:W-:Y:S05]  /*db50*/  @!P1 BRA `(.L_x_1621) ;  /* 0x0000000000049947 */ /* 0x000fea0003800000 */
[----:B------:R-:W-:Y:S01]  /*db60*/  BPT.TRAP 0x1 ;  /* 0x000000040000795c */ /* 0x000fe20000300000 */
.L_x_1621:
[----:B--2---:R-:W-:Y:S01]  /*db70*/  LOP3.LUT R3, R18, 0x1, RZ, 0x3c, !PT ;  /* 0x0000000112037812 */ /* 0x004fe200078e3cff */
[----:B------:R-:W-:Y:S01]  /*db80*/  BSSY B0, `(.L_x_1622) ;  /* 0x0000006000007945 */ /* 0x000fe20003800000 */
[----:B------:R-:W-:Y:S02]  /*db90*/  LEA R2, R17, UR40, 0x3 ;  /* 0x0000002811027c11 */ /* 0x000fe4000f8e18ff */
[----:B------:R-:W-:Y:S02]  /*dba0*/  SHF.L.U32 R3, R3, 0x1f, RZ ;  /* 0x0000001f03037819 */ /* 0x000fe400000006ff */
[----:B------:R-:W-:Y:S02]  /*dbb0*/  ISETP.NE.AND P1, PT, R26, 0x3, PT ;  /* 0x000000031a00780c */ /* 0x000fe40003f25270 */
[----:B------:R-:W2:Y:S02]  /*dbc0*/  SYNCS.PHASECHK.TRANS64.TRYWAIT P0, [R2+URZ+0x19c70], R3 ;  /* 0x019c7003020075a7 */ /* 0x000ea4000800017f */
[----:B--2---:R-:W-:Y:S09]  /*dbd0*/  @!P0 BRA `(.L_x_1623) ;  /* 0x0000000c00dc8947 */ /* 0x004ff20003800000 */
.L_x_1659:
[----:B------:R-:W-:Y:S05]  /*dbe0*/  BSYNC B0 ;  /* 0x0000000000007941 */ /* 0x000fea0003800000 */
.L_x_1622:
[----:B------:R-:W-:Y:S05]  /*dbf0*/  @!P1 BRA `(.L_x_1624) ;  /* 0x0000000000049947 */ /* 0x000fea0003800000 */
[----:B------:R-:W-:Y:S01]  /*dc00*/  BPT.TRAP 0x1 ;  /* 0x000000040000795c */ /* 0x000fe20000300000 */
.L_x_1624:
[----:B------:R-:W-:Y:S01]  /*dc10*/  SHF.L.U32 R5, R18, 0x1f, RZ ;  /* 0x0000001f12057819 */ /* 0x000fe200000006ff */
[----:B--2---:R-:W-:-:S03]  /*dc20*/  IMAD R3, R17, 0x3000, RZ ;  /* 0x0000300011037824 */ /* 0x004fc600078e02ff */
[----:B------:R-:W2:Y:S02]  /*dc30*/  SYNCS.PHASECHK.TRANS64.TRYWAIT P0, [R2+URZ+0x19c60], R5 ;  /* 0x019c6005020075a7 */ /* 0x000ea4000800017f */
[----:B--2---:R-:W-:Y:S05]  /*dc40*/  @!P0 BRA `(.L_x_1625) ;  /* 0x0000000c00d48947 */ /* 0x004fea0003800000 */
.L_x_1660:
[C---:B------:R-:W-:Y:S01]  /*dc50*/  LOP3.LUT R0, R3.reuse, R24, RZ, 0xfc, !PT ;  /* 0x0000001803007212 */ /* 0x040fe200078efcff */
        /* <DEDUP_REMOVED lines=48> */
.L_x_1626:
[----:B--2---:R2:W-:Y:S01]  /*df60*/  SYNCS.ARRIVE.TRANS64.A1T0 RZ, [R2+URZ+0x19c50], RZ ;  /* 0x019c50ff02ff79a7 */ /* 0x0045e2000810003f */
        /* <DEDUP_REMOVED lines=9> */
.L_x_1578:
[----:B------:R-:W-:Y:S05]  /*e000*/  BSYNC B6 ;  /* 0x0000000000067941 */ /* 0x000fea0003800000 */
.L_x_1576:
[----:B--2---:R-:W2:Y:S02]  /*e010*/  LDL R0, [R1] ;  /* 0x0000000001007983 */ /* 0x004ea40000100800 */
[----:B--2---:R-:W-:-:S13]  /*e020*/  ISETP.NE.AND P0, PT, R0, RZ, PT ;  /* 0x000000ff0000720c */ /* 0x004fda0003f05270 */
[----:B------:R-:W-:Y:S05]  /*e030*/  @!P0 BRA `(.L_x_1627) ;  /* 0x00000000001c8947 */ /* 0x000fea0003800000 */
[----:B------:R-:W1:Y:S08]  /*e040*/  S2UR UR5, SR_CgaCtaId ;  /* 0x00000000000579c3 */ /* 0x000e700000008800 */
[----:B------:R-:W-:Y:S06]  /*e050*/  BAR.SYNC.DEFER_BLOCKING 0x5, 0x200 ;  /* 0x0148000000007b1d */ /* 0x000fec0000010000 */
[----:B------:R-:W-:-:S02]  /*e060*/  UMOV UR4, 0x400 ;  /* 0x0000040000047882 */ /* 0x000fc40000000000 */
[----:B-1----:R-:W-:-:S09]  /*e070*/  ULEA UR4, UR5, UR4, 0x18 ;  /* 0x0000000405047291 */ /* 0x002fd2000f8ec03f */
[----:B------:R-:W1:Y:S01]  /*e080*/  LDS R25, [UR4+0x19cd0] ;  /* 0x019cd004ff197984 */ /* 0x000e620008000800 */
[----:B------:R-:W-:Y:S06]  /*e090*/  BAR.ARV 0x4, 0x200 ;  /* 0x0108000000007b1d */ /* 0x000fec0000002000 */
[----:B------:R-:W-:Y:S05]  /*e0a0*/  BRA `(.L_x_1628) ;  /* 0x00000000002c7947 */ /* 0x000fea0003800000 */
.L_x_1627:
[----:B------:R-:W1:Y:S01]  /*e0b0*/  S2R R0, SR_TID.X ;  /* 0x0000000000007919 */ /* 0x000e620000002100 */
[----:B------:R-:W-:Y:S01]  /*e0c0*/  BAR.SYNC.DEFER_BLOCKING 0x4, 0x200 ;  /* 0x0108000000007b1d */ /* 0x000fe20000010000 */
[----:B-1----:R-:W-:-:S04]  /*e0d0*/  LOP3.LUT R0, R0, 0x7f, RZ, 0xc0, !PT ;  /* 0x0000007f00007812 */ /* 0x002fc800078ec0ff */
[----:B------:R-:W-:-:S13]  /*e0e0*/  ISETP.NE.AND P0, PT, R0, RZ, PT ;  /* 0x000000ff0000720c */ /* 0x000fda0003f05270 */
[----:B------:R-:W1:Y:S01]  /*e0f0*/  @!P0 S2R R3, SR_CgaCtaId ;  /* 0x0000000000038919 */ /* 0x000e620000008800 */
[----:B------:R-:W-:-:S04]  /*e100*/  @!P0 MOV R0, 0x400 ;  /* 0x0000040000008802 */ /* 0x000fc80000000f00 */
[----:B-1----:R-:W-:Y:S02]  /*e110*/  @!P0 LEA R2, R3, R0, 0x18 ;  /* 0x0000000003028211 */ /* 0x002fe400078ec0ff */
[----:B------:R-:W1:Y:S04]  /*e120*/  SHFL.IDX PT, R0, R25, RZ, 0x1f ;  /* 0x00001fff19007589 */ /* 0x000e6800000e0000 */
[----:B------:R1:W-:Y:S02]  /*e130*/  @!P0 STS [R2+0x19cd0], R25 ;  /* 0x019cd01902008388 */ /* 0x0003e40000000800 */
[----:B-1----:R-:W-:Y:S01]  /*e140*/  IMAD.MOV.U32 R25, RZ, RZ, R0 ;  /* 0x000000ffff197224 */ /* 0x002fe200078e0000 */
[----:B------:R-:W-:Y:S06]  /*e150*/  BAR.ARV 0x5, 0x200 ;  /* 0x0148000000007b1d */ /* 0x000fec0000002000 */
.L_x_1628:
[----:B------:R-:W-:Y:S02]  /*e160*/  ULDC UR4, c[0x0][0xda8] ;  /* 0x00036a0000047ab9 */ /* 0x000fe40000000800 */
[----:B-1----:R-:W-:-:S13]  /*e170*/  ISETP.GE.AND P0, PT, R25, UR4, PT ;  /* 0x0000000419007c0c */ /* 0x002fda000bf06270 */
[----:B------:R-:W-:Y:S05]  /*e180*/  @!P0 BRA `(.L_x_1629) ;  /* 0xffffffd000d88947 */ /* 0x000fea000383ffff */
.L_x_1573:
[----:B------:R-:W1:Y:S01]  /*e190*/  S2R R5, SR_CgaCtaId ;  /* 0x0000000000057919 */ /* 0x000e620000008800 */
[----:B------:R-:W-:Y:S01]  /*e1a0*/  VIADD R28, R28, 0x1 ;  /* 0x000000011c1c7836 */ /* 0x000fe20000000000 */
[----:B------:R-:W-:Y:S01]  /*e1b0*/  MOV R2, 0x400 ;  /* 0x0000040000027802 */ /* 0x000fe20000000f00 */
[----:B------:R-:W-:Y:S03]  /*e1c0*/  BSSY B0, `(.L_x_1630) ;  /* 0x0000008000007945 */ /* 0x000fe60003800000 */
[----:B------:R-:W-:-:S04]  /*e1d0*/  LEA.HI R0, R28, R28, RZ, 0x1 ;  /* 0x0000001c1c007211 */ /* 0x000fc800078f08ff */
[----:B------:R-:W-:-:S05]  /*e1e0*/  LOP3.LUT R3, R0, 0xfffffffe, RZ, 0xc0, !PT ;  /* 0xfffffffe00037812 */ /* 0x000fca00078ec0ff */
[----:B------:R-:W-:-:S05]  /*e1f0*/  IMAD.IADD R0, R28, 0x1, -R3 ;  /* 0x000000011c007824 */ /* 0x000fca00078e0a03 */
[----:B------:R-:W-:Y:S02]  /*e200*/  SHF.L.U32 R0, R0, 0x1f, RZ ;  /* 0x0000001f00007819 */ /* 0x000fe400000006ff */
[----:B-1----:R-:W-:-:S04]  /*e210*/  LEA R6, R5, R2, 0x18 ;  /* 0x0000000205067211 */ /* 0x002fc800078ec0ff */
[----:B------:R-:W1:Y:S02]  /*e220*/  SYNCS.PHASECHK.TRANS64.TRYWAIT P0, [R6+URZ+0x19c20], R0 ;  /* 0x019c2000060075a7 */ /* 0x000e64000800017f */
[----:B-1----:R-:W-:Y:S05]  /*e230*/  @!P0 BRA `(.L_x_1631) ;  /* 0x00000008006c8947 */ /* 0x002fea0003800000 */
.L_x_1661:
[----:B------:R-:W-:Y:S05]  /*e240*/  BSYNC B0 ;  /* 0x0000000000007941 */ /* 0x000fea0003800000 */
.L_x_1630:
[----:B------:R-:W-:-:S03]  /*e250*/  UMOV UR4, 0xffffffff ;  /* 0xffffffff00047882 */ /* 0x000fc60000000000 */
[----:B------:R-:W-:Y:S05]  /*e260*/  BRA.DIV UR4, `(.L_x_1632) ;  /* 0x0000000a04747947 */ /* 0x000fea000b800000 */
[----:B-1----:R-:W1:Y:S02]  /*e270*/  S2R R0, SR_TID.X ;  /* 0x0000000000007919 */ /* 0x002e640000002100 */
[----:B-1----:R-:W-:-:S04]  /*e280*/  SHF.R.U32.HI R0, RZ, 0x5, R0 ;  /* 0x00000005ff007819 */ /* 0x002fc80000011600 */
[----:B------:R-:W-:-:S05]  /*e290*/  LOP3.LUT R0, R0, 0x3, RZ, 0xc0, !PT ;  /* 0x0000000300007812 */ /* 0x000fca00078ec0ff */
[----:B------:R1:W2:Y:S02]  /*e2a0*/  SHFL.IDX PT, R14, R0, RZ, 0x1f ;  /* 0x00001fff000e7589 */ /* 0x0002a400000e0000 */
.L_x_1664:
[----:B--2---:R-:W-:Y:S01]  /*e2b0*/  ISETP.NE.AND P0, PT, R14, RZ, PT ;  /* 0x000000ff0e00720c */ /* 0x004fe20003f05270 */
[----:B------:R-:W-:-:S12]  /*e2c0*/  BSSY B0, `(.L_x_1633) ;  /* 0x000002a000007945 */ /* 0x000fd80003800000 */
[----:B------:R-:W-:Y:S05]  /*e2d0*/  @P0 BRA `(.L_x_1634) ;  /* 0x0000000000a00947 */ /* 0x000fea0003800000 */
[----:B------:R-:W-:-:S03]  /*e2e0*/  UMOV UR4, 0xffffffff ;  /* 0xffffffff00047882 */ /* 0x000fc60000000000 */
[----:B------:R-:W-:Y:S05]  /*e2f0*/  BRA.DIV UR4, `(.L_x_1635) ;  /* 0x0000000a04847947 */ /* 0x000fea000b800000 */
[----:B------:R-:W-:-:S13]  /*e300*/  ELECT P6, URZ, PT ;  /* 0x00000000003f782f */ /* 0x000fda00038c0000 */
.L_x_1667:
[----:B------:R-:W-:Y:S05]  /*e310*/  @!P6 BRA `(.L_x_1634) ;  /* 0x000000000090e947 */ /* 0x000fea0003800000 */
[----:B------:R-:W-:-:S04]  /*e320*/  LOP3.LUT R27, R27, 0x2, RZ, 0xfc, !PT ;  /* 0x000000021b1b7812 */ /* 0x000fc800078efcff */
[----:B------:R-:W-:-:S13]  /*e330*/  ISETP.NE.AND P0, PT, R27, 0x3, PT ;  /* 0x000000031b00780c */ /* 0x000fda0003f05270 */
[----:B------:R-:W-:Y:S05]  /*e340*/  @!P0 BRA `(.L_x_1636) ;  /* 0x0000000000048947 */ /* 0x000fea0003800000 */
[----:B------:R-:W-:Y:S01]  /*e350*/  BPT.TRAP 0x1 ;  /* 0x000000040000795c */ /* 0x000fe20000300000 */
.L_x_1636:
[----:B-1----:R-:W-:Y:S01]  /*e360*/  VIADD R0, R6, 0x19c40 ;  /* 0x00019c4006007836 */ /* 0x002fe20000000000 */
[----:B------:R-:W-:Y:S01]  /*e370*/  SHF.L.U32 R4, R18, 0x1f, RZ ;  /* 0x0000001f12047819 */ /* 0x000fe200000006ff */
[C---:B------:R-:W-:Y:S02]  /*e380*/  VIADD R2, R17.reuse, 0x1 ;  /* 0x0000000111027836 */ /* 0x040fe40000000000 */
[----:B------:R-:W-:-:S03]  /*e390*/  IMAD R5, R17, 0x8, R0 ;  /* 0x0000000811057824 */ /* 0x000fc600078e0200 */
[C---:B------:R-:W-:Y:S01]  /*e3a0*/  ISETP.NE.AND P2, PT, R2.reuse, 0x2, PT ;  /* 0x000000020200780c */ /* 0x040fe20003f45270 */
[----:B------:R-:W1:Y:S03]  /*e3b0*/  SYNCS.PHASECHK.TRANS64.TRYWAIT P1, [R5+URZ], R4 ;  /* 0x00000004050075a7 */ /* 0x000e66000802017f */
[----:B------:R-:W-:Y:S02]  /*e3c0*/  SEL R3, RZ, 0x1, P2 ;  /* 0x00000001ff037807 */ /* 0x000fe40001000000 */
[----:B------:R-:W-:Y:S02]  /*e3d0*/  SEL R7, R2, RZ, P2 ;  /* 0x000000ff02077207 */ /* 0x000fe40001000000 */
[----:B------:R-:W-:-:S03]  /*e3e0*/  LOP3.LUT R3, R18, R3, RZ, 0x3c, !PT ;  /* 0x0000000312037212 */ /* 0x000fc600078e3cff */
[----:B------:R-:W-:Y:S01]  /*e3f0*/  IMAD R9, R7, 0x8, R0 ;  /* 0x0000000807097824 */ /* 0x000fe200078e0200 */
[----:B------:R-:W-:Y:S01]  /*e400*/  SHF.L.U32 R0, R3, 0x1f, RZ ;  /* 0x0000001f03007819 */ /* 0x000fe200000006ff */
[----:B-1----:R-:W-:Y:S06]  /*e410*/  @!P1 BRA `(.L_x_1637) ;  /* 0x00000008005c9947 */ /* 0x002fec0003800000 */
.L_x_1668:
[----:B------:R-:W2:Y:S02]  /*e420*/  SYNCS.PHASECHK.TRANS64.TRYWAIT P1, [R9+URZ], R0 ;  /* 0x00000000090075a7 */ /* 0x000ea4000802017f */
[----:B--2---:R-:W-:Y:S05]  /*e430*/  @!P1 BRA `(.L_x_1638) ;  /* 0x0000000800689947 */ /* 0x004fea0003800000 */
.L_x_1669:
[----:B------:R-:W-:Y:S05]  /*e440*/  @!P0 BRA `(.L_x_1639) ;  /* 0x0000000000048947 */ /* 0x000fea0003800000 */
[----:B------:R-:W-:Y:S01]  /*e450*/  BPT.TRAP 0x1 ;  /* 0x000000040000795c */ /* 0x000fe20000300000 */
.L_x_1639:
[----:B------:R-:W-:-:S04]  /*e460*/  IMAD R17, R17, 0x8, R6 ;  /* 0x0000000811117824 */ /* 0x000fc800078e0206 */
[----:B------:R-:W3:Y:S02]  /*e470*/  SYNCS.PHASECHK.TRANS64.TRYWAIT P1, [R17+URZ+0x19c60], R4 ;  /* 0x019c6004110075a7 */ /* 0x000ee4000802017f */
[----:B---3--:R-:W-:Y:S05]  /*e480*/  @!P1 BRA `(.L_x_1640) ;  /* 0x0000000800689947 */ /* 0x008fea0003800000 */
.L_x_1670:
[----:B------:R-:W-:Y:S05]  /*e490*/  @!P0 BRA `(.L_x_1641) ;  /* 0x0000000000048947 */ /* 0x000fea0003800000 */
[----:B------:R-:W-:Y:S01]  /*e4a0*/  BPT.TRAP 0x1 ;  /* 0x000000040000795c */ /* 0x000fe20000300000 */
.L_x_1641:
[----:B------:R-:W-:-:S04]  /*e4b0*/  IMAD R7, R7, 0x8, R6 ;  /* 0x0000000807077824 */ /* 0x000fc800078e0206 */
[----:B------:R-:W4:Y:S02]  /*e4c0*/  SYNCS.PHASECHK.TRANS64.TRYWAIT P1, [R7+URZ+0x19c60], R0 ;  /* 0x019c6000070075a7 */ /* 0x000f24000802017f */
[----:B----4-:R-:W-:Y:S05]  /*e4d0*/  @!P1 BRA `(.L_x_1642) ;  /* 0x0000000800689947 */ /* 0x010fea0003800000 */
.L_x_1671:
[----:B------:R-:W-:Y:S05]  /*e4e0*/  @!P0 BRA `(.L_x_1643) ;  /* 0x0000000000048947 */ /* 0x000fea0003800000 */
[----:B------:R-:W-:Y:S01]  /*e4f0*/  BPT.TRAP 0x1 ;  /* 0x000000040000795c */ /* 0x000fe20000300000 */
.L_x_1643:
[----:B------:R-:W5:Y:S02]  /*e500*/  SYNCS.PHASECHK.TRANS64.TRYWAIT P0, [R17+URZ+0x19c80], R4 ;  /* 0x019c8004110075a7 */ /* 0x000f64000800017f */
[----:B-----5:R-:W-:Y:S05]  /*e510*/  @!P0 BRA `(.L_x_1644) ;  /* 0x00000008006c8947 */ /* 0x020fea0003800000 */
.L_x_1645:
[----:B------:R1:W1:Y:S02]  /*e520*/  SYNCS.PHASECHK.TRANS64.TRYWAIT P0, [R7+URZ+0x19c80], R0 ;  /* 0x019c8000070075a7 */ /* 0x000264000800017f */
[----:B-1----:R-:W-:Y:S05]  /*e530*/  @!P0 NANOSLEEP.SYNCS 0x989680 ;  /* 0x009896800000895d */ /* 0x002fea0003900000 */
[----:B------:R-:W1:Y:S02]  /*e540*/  @!P0 SYNCS.PHASECHK.TRANS64 P0, [R7+URZ+0x19c80], R0 ;  /* 0x019c8000070085a7 */ /* 0x000e64000800007f */
[----:B-1----:R-:W-:Y:S05]  /*e550*/  @!P0 BRA `(.L_x_1645) ;  /* 0xfffffffc00f08947 */ /* 0x002fea000383ffff */
.L_x_1634:
[----:B------:R-:W-:Y:S05]  /*e560*/  BSYNC B0 ;  /* 0x0000000000007941 */ /* 0x000fea0003800000 */
.L_x_1633:
[----:B------:R-:W-:Y:S05]  /*e570*/  EXIT ;  /* 0x000000000000794d */ /* 0x000fea0003800000 */
.L_x_1531:
[----:B-1----:R-:W-:-:S04]  /*e580*/  IMAD.U32 R3, RZ, RZ, UR39 ;  /* 0x00000027ff037e24 */ /* 0x002fc8000f8e00ff */
[----:B------:R1:W2:Y:S03]  /*e590*/  SYNCS.PHASECHK.TRANS64.TRYWAIT P0, [R3+URZ+0x19c00], R4 ;  /* 0x019c0004030075a7 */ /* 0x0002a6000800017f */
[----:B--2---:R-:W-:Y:S05]  /*e5a0*/  @!P0 NANOSLEEP.SYNCS 0x989680 ;  /* 0x009896800000895d */ /* 0x004fea0003900000 */
[----:B------:R-:W2:Y:S02]  /*e5b0*/  @!P0 SYNCS.PHASECHK.TRANS64 P0, [R3+URZ+0x19c00], R4 ;  /* 0x019c0004030085a7 */ /* 0x000ea4000800007f */
[----:B--2---:R-:W-:Y:S05]  /*e5c0*/  @!P0 BRA `(.L_x_1531) ;  /* 0xfffffffc00ec8947 */ /* 0x004fea000383ffff */
[----:B------:R-:W-:Y:S05]  /*e5d0*/  BRA `(.L_x_1646) ;  /* 0xffffff3000b87947 */ /* 0x000fea000383ffff */
.L_x_1535:
[----:B--2---:R2:W3:Y:S02]  /*e5e0*/  SYNCS.PHASECHK.TRANS64.TRYWAIT P2, [R3+URZ+0x19c30], R4 ;  /* 0x019c3004030075a7 */ /* 0x0044e4000804017f */
[----:B---3--:R-:W-:Y:S05]  /*e5f0*/  @!P2 NANOSLEEP.SYNCS 0x989680 ;  /* 0x009896800000a95d */ /* 0x008fea0003900000 */
[----:B------:R-:W3:Y:S02]  /*e600*/  @!P2 SYNCS.PHASECHK.TRANS64 P2, [R3+URZ+0x19c30], R4 ;  /* 0x019c30040300a5a7 */ /* 0x000ee4000804007f */
[----:B---3--:R-:W-:Y:S05]  /*e610*/  @!P2 BRA `(.L_x_1535) ;  /* 0xfffffffc00f0a947 */ /* 0x008fea000383ffff */
[----:B------:R-:W-:Y:S05]  /*e620*/  BRA `(.L_x_1534) ;  /* 0xffffff3000dc7947 */ /* 0x000fea000383ffff */
.L_x_1540:
[----:B--2---:R-:W-:-:S04]  /*e630*/  IMAD.U32 R11, RZ, RZ, UR22 ;  /* 0x00000016ff0b7e24 */ /* 0x004fc8000f8e00ff */
[----:B------:R2:W3:Y:S03]  /*e640*/  SYNCS.PHASECHK.TRANS64.TRYWAIT P2, [R11+URZ+0x19c30], R10 ;  /* 0x019c300a0b0075a7 */ /* 0x0004e6000804017f */
[----:B---3--:R-:W-:Y:S05]  /*e650*/  @!P2 NANOSLEEP.SYNCS 0x989680 ;  /* 0x009896800000a95d */ /* 0x008fea0003900000 */
[----:B------:R-:W3:Y:S02]  /*e660*/  @!P2 SYNCS.PHASECHK.TRANS64 P2, [R11+URZ+0x19c30], R10 ;  /* 0x019c300a0b00a5a7 */ /* 0x000ee4000804007f */
[----:B---3--:R-:W-:Y:S05]  /*e670*/  @!P2 BRA `(.L_x_1540) ;  /* 0xfffffffc00eca947 */ /* 0x008fea000383ffff */
[----:B------:R-:W-:Y:S05]  /*e680*/  BRA `(.L_x_1539) ;  /* 0xffffff5c00b47947 */ /* 0x000fea000383ffff */
.L_x_1544:
[----:B-12---:R-:W-:-:S04]  /*e690*/  IMAD.U32 R10, RZ, RZ, UR7 ;  /* 0x00000007ff0a7e24 */ /* 0x006fc8000f8e00ff */
[----:B------:R1:W2:Y:S03]  /*e6a0*/  SYNCS.PHASECHK.TRANS64.TRYWAIT P2, [R10+URZ+0x19c50], R9 ;  /* 0x019c50090a0075a7 */ /* 0x0002a6000804017f */
[----:B--2---:R-:W-:Y:S05]  /*e6b0*/  @!P2 NANOSLEEP.SYNCS 0x989680 ;  /* 0x009896800000a95d */ /* 0x004fea0003900000 */
[----:B------:R-:W2:Y:S02]  /*e6c0*/  @!P2 SYNCS.PHASECHK.TRANS64 P2, [R10+URZ+0x19c50], R9 ;  /* 0x019c50090a00a5a7 */ /* 0x000ea4000804007f */
[----:B--2---:R-:W-:Y:S05]  /*e6d0*/  @!P2 BRA `(.L_x_1544) ;  /* 0xfffffffc00eca947 */ /* 0x004fea000383ffff */
[----:B------:R-:W-:Y:S05]  /*e6e0*/  BRA `(.L_x_1543) ;  /* 0xffffff6000007947 */ /* 0x000fea000383ffff */
.L_x_1551:
[----:B--2---:R-:W-:-:S04]  /*e6f0*/  IMAD.U32 R10, RZ, RZ, UR6 ;  /* 0x00000006ff0a7e24 */ /* 0x004fc8000f8e00ff */
[----:B------:R2:W3:Y:S03]  /*e700*/  SYNCS.PHASECHK.TRANS64.TRYWAIT P2, [R10+URZ+0x19c30], R9 ;  /* 0x019c30090a0075a7 */ /* 0x0004e6000804017f */
[----:B---3--:R-:W-:Y:S05]  /*e710*/  @!P2 NANOSLEEP.SYNCS 0x989680 ;  /* 0x009896800000a95d */ /* 0x008fea0003900000 */
[----:B------:R-:W3:Y:S02]  /*e720*/  @!P2 SYNCS.PHASECHK.TRANS64 P2, [R10+URZ+0x19c30], R9 ;  /* 0x019c30090a00a5a7 */ /* 0x000ee4000804007f */
[----:B---3--:R-:W-:Y:S05]  /*e730*/  @!P2 BRA `(.L_x_1551) ;  /* 0xfffffffc00eca947 */ /* 0x008fea000383ffff */
[----:B------:R-:W-:Y:S05]  /*e740*/  BRA `(.L_x_1550) ;  /* 0xffffff8800b07947 */ /* 0x000fea000383ffff */
.L_x_1555:
[----:B--2---:R-:W-:-:S04]  /*e750*/  IMAD.U32 R10, RZ, RZ, UR7 ;  /* 0x00000007ff0a7e24 */ /* 0x004fc8000f8e00ff */
[----:B------:R2:W4:Y:S03]  /*e760*/  SYNCS.PHASECHK.TRANS64.TRYWAIT P2, [R10+URZ+0x19c50], R7 ;  /* 0x019c50070a0075a7 */ /* 0x000526000804017f */
[----:B----4-:R-:W-:Y:S05]  /*e770*/  @!P2 NANOSLEEP.SYNCS 0x989680 ;  /* 0x009896800000a95d */ /* 0x010fea0003900000 */
[----:B------:R-:W4:Y:S02]  /*e780*/  @!P2 SYNCS.PHASECHK.TRANS64 P2, [R10+URZ+0x19c50], R7 ;  /* 0x019c50070a00a5a7 */ /* 0x000f24000804007f */
[----:B----4-:R-:W-:Y:S05]  /*e790*/  @!P2 BRA `(.L_x_1555) ;  /* 0xfffffffc00eca947 */ /* 0x010fea000383ffff */
[----:B------:R-:W-:Y:S05]  /*e7a0*/  BRA `(.L_x_1554) ;  /* 0xffffff8800fc7947 */ /* 0x000fea000383ffff */
.L_x_1561:
[----:B--2---:R-:W-:-:S04]  /*e7b0*/  IMAD.U32 R5, RZ, RZ, UR5 ;  /* 0x00000005ff057e24 */ /* 0x004fc8000f8e00ff */
[----:B------:R2:W1:Y:S03]  /*e7c0*/  SYNCS.PHASECHK.TRANS64.TRYWAIT P2, [R5+URZ+0x19c50], R0 ;  /* 0x019c5000050075a7 */ /* 0x000466000804017f */
[----:B-1----:R-:W-:Y:S05]  /*e7d0*/  @!P2 NANOSLEEP.SYNCS 0x989680 ;  /* 0x009896800000a95d */ /* 0x002fea0003900000 */
[----:B------:R-:W1:Y:S02]  /*e7e0*/  @!P2 SYNCS.PHASECHK.TRANS64 P2, [R5+URZ+0x19c50], R0 ;  /* 0x019c50000500a5a7 */ /* 0x000e64000804007f */
[----:B-1----:R-:W-:Y:S05]  /*e7f0*/  @!P2 BRA `(.L_x_1561) ;  /* 0xfffffffc00eca947 */ /* 0x002fea000383ffff */
[----:B------:R-:W-:Y:S05]  /*e800*/  BRA `(.L_x_1560) ;  /* 0xffffffac00547947 */ /* 0x000fea000383ffff */
.L_x_1583:
[----:B------:R-:W-:Y:S02]  /*e810*/  IMAD.MOV.U32 R13, RZ, RZ, R4 ;  /* 0x000000ffff0d7224 */ /* 0x000fe400078e0004 */
[----:B------:R-:W-:Y:S02]  /*e820*/  IMAD.MOV.U32 R12, RZ, RZ, RZ ;  /* 0x000000ffff0c7224 */ /* 0x000fe400078e00ff */
[----:B------:R-:W-:Y:S02]  /*e830*/  IMAD.MOV.U32 R11, RZ, RZ, 0x1f ;  /* 0x0000001fff0b7424 */ /* 0x000fe400078e00ff */
[----:B------:R-:W-:-:S07]  /*e840*/  IMAD.MOV.U32 R15, RZ, RZ, -0x1 ;  /* 0xffffffffff0f7424 */ /* 0x000fce00078e00ff */
[----:B------:R-:W-:Y:S05]  /*e850*/  WARPSYNC.COLLECTIVE R15, `(.L_x_1647) ;  /* 0x000000000f087348 */ /* 0x000fea0003c00000 */
[----:B------:R1:W2:Y:S02]  /*e860*/  SHFL.IDX P6, R14, R13, R12, R11 ;  /* 0x0000000c0d0e7389 */ /* 0x0002a400000c000b */
[----:B-12---:R-:W-:Y:S01]  /*e870*/  ENDCOLLECTIVE ;  /* 0x000000000000791b */ /* 0x006fe20003800000 */
.L_x_1647:
[----:B------:R-:W-:Y:S05]  /*e880*/  BRA `(.L_x_1648) ;  /* 0xffffffd800507947 */ /* 0x000fea000383ffff */
.L_x_1585:
[----:B------:R-:W-:Y:S01]  /*e890*/  BSSY B0, `(.L_x_1649) ;  /* 0x0000006000007945 */ /* 0x000fe20003800000 */
[----:B------:R-:W-:-:S07]  /*e8a0*/  IMAD.MOV.U32 R15, RZ, RZ, -0x1 ;  /* 0xffffffffff0f7424 */ /* 0x000fce00078e00ff */
[----:B-1----:R-:W-:Y:S05]  /*e8b0*/  WARPSYNC.COLLECTIVE R15, `(.L_x_1650) ;  /* 0x000000000f0c7348 */ /* 0x002fea0003c00000 */
[----:B------:R-:W-:Y:S02]  /*e8c0*/  ELECT P6, UR62, PT ;  /* 0x00000000003e782f */ /* 0x000fe400038c0000 */
[----:B------:R-:W-:Y:S01]  /*e8d0*/  MOV R14, UR62 ;  /* 0x0000003e000e7c02 */ /* 0x000fe20008000f00 */
[----:B-1----:R-:W-:Y:S10]  /*e8e0*/  ENDCOLLECTIVE ;  /* 0x000000000000791b */ /* 0x002ff40003800000 */
.L_x_1650:
[----:B------:R-:W-:Y:S05]  /*e8f0*/  BSYNC B0 ;  /* 0x0000000000007941 */ /* 0x000fea0003800000 */
.L_x_1649:
[----:B------:R-:W-:Y:S05]  /*e900*/  BRA `(.L_x_1651) ;  /* 0xffffffd800507947 */ /* 0x000fea000383ffff */
.L_x_1588:
[----:B--2---:R2:W3:Y:S02]  /*e910*/  SYNCS.PHASECHK.TRANS64.TRYWAIT P3, [R5+URZ+0x19c80], R2 ;  /* 0x019c8002050075a7 */ /* 0x0044e4000806017f */
[----:B---3--:R-:W-:Y:S05]  /*e920*/  @!P3 NANOSLEEP.SYNCS 0x989680 ;  /* 0x009896800000b95d */ /* 0x008fea0003900000 */
[----:B------:R-:W3:Y:S02]  /*e930*/  @!P3 SYNCS.PHASECHK.TRANS64 P3, [R5+URZ+0x19c80], R2 ;  /* 0x019c80020500b5a7 */ /* 0x000ee4000806007f */
[----:B---3--:R-:W-:Y:S05]  /*e940*/  @!P3 BRA `(.L_x_1588) ;  /* 0xfffffffc00f0b947 */ /* 0x008fea000383ffff */
[----:B------:R-:W-:Y:S05]  /*e950*/  BRA `(.L_x_1652) ;  /* 0xffffffd800a47947 */ /* 0x000fea000383ffff */
.L_x_1590:
[----:B-1----:R1:W3:Y:S02]  /*e960*/  SYNCS.PHASECHK.TRANS64.TRYWAIT P3, [R5+URZ+0x19c40], R2 ;  /* 0x019c4002050075a7 */ /* 0x0022e4000806017f */
[----:B---3--:R-:W-:Y:S05]  /*e970*/  @!P3 NANOSLEEP.SYNCS 0x989680 ;  /* 0x009896800000b95d */ /* 0x008fea0003900000 */
[----:B------:R-:W3:Y:S02]  /*e980*/  @!P3 SYNCS.PHASECHK.TRANS64 P3, [R5+URZ+0x19c40], R2 ;  /* 0x019c40020500b5a7 */ /* 0x000ee4000806007f */
[----:B---3--:R-:W-:Y:S05]  /*e990*/  @!P3 BRA `(.L_x_1590) ;  /* 0xfffffffc00f0b947 */ /* 0x008fea000383ffff */
[----:B------:R-:W-:Y:S05]  /*e9a0*/  BRA `(.L_x_1653) ;  /* 0xffffffdc00207947 */ /* 0x000fea000383ffff */
.L_x_1593:
[----:B--2---:R-:W-:-:S04]  /*e9b0*/  IMAD.U32 R3, RZ, RZ, UR40 ;  /* 0x00000028ff037e24 */ /* 0x004fc8000f8e00ff */
[----:B------:R2:W3:Y:S03]  /*e9c0*/  SYNCS.PHASECHK.TRANS64.TRYWAIT P0, [R3+URZ+0x19c20], R2 ;  /* 0x019c2002030075a7 */ /* 0x0004e6000800017f */
[----:B---3--:R-:W-:Y:S05]  /*e9d0*/  @!P0 NANOSLEEP.SYNCS 0x989680 ;  /* 0x009896800000895d */ /* 0x008fea0003900000 */
[----:B------:R-:W3:Y:S02]  /*e9e0*/  @!P0 SYNCS.PHASECHK.TRANS64 P0, [R3+URZ+0x19c20], R2 ;  /* 0x019c2002030085a7 */ /* 0x000ee4000800007f */
[----:B---3--:R-:W-:Y:S05]  /*e9f0*/  @!P0 BRA `(.L_x_1593) ;  /* 0xfffffffc00ec8947 */ /* 0x008fea000383ffff */
[----:B------:R-:W-:Y:S05]  /*ea00*/  BRA `(.L_x_1654) ;  /* 0xffffffe000247947 */ /* 0x000fea000383ffff */
.L_x_1599:
[----:B-1----:R1:W2:Y:S02]  /*ea10*/  SYNCS.PHASECHK.TRANS64.TRYWAIT P0, [R10+URZ+0x19c80], R4 ;  /* 0x019c80040a0075a7 */ /* 0x0022a4000800017f */
[----:B--2---:R-:W-:Y:S05]  /*ea20*/  @!P0 NANOSLEEP.SYNCS 0x989680 ;  /* 0x009896800000895d */ /* 0x004fea0003900000 */
[----:B------:R-:W2:Y:S02]  /*ea30*/  @!P0 SYNCS.PHASECHK.TRANS64 P0, [R10+URZ+0x19c80], R4 ;  /* 0x019c80040a0085a7 */ /* 0x000ea4000800007f */
[----:B--2---:R-:W-:Y:S05]  /*ea40*/  @!P0 BRA `(.L_x_1599) ;  /* 0xfffffffc00f08947 */ /* 0x004fea000383ffff */
[----:B------:R-:W-:Y:S05]  /*ea50*/  BRA `(.L_x_1655) ;  /* 0xffffffe000c47947 */ /* 0x000fea000383ffff */
.L_x_1606:
[----:B--2---:R2:W3:Y:S02]  /*ea60*/  SYNCS.PHASECHK.TRANS64.TRYWAIT P0, [R10+URZ+0x19c40], R4 ;  /* 0x019c40040a0075a7 */ /* 0x0044e4000800017f */
[----:B---3--:R-:W-:Y:S05]  /*ea70*/  @!P0 NANOSLEEP.SYNCS 0x989680 ;  /* 0x009896800000895d */ /* 0x008fea0003900000 */
[----:B------:R-:W3:Y:S02]  /*ea80*/  @!P0 SYNCS.PHASECHK.TRANS64 P0, [R10+URZ+0x19c40], R4 ;  /* 0x019c40040a0085a7 */ /* 0x000ee4000800007f */
[----:B---3--:R-:W-:Y:S05]  /*ea90*/  @!P0 BRA `(.L_x_1606) ;  /* 0xfffffffc00f08947 */ /* 0x008fea000383ffff */
[----:B------:R-:W-:Y:S05]  /*eaa0*/  BRA `(.L_x_1656) ;  /* 0xffffffe400c07947 */ /* 0x000fea000383ffff */
.L_x_1614:
[----:B--2---:R2:W3:Y:S02]  /*eab0*/  SYNCS.PHASECHK.TRANS64.TRYWAIT P3, [R12+URZ+0x19c70], R5 ;  /* 0x019c70050c0075a7 */ /* 0x0044e4000806017f */
[----:B---3--:R-:W-:Y:S05]  /*eac0*/  @!P3 NANOSLEEP.SYNCS 0x989680 ;  /* 0x009896800000b95d */ /* 0x008fea0003900000 */
[----:B------:R-:W3:Y:S02]  /*ead0*/  @!P3 SYNCS.PHASECHK.TRANS64 P3, [R12+URZ+0x19c70], R5 ;  /* 0x019c70050c00b5a7 */ /* 0x000ee4000806007f */
[----:B---3--:R-:W-:Y:S05]  /*eae0*/  @!P3 BRA `(.L_x_1614) ;  /* 0xfffffffc00f0b947 */ /* 0x008fea000383ffff */
[----:B------:R-:W-:Y:S05]  /*eaf0*/  BRA `(.L_x_1657) ;  /* 0xffffffe800cc7947 */ /* 0x000fea000383ffff */
.L_x_1616:
[----:B---3--:R3:W4:Y:S02]  /*eb00*/  SYNCS.PHASECHK.TRANS64.TRYWAIT P3, [R12+URZ+0x19c60], R3 ;  /* 0x019c60030c0075a7 */ /* 0x008724000806017f */
[----:B----4-:R-:W-:Y:S05]  /*eb10*/  @!P3 NANOSLEEP.SYNCS 0x989680 ;  /* 0x009896800000b95d */ /* 0x010fea0003900000 */
[----:B------:R-:W4:Y:S02]  /*eb20*/  @!P3 SYNCS.PHASECHK.TRANS64 P3, [R12+URZ+0x19c60], R3 ;  /* 0x019c60030c00b5a7 */ /* 0x000f24000806007f */
[----:B----4-:R-:W-:Y:S05]  /*eb30*/  @!P3 BRA `(.L_x_1616) ;  /* 0xfffffffc00f0b947 */ /* 0x010fea000383ffff */
[----:B------:R-:W-:Y:S05]  /*eb40*/  BRA `(.L_x_1658) ;  /* 0xffffffe800d47947 */ /* 0x000fea000383ffff */
.L_x_1623:
[----:B--2---:R2:W3:Y:S02]  /*eb50*/  SYNCS.PHASECHK.TRANS64.TRYWAIT P0, [R2+URZ+0x19c70], R3 ;  /* 0x019c7003020075a7 */ /* 0x0044e4000800017f */
[----:B---3--:R-:W-:Y:S05]  /*eb60*/  @!P0 NANOSLEEP.SYNCS 0x989680 ;  /* 0x009896800000895d */ /* 0x008fea0003900000 */
[----:B------:R-:W3:Y:S02]  /*eb70*/  @!P0 SYNCS.PHASECHK.TRANS64 P0, [R2+URZ+0x19c70], R3 ;  /* 0x019c7003020085a7 */ /* 0x000ee4000800007f */
[----:B---3--:R-:W-:Y:S05]  /*eb80*/  @!P0 BRA `(.L_x_1623) ;  /* 0xfffffffc00f08947 */ /* 0x008fea000383ffff */
[----:B------:R-:W-:Y:S05]  /*eb90*/  BRA `(.L_x_1659) ;  /* 0xfffffff000107947 */ /* 0x000fea000383ffff */
.L_x_1625:
[----:B--2---:R2:W3:Y:S02]  /*eba0*/  SYNCS.PHASECHK.TRANS64.TRYWAIT P0, [R2+URZ+0x19c60], R5 ;  /* 0x019c6005020075a7 */ /* 0x0044e4000800017f */
[----:B---3--:R-:W-:Y:S05]  /*ebb0*/  @!P0 NANOSLEEP.SYNCS 0x989680 ;  /* 0x009896800000895d */ /* 0x008fea0003900000 */
[----:B------:R-:W3:Y:S02]  /*ebc0*/  @!P0 SYNCS.PHASECHK.TRANS64 P0, [R2+URZ+0x19c60], R5 ;  /* 0x019c6005020085a7 */ /* 0x000ee4000800007f */
[----:B---3--:R-:W-:Y:S05]  /*ebd0*/  @!P0 BRA `(.L_x_1625) ;  /* 0xfffffffc00f08947 */ /* 0x008fea000383ffff */
[----:B------:R-:W-:Y:S05]  /*ebe0*/  BRA `(.L_x_1660) ;  /* 0xfffffff000187947 */ /* 0x000fea000383ffff */
.L_x_1631:
[----:B-1----:R1:W2:Y:S02]  /*ebf0*/  SYNCS.PHASECHK.TRANS64.TRYWAIT P0, [R6+URZ+0x19c20], R0 ;  /* 0x019c2000060075a7 */ /* 0x0022a4000800017f */
[----:B--2---:R-:W-:Y:S05]  /*ec00*/  @!P0 NANOSLEEP.SYNCS 0x989680 ;  /* 0x009896800000895d */ /* 0x004fea0003900000 */
[----:B------:R-:W2:Y:S02]  /*ec10*/  @!P0 SYNCS.PHASECHK.TRANS64 P0, [R6+URZ+0x19c20], R0 ;  /* 0x019c2000060085a7 */ /* 0x000ea4000800007f */
[----:B--2---:R-:W-:Y:S05]  /*ec20*/  @!P0 BRA `(.L_x_1631) ;  /* 0xfffffffc00f08947 */ /* 0x004fea000383ffff */
[----:B------:R-:W-:Y:S05]  /*ec30*/  BRA `(.L_x_1661) ;  /* 0xfffffff400807947 */ /* 0x000fea000383ffff */
.L_x_1632:
        /* <DEDUP_REMOVED lines=8> */
[----:B-1----:R-:W-:Y:S05]  /*ecc0*/  WARPSYNC.COLLECTIVE R15, `(.L_x_1663) ;  /* 0x000000000f087348 */ /* 0x002fea0003c00000 */
[----:B------:R2:W3:Y:S02]  /*ecd0*/  SHFL.IDX P6, R14, R13, R12, R11 ;  /* 0x0000000c0d0e7389 */ /* 0x0004e400000c000b */
[----:B-123--:R-:W-:Y:S01]  /*ece0*/  ENDCOLLECTIVE ;  /* 0x000000000000791b */ /* 0x00efe20003800000 */
.L_x_1663:
[----:B------:R-:W-:Y:S05]  /*ecf0*/  BSYNC B0 ;  /* 0x0000000000007941 */ /* 0x000fea0003800000 */
.L_x_1662:
[----:B------:R-:W-:Y:S05]  /*ed00*/  BRA `(.L_x_1664) ;  /* 0xfffffff400687947 */ /* 0x000fea000383ffff */
.L_x_1635:
[----:B------:R-:W-:Y:S01]  /*ed10*/  BSSY B1, `(.L_x_1665) ;  /* 0x0000006000017945 */ /* 0x000fe20003800000 */
[----:B------:R-:W-:-:S07]  /*ed20*/  IMAD.MOV.U32 R15, RZ, RZ, -0x1 ;  /* 0xffffffffff0f7424 */ /* 0x000fce00078e00ff */
[----:B-1----:R-:W-:Y:S05]  /*ed30*/  WARPSYNC.COLLECTIVE R15, `(.L_x_1666) ;  /* 0x000000000f0c7348 */ /* 0x002fea0003c00000 */
[----:B------:R-:W-:Y:S02]  /*ed40*/  ELECT P6, UR62, PT ;  /* 0x00000000003e782f */ /* 0x000fe400038c0000 */
[----:B------:R-:W-:Y:S01]  /*ed50*/  MOV R14, UR62 ;  /* 0x0000003e000e7c02 */ /* 0x000fe20008000f00 */
[----:B-1----:R-:W-:Y:S10]  /*ed60*/  ENDCOLLECTIVE ;  /* 0x000000000000791b */ /* 0x002ff40003800000 */
.L_x_1666:
[----:B------:R-:W-:Y:S05]  /*ed70*/  BSYNC B1 ;  /* 0x0000000000017941 */ /* 0x000fea0003800000 */
.L_x_1665:
[----:B------:R-:W-:Y:S05]  /*ed80*/  BRA `(.L_x_1667) ;  /* 0xfffffff400607947 */ /* 0x000fea000383ffff */
.L_x_1637:
[----:B-1----:R1:W2:Y:S02]  /*ed90*/  SYNCS.PHASECHK.TRANS64.TRYWAIT P1, [R5+URZ], R4 ;  /* 0x00000004050075a7 */ /* 0x0022a4000802017f */
[----:B--2---:R-:W-:Y:S05]  /*eda0*/  @!P1 NANOSLEEP.SYNCS 0x989680 ;  /* 0x009896800000995d */ /* 0x004fea0003900000 */
[----:B------:R-:W2:Y:S02]  /*edb0*/  @!P1 SYNCS.PHASECHK.TRANS64 P1, [R5+URZ], R4 ;  /* 0x00000004050095a7 */ /* 0x000ea4000802007f */
[----:B--2---:R-:W-:Y:S05]  /*edc0*/  @!P1 BRA `(.L_x_1637) ;  /* 0xfffffffc00f09947 */ /* 0x004fea000383ffff */
[----:B------:R-:W-:Y:S05]  /*edd0*/  BRA `(.L_x_1668) ;  /* 0xfffffff400907947 */ /* 0x000fea000383ffff */
.L_x_1638:
[----:B--2---:R2:W3:Y:S02]  /*ede0*/  SYNCS.PHASECHK.TRANS64.TRYWAIT P1, [R9+URZ], R0 ;  /* 0x00000000090075a7 */ /* 0x0044e4000802017f */
[----:B---3--:R-:W-:Y:S05]  /*edf0*/  @!P1 NANOSLEEP.SYNCS 0x989680 ;  /* 0x009896800000995d */ /* 0x008fea0003900000 */
[----:B------:R-:W3:Y:S02]  /*ee00*/  @!P1 SYNCS.PHASECHK.TRANS64 P1, [R9+URZ], R0 ;  /* 0x00000000090095a7 */ /* 0x000ee4000802007f */
[----:B---3--:R-:W-:Y:S05]  /*ee10*/  @!P1 BRA `(.L_x_1638) ;  /* 0xfffffffc00f09947 */ /* 0x008fea000383ffff */
[----:B------:R-:W-:Y:S05]  /*ee20*/  BRA `(.L_x_1669) ;  /* 0xfffffff400847947 */ /* 0x000fea000383ffff */
.L_x_1640:
[----:B---3--:R3:W4:Y:S02]  /*ee30*/  SYNCS.PHASECHK.TRANS64.TRYWAIT P1, [R17+URZ+0x19c60], R4 ;  /* 0x019c6004110075a7 */ /* 0x008724000802017f */
[----:B----4-:R-:W-:Y:S05]  /*ee40*/  @!P1 NANOSLEEP.SYNCS 0x989680 ;  /* 0x009896800000995d */ /* 0x010fea0003900000 */
[----:B------:R-:W4:Y:S02]  /*ee50*/  @!P1 SYNCS.PHASECHK.TRANS64 P1, [R17+URZ+0x19c60], R4 ;  /* 0x019c6004110095a7 */ /* 0x000f24000802007f */
[----:B----4-:R-:W-:Y:S05]  /*ee60*/  @!P1 BRA `(.L_x_1640) ;  /* 0xfffffffc00f09947 */ /* 0x010fea000383ffff */
[----:B------:R-:W-:Y:S05]  /*ee70*/  BRA `(.L_x_1670) ;  /* 0xfffffff400847947 */ /* 0x000fea000383ffff */
.L_x_1642:
[----:B----4-:R4:W1:Y:S02]  /*ee80*/  SYNCS.PHASECHK.TRANS64.TRYWAIT P1, [R7+URZ+0x19c60], R0 ;  /* 0x019c6000070075a7 */ /* 0x010864000802017f */
[----:B-1----:R-:W-:Y:S05]  /*ee90*/  @!P1 NANOSLEEP.SYNCS 0x989680 ;  /* 0x009896800000995d */ /* 0x002fea0003900000 */
[----:B------:R-:W1:Y:S02]  /*eea0*/  @!P1 SYNCS.PHASECHK.TRANS64 P1, [R7+URZ+0x19c60], R0 ;  /* 0x019c6000070095a7 */ /* 0x000e64000802007f */
[----:B-1----:R-:W-:Y:S05]  /*eeb0*/  @!P1 BRA `(.L_x_1642) ;  /* 0xfffffffc00f09947 */ /* 0x002fea000383ffff */
[----:B------:R-:W-:Y:S05]  /*eec0*/  BRA `(.L_x_1671) ;  /* 0xfffffff400847947 */ /* 0x000fea000383ffff */
.L_x_1644:
[----:B------:R1:W1:Y:S02]  /*eed0*/  SYNCS.PHASECHK.TRANS64.TRYWAIT P0, [R17+URZ+0x19c80], R4 ;  /* 0x019c8004110075a7 */ /* 0x000264000800017f */
[----:B-1----:R-:W-:Y:S05]  /*eee0*/  @!P0 NANOSLEEP.SYNCS 0x989680 ;  /* 0x009896800000895d */ /* 0x002fea0003900000 */
[----:B------:R-:W1:Y:S02]  /*eef0*/  @!P0 SYNCS.PHASECHK.TRANS64 P0, [R17+URZ+0x19c80], R4 ;  /* 0x019c8004110085a7 */ /* 0x000e64000800007f */
[----:B-1----:R-:W-:Y:S05]  /*ef00*/  @!P0 BRA `(.L_x_1644) ;  /* 0xfffffffc00f08947 */ /* 0x002fea000383ffff */
[----:B------:R-:W-:Y:S05]  /*ef10*/  BRA `(.L_x_1645) ;  /* 0xfffffff400807947 */ /* 0x000fea000383ffff */
.L_x_1672:
        /* <DEDUP_REMOVED lines=14> */
.L_x_2226:


//--------------------- .text._ZN7cutlass13device_kernelIN5flash11enable_sm90INS1_16FlashAttnFwdSm90INS1_25CollectiveMainloopFwdSm90ILi2EN4cute5tupleIJNS5_1CILi1EEES8_S8_EEENS6_IJNS7_ILi192EEENS7_ILi128EEENS7_ILi96EEEEEELi96ENS_12float_e4m3_tEfNS_4arch4Sm90ELb1ELb0ELb1ELb1ELb0ELb0ELb0ELb1ELb1ELb0ELb0ELb0EEENS1_21CollectiveEpilogueFwdINS6_IJSA_SC_SB_EEES9_NS_10bfloat16_tESG_Li384ELb1ELb0ELb0ELb1EEENS1_36VarlenDynamicPersistentTileSchedulerILi192ELi128ELi384ELi128ELb0ELb0ELb1ELb1ELb1ELb1EEEEEEEEEvNT_6ParamsE --------------------------
	.section	.text._ZN7cutlass13device_kernelIN5flash11enable_sm90INS1_16FlashAttnFwdSm90INS1_25CollectiveMainloopFwdSm90ILi2EN4cute5tupleIJNS5_1CILi1EEES8_S8_EEENS6_IJNS7_ILi192EEENS7_ILi128EEENS7_ILi96EEEEEELi96ENS_12float_e4m3_tEfNS_4arch4Sm90ELb1ELb0ELb1ELb1ELb0ELb0ELb0ELb1ELb1ELb0ELb0ELb0EEENS1_21CollectiveEpilogueFwdINS6_IJSA_SC_SB_EEES9_NS_10bfloat16_tESG_Li384ELb1ELb0ELb0ELb1EEENS1_36VarlenDynamicPersistentTileSchedulerILi192ELi128ELi384ELi128ELb0ELb0ELb1ELb1ELb1ELb1EEEEEEEEEvNT_6ParamsE,"ax",@progbits
	.align	128
.text._ZN7cutlass13device_kernelIN5flash11enable_sm90INS1_16FlashAttnFwdSm90INS1_25CollectiveMainloopFwdSm90ILi2EN4cute5tupleIJNS5_1CILi1EEES8_S8_EEENS6_IJNS7_ILi192EEENS7_ILi128EEENS7_ILi96EEEEEELi96ENS_12float_e4m3_tEfNS_4arch4Sm90ELb1ELb0ELb1ELb1ELb0ELb0ELb0ELb1ELb1ELb0ELb0ELb0EEENS1_21CollectiveEpilogueFwdINS6_IJSA_SC_SB_EEES9_NS_10bfloat16_tESG_Li384ELb1ELb0ELb0ELb1EEENS1_36VarlenDynamicPersistentTileSchedulerILi192ELi128ELi384ELi128ELb0ELb0ELb1ELb1ELb1ELb1EEEEEEEEEvNT_6ParamsE:
        .type           _ZN7cutlass13device_kernelIN5flash11enable_sm90INS1_16FlashAttnFwdSm90INS1_25CollectiveMainloopFwdSm90ILi2EN4cute5tupleIJNS5_1CILi1EEES8_S8_EEENS6_IJNS7_ILi192EEENS7_ILi128EEENS7_ILi96EEEEEELi96ENS_12float_e4m3_tEfNS_4arch4Sm90ELb1ELb0ELb1ELb1ELb0ELb0ELb0ELb1ELb1ELb0ELb0ELb0EEENS1_21CollectiveEpilogueFwdINS6_IJSA_SC_SB_EEES9_NS_10bfloat16_tESG_Li384ELb1ELb0ELb0ELb1EEENS1_36VarlenDynamicPersistentTileSchedulerILi192ELi128ELi384ELi128ELb0ELb0ELb1ELb1ELb1ELb1EEEEEEEEEvNT_6ParamsE,@function
        .size           _ZN7cutlass13device_kernelIN5flash11enable_sm90INS1_16FlashAttnFwdSm90INS1_25CollectiveMainloopFwdSm90ILi2EN4cute5tupleIJNS5_1CILi1EEES8_S8_EEENS6_IJNS7_ILi192EEENS7_ILi128EEENS7_ILi96EEEEEELi96ENS_12float_e4m3_tEfNS_4arch4Sm90ELb1ELb0ELb1ELb1ELb0ELb0ELb0ELb1ELb1ELb0ELb0ELb0EEENS1_21CollectiveEpilogueFwdINS6_IJSA_SC_SB_EEES9_NS_10bfloat16_tESG_Li384ELb1ELb0ELb0ELb1EEENS1_36VarlenDynamicPersistentTileSchedulerILi192ELi128ELi384ELi128ELb0ELb0ELb1ELb1ELb1ELb1EEEEEEEEEvNT_6ParamsE,(.L_x_2227 - _ZN7cutlass13device_kernelIN5flash11enable_sm90INS1_16FlashAttnFwdSm90INS1_25CollectiveMainloopFwdSm90ILi2EN4cute5tupleIJNS5_1CILi1EEES8_S8_EEENS6_IJNS7_ILi192EEENS7_ILi128EEENS7_ILi96EEEEEELi96ENS_12float_e4m3_tEfNS_4arch4Sm90ELb1ELb0ELb1ELb1ELb0ELb0ELb0ELb1ELb1ELb0ELb0ELb0EEENS1_21CollectiveEpilogueFwdINS6_IJSA_SC_SB_EEES9_NS_10bfloat16_tESG_Li384ELb1ELb0ELb0ELb1EEENS1_36VarlenDynamicPersistentTileSchedulerILi192ELi128ELi384ELi128ELb0ELb0ELb1ELb1ELb1ELb1EEEEEEEEEvNT_6ParamsE)
        .other          _ZN7cutlass13device_kernelIN5flash11enable_sm90INS1_16FlashAttnFwdSm90INS1_25CollectiveMainloopFwdSm90ILi2EN4cute5tupleIJNS5_1CILi1EEES8_S8_EEENS6_IJNS7_ILi192EEENS7_ILi128EEENS7_ILi96EEEEEELi96ENS_12float_e4m3_tEfNS_4arch4Sm90ELb1ELb0ELb1ELb1ELb0ELb0ELb0ELb1ELb1ELb0ELb0ELb0EEENS1_21CollectiveEpilogueFwdINS6_IJSA_SC_SB_EEES9_NS_10bfloat16_tESG_Li384ELb1ELb0ELb0ELb1EEENS1_36VarlenDynamicPersistentTileSchedulerILi192ELi128ELi384ELi128ELb0ELb0ELb1ELb1ELb1ELb1EEEEEEEEEvNT_6ParamsE,@"STO_CUDA_ENTRY STV_DEFAULT"
_ZN7cutlass13device_kernelIN5flash11enable_sm90INS1_16FlashAttnFwdSm90INS1_25CollectiveMainloopFwdSm90ILi2EN4cute5tupleIJNS5_1CILi1EEES8_S8_EEENS6_IJNS7_ILi192EEENS7_ILi128EEENS7_ILi96EEEEEELi96ENS_12float_e4m3_tEfNS_4arch4Sm90ELb1ELb0ELb1ELb1ELb0ELb0ELb0ELb1ELb1ELb0ELb0ELb0EEENS1_21CollectiveEpilogueFwdINS6_IJSA_SC_SB_EEES9_NS_10bfloat16_tESG_Li384ELb1ELb0ELb0ELb1EEENS1_36VarlenDynamicPersistentTileSchedulerILi192ELi128ELi384ELi128ELb0ELb0ELb1ELb1ELb1ELb1EEEEEEEEEvNT_6ParamsE:
        /* <DEDUP_REMOVED lines=21> */
.L_x_1674:
[----:B------:R-:W-:Y:S05]  /*0150*/  BSYNC B0 ;  /* 0x0000000000007941 */ /* 0x000fea0003800000 */
.L_x_1673:
        /* <DEDUP_REMOVED lines=41> */
.L_x_1675:
        /* <DEDUP_REMOVED lines=22> */
.L_x_1676:
        /* <DEDUP_REMOVED lines=18> */
.L_x_1677:
        /* <DEDUP_REMOVED lines=22> */
.L_x_1678:
        /* <DEDUP_REMOVED lines=22> */
.L_x_1679:
[----:B------:R-:W-:Y:S01]  /*0930*/  PLOP3.LUT P0, PT, PT, PT, UP0, 0x80, 0x0 ;  /* 0x000000000000781c */ /* 0x000fe20003f0f008 */
[----:B------:R-:W-:Y:S01]  /*0940*/  UMOV UR45, 0x1 ;  /* 0x00000001002d7882 */ /* 0x000fe20000000000 */
[----:B------:R-:W-:Y:S01]  /*0950*/  NOP ;  /* 0x0000000000007918 */ /* 0x000fe20000000000 */
[----:B------:R-:W-:Y:S01]  /*0960*/  USEL UR45, UR45, 0x2, !UP0 ;  /* 0x000000022d2d7887 */ /* 0x000fe2000c000000 */
[----:B------:R-:W-:Y:S01]  /*0970*/  ULDC.64 UR50, c[0x0][0x208] ;  /* 0x0000820000327ab9 */ /* 0x000fe20000000a00 */
[----:B012-4-:R-:W-:Y:S08]  /*0980*/  BAR.SYNC.DEFER_BLOCKING 0x0 ;  /* 0x0000000000007b1d */ /* 0x017ff00000010000 */
[----:B------:R-:W-:Y:S05]  /*0990*/  @!P0 BRA `(.L_x_1680) ;  /* 0x000000b400048947 */ /* 0x000fea0003800000 */
.L_x_1681:
        /* <DEDUP_REMOVED lines=26> */
[----:B------:R-:W-:Y:S02]  /*0b40*/  LEA.HI R2, R3, R154, RZ, 0x5 ;  /* 0x0000009a03027211 */ /* 0x000fe400078f28ff */
[----:B------:R-:W-:Y:S01]  /*0b50*/  SHF.R.S32.HI R7, RZ, 0x4, R0 ;  /* 0x00000004ff077819 */ /* 0x000fe20000011400 */
[----:B------:R-:W-:Y:S01]  /*0b60*/  IMAD.IADD R23, R154, 0x1, -R23 ;  /* 0x000000019a177824 */ /* 0x000fe200078e0a17 */
[----:B------:R-:W-:Y:S01]  /*0b70*/  LOP3.LUT R5, R0, 0x7fffff0, RZ, 0xc0, !PT ;  /* 0x07fffff000057812 */ /* 0x000fe200078ec0ff */
[----:B------:R-:W-:Y:S01]  /*0b80*/  IMAD.SHL.U32 R2, R2, 0x10, RZ ;  /* 0x0000001002027824 */ /* 0x000fe200078e00ff */
[----:B------:R-:W-:-:S02]  /*0b90*/  LEA.HI R0, R0, R7, RZ, 0x1 ;  /* 0x0000000700007211 */ /* 0x000fc400078f08ff */
[----:B------:R-:W-:Y:S01]  /*0ba0*/  SHF.R.S32.HI R6, RZ, 0x1f, R23 ;  /* 0x0000001fff067819 */ /* 0x000fe20000011417 */
[----:B------:R-:W-:Y:S01]  /*0bb0*/  IMAD.IADD R5, R154, 0x1, -R5 ;  /* 0x000000019a057824 */ /* 0x000fe200078e0a05 */
[----:B------:R-:W-:Y:S02]  /*0bc0*/  SHF.R.S32.HI R152, RZ, 0x7, R152 ;  /* 0x00000007ff987819 */ /* 0x000fe40000011498 */
[----:B------:R-:W-:Y:S02]  /*0bd0*/  LEA.HI R8, R6, R23, RZ, 0x2 ;  /* 0x0000001706087211 */ /* 0x000fe400078f10ff */
[----:B------:R-:W-:Y:S01]  /*0be0*/  LOP3.LUT R2, R2, 0xfffffe00, RZ, 0xc0, !PT ;  /* 0xfffffe0002027812 */ /* 0x000fe200078ec0ff */
[----:B------:R-:W-:Y:S01]  /*0bf0*/  IMAD.HI R4, R152, 0x55555556, RZ ;  /* 0x5555555698047827 */ /* 0x000fe200078e02ff */
[--C-:B------:R-:W-:Y:S02]  /*0c00*/  SHF.R.S32.HI R10, RZ, 0x2, R8.reuse ;  /* 0x00000002ff0a7819 */ /* 0x100fe40000011408 */
[----:B------:R-:W-:Y:S01]  /*0c10*/  SHF.R.S32.HI R9, RZ, 0x1f, R8 ;  /* 0x0000001fff097819 */ /* 0x000fe20000011408 */
[----:B------:R-:W-:Y:S01]  /*0c20*/  IMAD R5, R5, 0x20, R2 ;  /* 0x0000002005057824 */ /* 0x000fe200078e0202 */
[----:B------:R-:W-:-:S02]  /*0c30*/  LOP3.LUT R0, R0, 0x1ffffffe, RZ, 0xc0, !PT ;  /* 0x1ffffffe00007812 */ /* 0x000fc400078ec0ff */
[----:B------:R-:W-:Y:S02]  /*0c40*/  LEA.HI R9, R9, R10, RZ, 0x3 ;  /* 0x0000000a09097211 */ /* 0x000fe400078f18ff */
[----:B------:R-:W-:Y:S01]  /*0c50*/  LEA.HI R6, R6, R23, RZ, 0x5 ;  /* 0x0000001706067211 */ /* 0x000fe200078f28ff */
[----:B------:R-:W-:Y:S01]  /*0c60*/  IMAD.IADD R0, R7, 0x1, -R0 ;  /* 0x0000000107007824 */ /* 0x000fe200078e0a00 */
[----:B------:R-:W-:Y:S02]  /*0c70*/  LOP3.LUT R11, R9, 0xfffffff8, RZ, 0xc0, !PT ;  /* 0xfffffff8090b7812 */ /* 0x000fe400078ec0ff */
[----:B------:R-:W-:Y:S01]  /*0c80*/  LEA.HI R3, R3, R154, RZ, 0x2 ;  /* 0x0000009a03037211 */ /* 0x000fe200078f10ff */
[----:B------:R-:W-:Y:S01]  /*0c90*/  IMAD R153, R0, 0x8, R5 ;  /* 0x0000000800997824 */ /* 0x000fe200078e0205 */
[----:B------:R-:W-:Y:S01]  /*0ca0*/  LEA.HI R9, R4, R4, RZ, 0x1 ;  /* 0x0000000404097211 */ /* 0x000fe200078f08ff */
[----:B------:R-:W-:Y:S01]  /*0cb0*/  IMAD.IADD R11, R10, 0x1, -R11 ;  /* 0x000000010a0b7824 */ /* 0x000fe200078e0a0b */
[----:B------:R-:W-:-:S02]  /*0cc0*/  SHF.R.S32.HI R6, RZ, 0x5, R6 ;  /* 0x00000005ff067819 */ /* 0x000fc40000011406 */
[----:B------:R-:W-:Y:S01]  /*0cd0*/  LOP3.LUT R5, R3, 0x1ffffffc, RZ, 0xc0, !PT ;  /* 0x1ffffffc03057812 */ /* 0x000fe200078ec0ff */
[----:B------:R-:W-:Y:S01]  /*0ce0*/  IMAD R9, R9, -0x3, R152 ;  /* 0xfffffffd09097824 */ /* 0x000fe200078e0298 */
[----:B------:R-:W-:Y:S01]  /*0cf0*/  LOP3.LUT R8, R8, 0x7ffffffc, RZ, 0xc0, !PT ;  /* 0x7ffffffc08087812 */ /* 0x000fe200078ec0ff */
[----:B------:R-:W-:Y:S01]  /*0d00*/  IMAD R6, R6, 0x10, R11 ;  /* 0x0000001006067824 */ /* 0x000fe200078e020b */
[----:B------:R-:W-:Y:S01]  /*0d10*/  SHF.R.S32.HI R18, RZ, 0x2, R3 ;  /* 0x00000002ff127819 */ /* 0x000fe20000011403 */
[----:B------:R-:W-:Y:S02]  /*0d20*/  IMAD.IADD R5, R154, 0x1, -R5 ;  /* 0x000000019a057824 */ /* 0x000fe400078e0a05 */
[----:B------:R-:W-:Y:S02]  /*0d30*/  IMAD R22, R9, 0x40, R6 ;  /* 0x0000004009167824 */ /* 0x000fe400078e0206 */
[----:B------:R-:W-:Y:S02]  /*0d40*/  IMAD.SHL.U32 R16, R5, 0x8, RZ ;  /* 0x0000000805107824 */ /* 0x000fe400078e00ff */
[----:B------:R-:W-:-:S07]  /*0d50*/  IMAD.IADD R17, R23, 0x1, -R8 ;  /* 0x0000000117117824 */ /* 0x000fce00078e0a08 */
.L_x_1730:
[----:B0-----:R-:W0:Y:S01]  /*0d60*/  LDC.64 R2, c[0x0][0xc60] ;  /* 0x00031800ff027b82 */ /* 0x001e220000000a00 */
[----:B------:R-:W-:Y:S01]  /*0d70*/  ULDC.64 UR4, c[0x0][0xa28] ;  /* 0x00028a0000047ab9 */ /* 0x000fe20000000a00 */
[----:B------:R-:W-:Y:S01]  /*0d80*/  ULDC.64 UR6, c[0x0][0xa18] ;  /* 0x0002860000067ab9 */ /* 0x000fe20000000a00 */
[----:B------:R-:W-:Y:S01]  /*0d90*/  ULDC.64 UR8, c[0x0][0xa20] ;  /* 0x0002880000087ab9 */ /* 0x000fe20000000a00 */
        /* <DEDUP_REMOVED lines=10> */
[----:B------:R-:W-:-:S04]  /*0e40*/  @UP0 ULEA UR4, UP2, UR38, UR4, 0x2 ;  /* 0x0000000426040291 */ /* 0x000fc8000f84103f */
[----:B------:R-:W-:Y:S02]  /*0e50*/  @UP0 ULEA.HI.X UR5, UR38, UR5, UR39, 0x2, UP2 ;  /* 0x0000000526050291 */ /* 0x000fe400090f1427 */
[----:B------:R-:W-:Y:S01]  /*0e60*/  @UP1 ULEA UR6, UP0, UR38, UR6, 0x2 ;  /* 0x0000000626061291 */ /* 0x000fe2000f80103f */
[----:B------:R-:W-:-:S03]  /*0e70*/  IMAD.U32 R2, RZ, RZ, UR4 ;  /* 0x00000004ff027e24 */ /* 0x000fc6000f8e00ff */
[----:B------:R-:W-:Y:S01]  /*0e80*/  @UP1 ULEA.HI.X UR7, UR38, UR7, UR39, 0x2, UP0 ;  /* 0x0000000726071291 */ /* 0x000fe200080f1427 */
[----:B------:R-:W-:Y:S01]  /*0e90*/  IMAD.U32 R3, RZ, RZ, UR5 ;  /* 0x00000005ff037e24 */ /* 0x000fe2000f8e00ff */
[----:B------:R-:W-:Y:S01]  /*0ea0*/  ULDC.64 UR4, c[0x0][0x3f8] ;  /* 0x0000fe0000047ab9 */ /* 0x000fe20000000a00 */
[----:B-1-3-5:R-:W-:-:S03]  /*0eb0*/  IMAD.U32 R4, RZ, RZ, UR6 ;  /* 0x00000006ff047e24 */ /* 0x02afc6000f8e00ff */
[----:B------:R-:W-:Y:S01]  /*0ec0*/  IMAD.U32 R5, RZ, RZ, UR7 ;  /* 0x00000007ff057e24 */ /* 0x000fe2000f8e00ff */
[----:B------:R-:W2:Y:S01]  /*0ed0*/  @P0 LDG.E R2, desc[UR50][R2.64] ;  /* 0x0000003202020981 */ /* 0x000ea2000c1e1900 */
[----:B------:R-:W-:Y:S01]  /*0ee0*/  UISETP.NE.U32.AND UP0, UPT, UR4, URZ, UPT ;  /* 0x0000003f0400728c */ /* 0x000fe2000bf05070 */
[----:B------:R-:W-:Y:S01]  /*0ef0*/  ISETP.NE.U32.AND P1, PT, RZ, UR8, PT ;  /* 0x00000008ff007c0c */ /* 0x000fe2000bf25070 */
[----:B------:R-:W-:Y:S01]  /*0f00*/  ULDC UR6, c[0x0][0x2e0] ;  /* 0x0000b80000067ab9 */ /* 0x000fe20000000800 */
[----:B------:R-:W3:Y:S01]  /*0f10*/  @P2 LDG.E R4, desc[UR50][R4.64] ;  /* 0x0000003204042981 */ /* 0x000ee2000c1e1900 */
[----:B------:R-:W-:Y:S01]  /*0f20*/  UISETP.NE.AND.EX UP0, UPT, UR5, URZ, UPT, UP0 ;  /* 0x0000003f0500728c */ /* 0x000fe2000bf05300 */
[----:B------:R-:W-:Y:S01]  /*0f30*/  ISETP.NE.AND.EX P1, PT, RZ, UR9, PT, P1 ;  /* 0x00000009ff007c0c */ /* 0x000fe2000bf25310 */
[----:B------:R-:W-:Y:S01]  /*0f40*/  ULDC UR4, c[0x0][0x404] ;  /* 0x0001010000047ab9 */ /* 0x000fe20000000800 */
[----:B------:R-:W-:Y:S01]  /*0f50*/  UMOV UR48, URZ ;  /* 0x0000003f00307c82 */ /* 0x000fe20008000000 */
[----:B------:R-:W-:Y:S01]  /*0f60*/  USEL UR4, UR4, 0x1, UP0 ;  /* 0x0000000104047887 */ /* 0x000fe20008000000 */
[----:B------:R-:W-:-:S03]  /*0f70*/  ULDC UR49, c[0x0][0x288] ;  /* 0x0000a20000317ab9 */ /* 0x000fc60000000800 */
[----:B------:R-:W-:Y:S01]  /*0f80*/  UIMAD UR6, UR4, UR6, URZ ;  /* 0x00000006040672a4 */ /* 0x000fe2000f8e023f */
[----:B--2---:R-:W-:Y:S02]  /*0f90*/  @P0 R2UR UR48, R2 ;  /* 0x00000000023002ca */ /* 0x004fe400000e0000 */
        /* <DEDUP_REMOVED lines=15> */
.L_x_1682:
[----:B------:R-:W-:Y:S01]  /*1090*/  UMOV UR40, UR52 ;  /* 0x0000003400287c82 */ /* 0x000fe20008000000 */
[----:B------:R-:W-:Y:S01]  /*10a0*/  UMOV UR41, UR42 ;  /* 0x0000002a00297c82 */ /* 0x000fe20008000000 */
[----:B------:R-:W-:Y:S05]  /*10b0*/  @!P1 BRA `(.L_x_1683) ;  /* 0x00000000001c9947 */ /* 0x000fea0003800000 */
[----:B------:R-:W-:-:S04]  /*10c0*/  ULEA UR4, UP0, UR38, UR8, 0x2 ;  /* 0x0000000826047291 */ /* 0x000fc8000f80103f */
[----:B------:R-:W-:Y:S02]  /*10d0*/  ULEA.HI.X UR5, UR38, UR9, UR39, 0x2, UP0 ;  /* 0x0000000926057291 */ /* 0x000fe400080f1427 */
[----:B------:R-:W-:-:S04]  /*10e0*/  IMAD.U32 R2, RZ, RZ, UR4 ;  /* 0x00000004ff027e24 */ /* 0x000fc8000f8e00ff */
[----:B------:R-:W-:-:S05]  /*10f0*/  IMAD.U32 R3, RZ, RZ, UR5 ;  /* 0x00000005ff037e24 */ /* 0x000fca000f8e00ff */
[----:B------:R-:W2:Y:S02]  /*1100*/  LDG.E R2, desc[UR50][R2.64] ;  /* 0x0000003202027981 */ /* 0x000ea4000c1e1900 */
[----:B--2---:R-:W-:Y:S01]  /*1110*/  R2UR UR6, R2 ;  /* 0x00000000020672ca */ /* 0x004fe200000e0000 */
[----:B------:R-:W-:-:S14]  /*1120*/  BRA `(.L_x_1684) ;  /* 0x0000000000347947 */ /* 0x000fdc0003800000 */
.L_x_1683:
        /* <DEDUP_REMOVED lines=13> */
.L_x_1684:
[----:B------:R-:W-:Y:S01]  /*1200*/  UIADD3 UR48, -UR48, UR6, URZ ;  /* 0x0000000630307290 */ /* 0x000fe2000fffe13f */
[----:B------:R-:W-:Y:S01]  /*1210*/  PLOP3.LUT P0, PT, PT, PT, PT, 0x80, 0x0 ;  /* 0x000000000000781c */ /* 0x000fe20003f0f070 */
[----:B------:R-:W-:Y:S01]  /*1220*/  ULDC UR4, c[0x0][0x428] ;  /* 0x00010a0000047ab9 */ /* 0x000fe20000000800 */
[----:B------:R-:W-:Y:S01]  /*1230*/  IMAD.MOV.U32 R2, RZ, RZ, RZ ;  /* 0x000000ffff027224 */ /* 0x000fe200078e00ff */
[----:B------:R-:W-:Y:S01]  /*1240*/  UIADD3 UR5, UR48, 0x13f, -UR49 ;  /* 0x0000013f30057890 */ /* 0x000fe2000fffe831 */
[----:B------:R-:W-:Y:S01]  /*1250*/  IMAD.MOV.U32 R0, RZ, RZ, RZ ;  /* 0x000000ffff007224 */ /* 0x000fe200078e00ff */
[----:B------:R-:W-:Y:S01]  /*1260*/  UISETP.NE.AND UP0, UPT, UR4, 0x1, UPT ;  /* 0x000000010400788c */ /* 0x000fe2000bf05270 */
[----:B------:R-:W-:Y:S01]  /*1270*/  IMAD.MOV.U32 R135, RZ, RZ, RZ ;  /* 0x000000ffff877224 */ /* 0x000fe200078e00ff */
[----:B------:R-:W-:Y:S01]  /*1280*/  UIADD3 UR4, UR48, 0x7f, URZ ;  /* 0x0000007f30047890 */ /* 0x000fe2000fffe03f */
[----:B------:R-:W-:Y:S01]  /*1290*/  CS2R R4, SRZ ;  /* 0x0000000000047805 */ /* 0x000fe2000001ff00 */
[----:B------:R-:W-:Y:S01]  /*12a0*/  UIMAD UR6, UR52, 0xc0, UR5 ;  /* 0x000000c0340678a4 */ /* 0x000fe2000f8e0205 */
[----:B------:R-:W-:Y:S01]  /*12b0*/  CS2R R8, SRZ ;  /* 0x0000000000087805 */ /* 0x000fe2000001ff00 */
[----:B------:R-:W-:Y:S01]  /*12c0*/  USHF.R.S32.HI UR5, URZ, 0x1f, UR4 ;  /* 0x0000001f3f057899 */ /* 0x000fe20008011404 */
[----:B------:R-:W-:Y:S01]  /*12d0*/  CS2R R10, SRZ ;  /* 0x00000000000a7805 */ /* 0x000fe2000001ff00 */
[----:B------:R-:W-:Y:S01]  /*12e0*/  USHF.R.S32.HI UR7, URZ, 0x1f, UR6 ;  /* 0x0000001f3f077899 */ /* 0x000fe20008011406 */
[----:B------:R-:W-:Y:S01]  /*12f0*/  CS2R R12, SRZ ;  /* 0x00000000000c7805 */ /* 0x000fe2000001ff00 */
[----:B------:R-:W-:Y:S01]  /*1300*/  ULEA.HI UR5, UR5, UR4, URZ, 0x7 ;  /* 0x0000000405057291 */ /* 0x000fe2000f8f383f */
[----:B------:R-:W-:Y:S01]  /*1310*/  CS2R R14, SRZ ;  /* 0x00000000000e7805 */ /* 0x000fe2000001ff00 */
[----:B------:R-:W-:Y:S01]  /*1320*/  ULEA.HI UR7, UR7, UR6, URZ, 0x7 ;  /* 0x0000000607077291 */ /* 0x000fe2000f8f383f */
[----:B------:R-:W-:Y:S01]  /*1330*/  CS2R R20, SRZ ;  /* 0x0000000000147805 */ /* 0x000fe2000001ff00 */
[----:B------:R-:W-:Y:S01]  /*1340*/  USHF.R.S32.HI UR5, URZ, 0x7, UR5 ;  /* 0x000000073f057899 */ /* 0x000fe20008011405 */
[----:B------:R-:W-:Y:S01]  /*1350*/  CS2R R24, SRZ ;  /* 0x0000000000187805 */ /* 0x000fe2000001ff00 */
[----:B------:R-:W-:Y:S01]  /*1360*/  USHF.R.S32.HI UR7, URZ, 0x7, UR7 ;  /* 0x000000073f077899 */ /* 0x000fe20008011407 */
[----:B------:R-:W-:Y:S01]  /*1370*/  CS2R R26, SRZ ;  /* 0x00000000001a7805 */ /* 0x000fe2000001ff00 */
[----:B------:R-:W-:Y:S01]  /*1380*/  @UP0 ULDC UR4, c[0x0][0x42c] ;  /* 0x00010b0000040ab9 */ /* 0x000fe20000000800 */
[----:B------:R-:W-:Y:S01]  /*1390*/  @UP0 ULDC UR6, c[0x0][0x430] ;  /* 0x00010c0000060ab9 */ /* 0x000fe20000000800 */
[----:B------:R-:W-:Y:S01]  /*13a0*/  UISETP.LT.AND UP1, UPT, UR5, UR7, UPT ;  /* 0x000000070500728c */ /* 0x000fe2000bf21270 */
[----:B------:R-:W-:-:S02]  /*13b0*/  CS2R R28, SRZ ;  /* 0x00000000001c7805 */ /* 0x000fc4000001ff00 */
[----:B------:R-:W-:Y:S02]  /*13c0*/  CS2R R30, SRZ ;  /* 0x00000000001e7805 */ /* 0x000fe4000001ff00 */
[----:B------:R-:W-:Y:S01]  /*13d0*/  CS2R R32, SRZ ;  /* 0x0000000000207805 */ /* 0x000fe2000001ff00 */
[----:B------:R-:W-:Y:S01]  /*13e0*/  USEL UR53, UR5, UR7, UP1 ;  /* 0x0000000705357287 */ /* 0x000fe20008800000 */
[----:B------:R-:W-:Y:S01]  /*13f0*/  CS2R R34, SRZ ;  /* 0x0000000000227805 */ /* 0x000fe2000001ff00 */
[----:B------:R-:W-:Y:S01]  /*1400*/  UIMAD.WIDE.U32 UR4, UR42, UR4, URZ ;  /* 0x000000042a0472a5 */ /* 0x000fe2000f8e003f */
[----:B------:R-:W-:Y:S01]  /*1410*/  CS2R R40, SRZ ;  /* 0x0000000000287805 */ /* 0x000fe2000001ff00 */
[----:B------:R-:W-:Y:S01]  /*1420*/  UISETP.GE.AND UP1, UPT, UR53, 0x1, UPT ;  /* 0x000000013500788c */ /* 0x000fe2000bf26270 */
[----:B------:R-:W-:Y:S01]  /*1430*/  CS2R R42, SRZ ;  /* 0x00000000002a7805 */ /* 0x000fe2000001ff00 */
[----:B------:R-:W-:Y:S01]  /*1440*/  @UP0 USHF.R.U32.HI UR42, URZ, UR6, UR5 ;  /* 0x000000063f2a0299 */ /* 0x000fe20008011605 */
[----:B------:R-:W-:-:S02]  /*1450*/  CS2R R44, SRZ ;  /* 0x00000000002c7805 */ /* 0x000fc4000001ff00 */
[----:B------:R-:W-:Y:S02]  /*1460*/  CS2R R46, SRZ ;  /* 0x00000000002e7805 */ /* 0x000fe4000001ff00 */
[----:B------:R-:W-:Y:S02]  /*1470*/  CS2R R48, SRZ ;  /* 0x0000000000307805 */ /* 0x000fe4000001ff00 */
[----:B------:R-:W-:Y:S02]  /*1480*/  PLOP3.LUT P1, PT, PT, PT, UP1, 0x80, 0x0 ;  /* 0x000000000000781c */ /* 0x000fe40003f2f018 */
[----:B------:R-:W-:Y:S02]  /*1490*/  CS2R R50, SRZ ;  /* 0x0000000000327805 */ /* 0x000fe4000001ff00 */
[----:B------:R-:W-:Y:S02]  /*14a0*/  CS2R R52, SRZ ;  /* 0x0000000000347805 */ /* 0x000fe4000001ff00 */
[----:B------:R-:W-:-:S02]  /*14b0*/  CS2R R54, SRZ ;  /* 0x0000000000367805 */ /* 0x000fc4000001ff00 */
[----:B------:R-:W-:Y:S02]  /*14c0*/  CS2R R56, SRZ ;  /* 0x0000000000387805 */ /* 0x000fe4000001ff00 */
        /* <DEDUP_REMOVED lines=35> */
.L_x_1686:
        /* <DEDUP_REMOVED lines=10> */
[----:B------:R-:W-:Y:S02]  /*17a0*/  @UP0 ULDC.64 UR16, c[0x0][0x9a8] ;  /* 0x00026a0000100ab9 */ /* 0x000fe40000000a00 */
[----:B------:R-:W-:Y:S01]  /*17b0*/  @UP1 ULDC.64 UR12, c[0x0][0x9b8] ;  /* 0x00026e00000c1ab9 */ /* 0x000fe20000000a00 */
[----:B------:R-:W-:Y:S02]  /*17c0*/  @UP0 UIMAD UR8, UR39, UR16, URZ ;  /* 0x00000010270802a4 */ /* 0x000fe4000f8e023f */
[----:B------:R-:W-:Y:S02]  /*17d0*/  @UP1 UIMAD UR9, UR39, UR12, URZ ;  /* 0x0000000c270912a4 */ /* 0x000fe4000f8e023f */
[----:B------:R-:W-:Y:S02]  /*17e0*/  @UP0 UIMAD.WIDE.U32 UR14, UR38, UR16, URZ ;  /* 0x00000010260e02a5 */ /* 0x000fe4000f8e003f */
[----:B------:R-:W-:Y:S02]  /*17f0*/  @UP0 UIMAD UR17, UR38, UR17, UR8 ;  /* 0x00000011261102a4 */ /* 0x000fe4000f8e0208 */
[----:B------:R-:W-:-:S02]  /*1800*/  @UP0 USHF.R.S32.HI UR16, URZ, 0x1f, UR42 ;  /* 0x0000001f3f100899 */ /* 0x000fc4000801142a */
[----:B------:R-:W-:Y:S02]  /*1810*/  @UP1 USHF.R.S32.HI UR19, URZ, 0x1f, UR42 ;  /* 0x0000001f3f131899 */ /* 0x000fe4000801142a */
[----:B------:R-:W-:Y:S02]  /*1820*/  @UP1 UIMAD.WIDE.U32 UR10, UR38, UR12, URZ ;  /* 0x0000000c260a12a5 */ /* 0x000fe4000f8e003f */
[----:B------:R-:W-:Y:S02]  /*1830*/  @UP1 UIMAD UR18, UR38, UR13, UR9 ;  /* 0x0000000d261212a4 */ /* 0x000fe4000f8e0209 */
[----:B------:R-:W-:Y:S01]  /*1840*/  @UP0 UIADD3 UR15, UR15, UR17, URZ ;  /* 0x000000110f0f0290 */ /* 0x000fe2000fffe03f */
[----:B------:R-:W-:Y:S01]  /*1850*/  @UP0 ULDC.64 UR12, c[0x0][0x9b0] ;  /* 0x00026c00000c0ab9 */ /* 0x000fe20000000a00 */
[----:B------:R-:W-:Y:S01]  /*1860*/  @UP1 ULDC.64 UR8, c[0x0][0x9c0] ;  /* 0x0002700000081ab9 */ /* 0x000fe20000000a00 */
        /* <DEDUP_REMOVED lines=31> */
.L_x_1821:
[----:B------:R-:W-:Y:S05]  /*1a60*/  @!P0 BRA `(.L_x_1688) ;  /* 0x0000000000048947 */ /* 0x000fea0003800000 */
[----:B------:R-:W-:Y:S01]  /*1a70*/  BPT.TRAP 0x1 ;  /* 0x000000040000795c */ /* 0x000fe20000300000 */
.L_x_1688:
[----:B------:R-:W-:Y:S02]  /*1a80*/  IMAD.U32 R2, RZ, RZ, UR37 ;  /* 0x00000025ff027e24 */ /* 0x000fe4000f8e00ff */
[----:B0-----:R-:W-:-:S03]  /*1a90*/  IMAD.U32 R3, RZ, RZ, UR36 ;  /* 0x00000024ff037e24 */ /* 0x001fc6000f8e00ff */
[----:B------:R-:W-:Y:S02]  /*1aa0*/  LEA R2, R2, UR44, 0x3 ;  /* 0x0000002c02027c11 */ /* 0x000fe4000f8e18ff */
[----:B------:R-:W-:-:S04]  /*1ab0*/  SHF.L.U32 R3, R3, 0x1f, RZ ;  /* 0x0000001f03037819 */ /* 0x000fc800000006ff */
[----:B------:R0:W1:Y:S01]  /*1ac0*/  SYNCS.PHASECHK.TRANS64.TRYWAIT P2, [R2+URZ+0x19c30], R3 ;  /* 0x019c3003020075a7 */ /* 0x000062000804017f */
[----:B------:R-:W-:Y:S05]  /*1ad0*/  @!P0 BRA `(.L_x_1689) ;  /* 0x0000000000048947 */ /* 0x000fea0003800000 */
[----:B------:R-:W-:Y:S01]  /*1ae0*/  BPT.TRAP 0x1 ;  /* 0x000000040000795c */ /* 0x000fe20000300000 */
.L_x_1689:
[----:B------:R-:W2:Y:S01]  /*1af0*/  S2R R4, SR_TID.X ;  /* 0x0000000000047919 */ /* 0x000ea20000002100 */
[----:B------:R-:W-:Y:S01]  /*1b00*/  IMAD.MOV.U32 R135, RZ, RZ, RZ ;  /* 0x000000ffff877224 */ /* 0x000fe200078e00ff */
[----:B--2---:R-:W-:Y:S01]  /*1b10*/  LOP3.LUT P1, RZ, R4, 0x7f, RZ, 0xc0, !PT ;  /* 0x0000007f04ff7812 */ /* 0x004fe2000782c0ff */
[----:B-1----:R-:W-:-:S12]  /*1b20*/  @P2 BRA `(.L_x_1690) ;  /* 0x0000000000082947 */ /* 0x002fd80003800000 */
[----:B------:R-:W1:Y:S02]  /*1b30*/  SYNCS.PHASECHK.TRANS64.TRYWAIT P2, [R2+URZ+0x19c30], R3 ;  /* 0x019c3003020075a7 */ /* 0x000e64000804017f */
[----:B-1----:R-:W-:Y:S05]  /*1b40*/  @!P2 BRA `(.L_x_1691) ;  /* 0x000000ec00bca947 */ /* 0x002fea0003800000 */
.L_x_1690:
[----:B------:R-:W-:Y:S05]  /*1b50*/  WARPSYNC.ALL ;  /* 0x0000000000007948 */ /* 0x000fea0003800000 */
[----:B------:R-:W-:Y:S01]  /*1b60*/  UIADD3 UR4, UR44, 0x13800, URZ ;  /* 0x000138002c047890 */ /* 0x000fe2000fffe03f */
[----:B------:R-:W-:Y:S01]  /*1b70*/  WARPGROUP.ARRIVE ;  /* 0x00000000000079c5 */ /* 0x000fe20000000000 */
[----:B------:R-:W-:Y:S01]  /*1b80*/  ULOP3.LUT UR12, UR54, 0x10000, URZ, 0xfc, !UPT ;  /* 0x00010000360c7892 */ /* 0x000fe2000f8efc3f */
[----:B------:R-:W-:Y:S01]  /*1b90*/  IMAD.U32 R7, RZ, RZ, UR52 ;  /* 0x00000034ff077e24 */ /* 0x000fe2000f8e00ff */
        /* <DEDUP_REMOVED lines=23> */
[----:B------:R-:W-:Y:S01]  /*1d10*/  UIADD3 UR18, UR53, -0x2, URZ ;  /* 0xfffffffe35127890 */ /* 0x000fe2000fffe03f */
        /* <DEDUP_REMOVED lines=35> */
[----:B------:R-:W-:Y:S01]  /*1f50*/  IMAD.MOV.U32 R91, RZ, RZ, R135 ;  /* 0x000000ffff5b7224 */ /* 0x000fe200078e0087 */
[----:B------:R-:W-:Y:S02]  /*1f60*/  WARPGROUP.DEPBAR.LE gsb0, 0x0 ;  /* 0x00008000000079c5 */ /* 0x000fe40000010000 */
[----:B------:R-:W-:-:S06]  /*1f70*/  WARPGROUP.ARRIVE ;  /* 0x00000000000079c5 */ /* 0x000fcc0000000000 */
[----:B------:R-:W-:Y:S01]  /*1f80*/  QGMMA.64x128x32.F32.E4M3.E4M3 R24, gdesc[UR4], R24, gsb0 ;  /* 0x01e00000041879f3 */ /* 0x000fe20008000818 */
[----:B------:R-:W-:Y:S02]  /*1f90*/  UMOV UR6, 0xffffff80 ;  /* 0xffffff8000067882 */ /* 0x000fe40000000000 */
[----:B------:R-:W-:-:S04]  /*1fa0*/  UIMAD UR6, UR53, UR6, 0x80 ;  /* 0x00000080350674a4 */ /* 0x000fc8000f8e0206 */
[----:B------:R-:W-:-:S04]  /*1fb0*/  UIADD3 UR6, UR48, UR6, URZ ;  /* 0x0000000630067290 */ /* 0x000fc8000fffe03f */
[----:B------:R-:W-:Y:S02]  /*1fc0*/  UIADD3 UR7, -UR49, 0x1, UR6 ;  /* 0x0000000131077890 */ /* 0x000fe4000fffe106 */
[----:B------:R-:W-:Y:S01]  /*1fd0*/  IMAD.U32 R4, RZ, RZ, UR6 ;  /* 0x00000006ff047e24 */ /* 0x000fe2000f8e00ff */
[----:B------:R-:W-:-:S04]  /*1fe0*/  UIADD3 UR6, UR48, -UR49, URZ ;  /* 0x8000003130067290 */ /* 0x000fc8000fffe03f */
[----:B------:R-:W-:Y:S01]  /*1ff0*/  UIMAD UR6, UR52, 0xc0, UR6 ;  /* 0x000000c0340678a4 */ /* 0x000fe2000f8e0206 */
[----:B------:R-:W-:Y:S02]  /*2000*/  WARPGROUP.DEPBAR.LE gsb0, 0x0 ;  /* 0x00008000000079c5 */ /* 0x000fe40000010000 */
[----:B------:R-:W-:-:S06]  /*2010*/  WARPGROUP.ARRIVE ;  /* 0x00000000000079c5 */ /* 0x000fcc0000000000 */
[----:B------:R-:W-:Y:S01]  /*2020*/  QGMMA.64x128x32.F32.E4M3.E4M3 R24, gdesc[UR8], R24, gsb0 ;  /* 0x01e00000081879f3 */ /* 0x000fe20008000818 */
[----:B------:R-:W-:Y:S02]  /*2030*/  ULDC UR10, c[0x0][0x988] ;  /* 0x00026200000a7ab9 */ /* 0x000fe40000000800 */
[----:B------:R-:W-:Y:S02]  /*2040*/  WARPGROUP.DEPBAR.LE gsb0, 0x0 ;  /* 0x00008000000079c5 */ /* 0x000fe40000010000 */
[C---:B------:R-:W-:Y:S01]  /*2050*/  FMUL.FTZ R90, R0.reuse, R29 ;  /* 0x0000001d005a7220 */ /* 0x040fe20000410000 */
[C---:B------:R-:W-:Y:S01]  /*2060*/  FMUL.FTZ R27, R0.reuse, R27 ;  /* 0x0000001b001b7220 */ /* 0x040fe20000410000 */
[C---:B------:R-:W-:Y:S01]  /*2070*/  FMUL.FTZ R29, R0.reuse, R36 ;  /* 0x00000024001d7220 */ /* 0x040fe20000410000 */
[C---:B------:R-:W-:Y:S01]  /*2080*/  FMUL.FTZ R26, R0.reuse, R26 ;  /* 0x0000001a001a7220 */ /* 0x040fe20000410000 */
[----:B------:R-:W-:Y:S02]  /*2090*/  IMAD.U32 R36, RZ, RZ, UR7 ;  /* 0x00000007ff247e24 */ /* 0x000fe4000f8e00ff */
[C---:B------:R-:W-:Y:S01]  /*20a0*/  FMUL.FTZ R30, R0.reuse, R30 ;  /* 0x0000001e001e7220 */ /* 0x040fe20000410000 */
[----:B------:R-:W-:Y:S01]  /*20b0*/  FMUL.FTZ R13, R0, R52 ;  /* 0x00000034000d7220 */ /* 0x000fe20000410000 */
[----:B------:R-:W-:Y:S01]  /*20c0*/  IMAD R52, R7, 0xc0, R22 ;  /* 0x000000c007347824 */ /* 0x000fe200078e0216 */
[----:B------:R-:W2:Y:S01]  /*20d0*/  MUFU.TANH R6, R26 ;  /* 0x0000001a00067308 */ /* 0x000ea20000002400 */
[----:B------:R-:W-:-:S02]  /*20e0*/  IMAD R7, R17, -0x2, R36 ;  /* 0xfffffffe11077824 */ /* 0x000fc400078e0224 */
[C---:B------:R-:W-:Y:S01]  /*20f0*/  FMUL.FTZ R31, R0.reuse, R31 ;  /* 0x0000001f001f7220 */ /* 0x040fe20000410000 */
[C---:B------:R-:W-:Y:S01]  /*2100*/  FMUL.FTZ R11, R0.reuse, R53 ;  /* 0x00000035000b7220 */ /* 0x040fe20000410000 */
[----:B------:R-:W-:Y:S02]  /*2110*/  IMAD R53, R17, -0x2, R4 ;  /* 0xfffffffe11357824 */ /* 0x000fe400078e0204 */
[C---:B------:R-:W-:Y:S01]  /*2120*/  FMUL.FTZ R34, R0.reuse, R34 ;  /* 0x0000002200227220 */ /* 0x040fe20000410000 */
[----:B------:R-:W-:Y:S01]  /*2130*/  IADD3 R4, R7, 0x8, R52 ;  /* 0x0000000807047810 */ /* 0x000fe20007ffe034 */
[C---:B------:R-:W-:Y:S01]  /*2140*/  FMUL.FTZ R35, R0.reuse, R35 ;  /* 0x0000002300237220 */ /* 0x040fe20000410000 */
[----:B------:R-:W3:Y:S01]  /*2150*/  MUFU.TANH R27, R27 ;  /* 0x0000001b001b7308 */ /* 0x000ee20000002400 */
[C---:B------:R-:W-:Y:S01]  /*2160*/  FMUL.FTZ R89, R0.reuse, R28 ;  /* 0x0000001c00597220 */ /* 0x040fe20000410000 */
[----:B------:R-:W-:Y:S01]  /*2170*/  VIMNMX R4, R53, R4, PT ;  /* 0x0000000435047248 */ /* 0x000fe20003fe0100 */
[C---:B------:R-:W-:Y:S01]  /*2180*/  FMUL.FTZ R38, R0.reuse, R38 ;  /* 0x0000002600267220 */ /* 0x040fe20000410000 */
[C---:B------:R-:W-:Y:S01]  /*2190*/  FMUL.FTZ R28, R0.reuse, R33 ;  /* 0x00000021001c7220 */ /* 0x040fe20000410000 */
[----:B------:R-:W-:Y:S01]  /*21a0*/  FMUL.FTZ R33, R0, R59 ;  /* 0x0000003b00217220 */ /* 0x000fe20000410000 */
[----:B------:R-:W-:Y:S01]  /*21b0*/  ISETP.GT.AND P2, PT, R4, RZ, PT ;  /* 0x000000ff0400720c */ /* 0x000fe20003f44270 */
[----:B------:R-:W-:Y:S01]  /*21c0*/  FMUL.FTZ R39, R0, R39 ;  /* 0x0000002700277220 */ /* 0x000fe20000410000 */
[----:B------:R-:W4:Y:S01]  /*21d0*/  MUFU.TANH R30, R30 ;  /* 0x0000001e001e7308 */ /* 0x000f220000002400 */
[----:B------:R-:W-:Y:S01]  /*21e0*/  ISETP.GT.AND P3, PT, R4, 0x1, PT ;  /* 0x000000010400780c */ /* 0x000fe20003f64270 */
[----:B------:R-:W-:Y:S01]  /*21f0*/  FMUL.FTZ R9, R0, R57 ;  /* 0x0000003900097220 */ /* 0x000fe20000410000 */
[----:B------:R-:W-:Y:S01]  /*2200*/  ISETP.GT.AND P4, PT, R4, 0x8, PT ;  /* 0x000000080400780c */ /* 0x000fe20003f84270 */
[----:B------:R-:W-:Y:S01]  /*2210*/  FMUL.FTZ R42, R0, R42 ;  /* 0x0000002a002a7220 */ /* 0x000fe20000410000 */
[----:B--2---:R-:W-:Y:S01]  /*2220*/  FSEL R6, R6, -INF , P2 ;  /* 0xff80000006067808 */ /* 0x004fe20001000000 */
[----:B------:R-:W-:Y:S01]  /*2230*/  FMUL.FTZ R10, R0, R56 ;  /* 0x00000038000a7220 */ /* 0x000fe20000410000 */
[----:B------:R-:W-:Y:S01]  /*2240*/  ISETP.GT.AND P2, PT, R4, 0x9, PT ;  /* 0x000000090400780c */ /* 0x000fe20003f44270 */
[----:B------:R-:W2:Y:S01]  /*2250*/  MUFU.TANH R31, R31 ;  /* 0x0000001f001f7308 */ /* 0x000ea20000002400 */
[----:B---3--:R-:W-:Y:S01]  /*2260*/  FSEL R59, R27, -INF , P3 ;  /* 0xff8000001b3b7808 */ /* 0x008fe20001800000 */
[----:B------:R-:W-:Y:S01]  /*2270*/  FMUL.FTZ R55, R0, R55 ;  /* 0x0000003700377220 */ /* 0x000fe20000410000 */
[----:B------:R-:W-:Y:S01]  /*2280*/  ISETP.GT.AND P3, PT, R4, 0x10, PT ;  /* 0x000000100400780c */ /* 0x000fe20003f64270 */
[C---:B------:R-:W-:Y:S01]  /*2290*/  FMUL.FTZ R43, R0.reuse, R43 ;  /* 0x0000002b002b7220 */ /* 0x040fe20000410000 */
[C---:B------:R-:W-:Y:S01]  /*22a0*/  FMUL.FTZ R54, R0.reuse, R54 ;  /* 0x0000003600367220 */ /* 0x040fe20000410000 */
[C---:B------:R-:W-:Y:S01]  /*22b0*/  FMUL.FTZ R46, R0.reuse, R46 ;  /* 0x0000002e002e7220 */ /* 0x040fe20000410000 */
[----:B------:R-:W-:Y:S01]  /*22c0*/  FMUL.FTZ R51, R0, R51 ;  /* 0x0000003300337220 */ /* 0x000fe20000410000 */
[----:B------:R-:W3:Y:S01]  /*22d0*/  MUFU.TANH R34, R34 ;  /* 0x0000002200227308 */ /* 0x000ee20000002400 */
[----:B----4-:R-:W-:Y:S01]  /*22e0*/  FSEL R57, R30, -INF , P4 ;  /* 0xff8000001e397808 */ /* 0x010fe20002000000 */
[----:B------:R-:W-:Y:S01]  /*22f0*/  FMUL.FTZ R20, R0, R44 ;  /* 0x0000002c00147220 */ /* 0x000fe20000410000 */
[----:B------:R-:W-:Y:S01]  /*2300*/  FMNMX.FTZ R30, R6, R59, !PT ;  /* 0x0000003b061e7209 */ /* 0x000fe20007810000 */
[C---:B------:R-:W-:Y:S01]  /*2310*/  FMUL.FTZ R47, R0.reuse, R47 ;  /* 0x0000002f002f7220 */ /* 0x040fe20000410000 */
[C---:B------:R-:W-:Y:S01]  /*2320*/  FMUL.FTZ R50, R0.reuse, R50 ;  /* 0x0000003200327220 */ /* 0x040fe20000410000 */
[C---:B------:R-:W-:Y:S01]  /*2330*/  FMUL.FTZ R15, R0.reuse, R45 ;  /* 0x0000002d000f7220 */ /* 0x040fe20000410000 */
[----:B------:R-:W-:Y:S01]  /*2340*/  FMNMX.FTZ R27, R57, R30, !PT ;  /* 0x0000001e391b7209 */ /* 0x000fe20007810000 */
[----:B------:R-:W4:Y:S01]  /*2350*/  MUFU.TANH R35, R35 ;  /* 0x0000002300237308 */ /* 0x000f220000002400 */
[----:B--2---:R-:W-:Y:S01]  /*2360*/  FSEL R56, R31, -INF , P2 ;  /* 0xff8000001f387808 */ /* 0x004fe20001000000 */
[----:B------:R-:W-:Y:S01]  /*2370*/  FMUL.FTZ R12, R0, R49 ;  /* 0x00000031000c7220 */ /* 0x000fe20000410000 */
[----:B------:R-:W-:Y:S01]  /*2380*/  ISETP.GT.AND P2, PT, R4, 0x11, PT ;  /* 0x000000110400780c */ /* 0x000fe20003f44270 */
[----:B------:R-:W-:Y:S01]  /*2390*/  FMUL.FTZ R14, R0, R48 ;  /* 0x00000030000e7220 */ /* 0x000fe20000410000 */
[----:B------:R-:W-:Y:S01]  /*23a0*/  FMNMX.FTZ R30, R56, R27, !PT ;  /* 0x0000001b381e7209 */ /* 0x000fe20007810000 */
        /* <DEDUP_REMOVED lines=23> */
[----:B------:R-:W-:Y:S01]  /*2520*/  FMUL.FTZ R32, R0, R32 ;  /* 0x0000002000207220 */ /* 0x000fe20000410000 */
[----:B------:R-:W-:-:S02]  /*2530*/  USHF.R.S32.HI UR7, URZ, 0x1f, UR6 ;  /* 0x0000001f3f077899 */ /* 0x000fc40008011406 */
[----:B------:R3:W-:Y:S02]  /*2540*/  MUFU.TANH R26, R55 ;  /* 0x00000037001a7308 */ /* 0x0007e40000002400 */
[----:B------:R-:W-:-:S04]  /*2550*/  ULEA.HI UR7, UR7, UR6, URZ, 0x7 ;  /* 0x0000000607077291 */ /* 0x000fc8000f8f383f */
[----:B------:R-:W-:Y:S02]  /*2560*/  USHF.R.S32.HI UR7, URZ, 0x7, UR7 ;  /* 0x000000073f077899 */ /* 0x000fe40008011407 */
[----:B------:R-:W-:Y:S01]  /*2570*/  MUFU.TANH R43, R43 ;  /* 0x0000002b002b7308 */ /* 0x000fe20000002400 */
[----:B---3--:R-:W-:Y:S01]  /*2580*/  FSEL R55, R34, -INF , P3 ;  /* 0xff80000022377808 */ /* 0x008fe20001800000 */
[----:B------:R-:W-:Y:S01]  /*2590*/  UISETP.LT.AND UP0, UPT, URZ, UR7, UPT ;  /* 0x000000073f00728c */ /* 0x000fe2000bf01270 */
[----:B------:R-:W-:Y:S02]  /*25a0*/  ISETP.GT.AND P3, PT, R4, 0x18, PT ;  /* 0x000000180400780c */ /* 0x000fe40003f64270 */
[----:B------:R-:W-:Y:S01]  /*25b0*/  FMNMX.FTZ R27, R55, R30, !PT ;  /* 0x0000001e371b7209 */ /* 0x000fe20007810000 */
[----:B------:R-:W-:Y:S02]  /*25c0*/  USEL UR17, URZ, UR7, !UP0 ;  /* 0x000000073f117287 */ /* 0x000fe4000c000000 */
[----:B------:R4:W-:Y:S02]  /*25d0*/  MUFU.TANH R5, R54 ;  /* 0x0000003600057308 */ /* 0x0009e40000002400 */
[----:B------:R-:W-:-:S06]  /*25e0*/  UISETP.GE.AND UP0, UPT, UR18, UR17, UPT ;  /* 0x000000111200728c */ /* 0x000fcc000bf06270 */
[----:B------:R-:W3:Y:S01]  /*25f0*/  MUFU.TANH R46, R46 ;  /* 0x0000002e002e7308 */ /* 0x000ee20000002400 */
[----:B----4-:R-:W-:Y:S02]  /*2600*/  FSEL R54, R35, -INF , P2 ;  /* 0xff80000023367808 */ /* 0x010fe40001000000 */
[----:B------:R-:W-:Y:S02]  /*2610*/  ISETP.GT.AND P2, PT, R4, 0x19, PT ;  /* 0x000000190400780c */ /* 0x000fe40003f44270 */
[----:B------:R-:W-:-:S03]  /*2620*/  FMNMX.FTZ R30, R54, R27, !PT ;  /* 0x0000001b361e7209 */ /* 0x000fc60007810000 */
[----:B------:R2:W-:Y:S08]  /*2630*/  MUFU.TANH R44, R51 ;  /* 0x00000033002c7308 */ /* 0x0005f00000002400 */
[----:B01----:R3:W0:Y:S01]  /*2640*/  MUFU.TANH R3, R47 ;  /* 0x0000002f00037308 */ /* 0x0036220000002400 */
[----:B--2---:R-:W-:Y:S02]  /*2650*/  FSEL R51, R38, -INF , P3 ;  /* 0xff80000026337808 */ /* 0x004fe40001800000 */
[----:B------:R-:W-:-:S02]  /*2660*/  ISETP.GT.AND P3, PT, R4, 0x20, PT ;  /* 0x000000200400780c */ /* 0x000fc40003f64270 */
[----:B------:R-:W-:Y:S02]  /*2670*/  FMNMX.FTZ R27, R51, R30, !PT ;  /* 0x0000001e331b7209 */ /* 0x000fe40007810000 */
[----:B-----5:R-:W-:Y:S01]  /*2680*/  FSEL R49, R42, -INF , P3 ;  /* 0xff8000002a317808 */ /* 0x020fe20001800000 */
[----:B------:R1:W2:Y:S01]  /*2690*/  MUFU.TANH R45, R50 ;  /* 0x00000032002d7308 */ /* 0x0002a20000002400 */
[----:B------:R-:W-:-:S04]  /*26a0*/  ISETP.GT.AND P3, PT, R4, 0x28, PT ;  /* 0x000000280400780c */ /* 0x000fc80003f64270 */
[----:B---3--:R-:W-:Y:S02]  /*26b0*/  FSEL R47, R46, -INF , P3 ;  /* 0xff8000002e2f7808 */ /* 0x008fe40001800000 */
[C---:B------:R-:W-:Y:S01]  /*26c0*/  ISETP.GT.AND P3, PT, R4.reuse, 0x30, PT ;  /* 0x000000300400780c */ /* 0x040fe20003f64270 */
[----:B------:R-:W3:Y:S01]  /*26d0*/  MUFU.TANH R40, R58 ;  /* 0x0000003a00287308 */ /* 0x000ee20000002400 */
[----:B-1----:R-:W-:Y:S02]  /*26e0*/  FSEL R50, R39, -INF , P2 ;  /* 0xff80000027327808 */ /* 0x002fe40001000000 */
[----:B------:R-:W-:Y:S02]  /*26f0*/  ISETP.GT.AND P2, PT, R4, 0x21, PT ;  /* 0x000000210400780c */ /* 0x000fe40003f44270 */
[----:B------:R-:W-:Y:S02]  /*2700*/  FMNMX.FTZ R30, R50, R27, !PT ;  /* 0x0000001b321e7209 */ /* 0x000fe40007810000 */
[----:B------:R-:W-:Y:S01]  /*2710*/  FSEL R48, R43, -INF , P2 ;  /* 0xff8000002b307808 */ /* 0x000fe20001000000 */
[----:B------:R-:W1:Y:S01]  /*2720*/  MUFU.TANH R33, R33 ;  /* 0x0000002100217308 */ /* 0x000e620000002400 */
[----:B------:R-:W-:-:S02]  /*2730*/  FMNMX.FTZ R27, R49, R30, !PT ;  /* 0x0000001e311b7209 */ /* 0x000fc40007810000 */
[----:B------:R-:W-:Y:S02]  /*2740*/  ISETP.GT.AND P2, PT, R4, 0x29, PT ;  /* 0x000000290400780c */ /* 0x000fe40003f44270 */
[----:B------:R-:W-:Y:S02]  /*2750*/  FMNMX.FTZ R30, R48, R27, !PT ;  /* 0x0000001b301e7209 */ /* 0x000fe40007810000 */
[----:B0-----:R-:W-:Y:S01]  /*2760*/  FSEL R46, R3, -INF , P2 ;  /* 0xff800000032e7808 */ /* 0x001fe20001000000 */
[----:B------:R-:W0:Y:S01]  /*2770*/  MUFU.TANH R62, R62 ;  /* 0x0000003e003e7308 */ /* 0x000e220000002400 */
[----:B------:R-:W-:Y:S02]  /*2780*/  FMNMX.FTZ R3, R47, R30, !PT ;  /* 0x0000001e2f037209 */ /* 0x000fe40007810000 */
[----:B------:R-:W-:Y:S02]  /*2790*/  ISETP.GT.AND P2, PT, R4, 0x31, PT ;  /* 0x000000310400780c */ /* 0x000fe40003f44270 */
[----:B--2---:R-:W-:-:S02]  /*27a0*/  FSEL R45, R45, -INF , P3 ;  /* 0xff8000002d2d7808 */ /* 0x004fc40001800000 */
[----:B------:R-:W-:Y:S01]  /*27b0*/  FMNMX.FTZ R30, R46, R3, !PT ;  /* 0x000000032e1e7209 */ /* 0x000fe20007810000 */
[----:B------:R-:W2:Y:S01]  /*27c0*/  MUFU.TANH R63, R63 ;  /* 0x0000003f003f7308 */ /* 0x000ea20000002400 */
[----:B------:R-:W-:Y:S02]  /*27d0*/  ISETP.GT.AND P3, PT, R4, 0x38, PT ;  /* 0x000000380400780c */ /* 0x000fe40003f64270 */
[----:B------:R-:W-:Y:S02]  /*27e0*/  FSEL R44, R44, -INF , P2 ;  /* 0xff8000002c2c7808 */ /* 0x000fe40001000000 */
[----:B------:R-:W-:Y:S02]  /*27f0*/  FMNMX.FTZ R3, R45, R30, !PT ;  /* 0x0000001e2d037209 */ /* 0x000fe40007810000 */
[----:B------:R-:W-:Y:S01]  /*2800*/  ISETP.GT.AND P2, PT, R4, 0x39, PT ;  /* 0x000000390400780c */ /* 0x000fe20003f44270 */
[----:B------:R4:W5:Y:S01]  /*2810*/  MUFU.TANH R41, R66 ;  /* 0x0000004200297308 */ /* 0x0009620000002400 */
[----:B------:R-:W-:-:S02]  /*2820*/  FSEL R43, R5, -INF , P3 ;  /* 0xff800000052b7808 */ /* 0x000fc40001800000 */
[----:B------:R-:W-:Y:S02]  /*2830*/  FMNMX.FTZ R30, R44, R3, !PT ;  /* 0x000000032c1e7209 */ /* 0x000fe40007810000 */
[----:B------:R-:W-:Y:S02]  /*2840*/  ISETP.GT.AND P3, PT, R4, 0x40, PT ;  /* 0x000000400400780c */ /* 0x000fe40003f64270 */
[----:B------:R-:W-:Y:S01]  /*2850*/  FSEL R42, R26, -INF , P2 ;  /* 0xff8000001a2a7808 */ /* 0x000fe20001000000 */
[----:B------:R1:W5:Y:S01]  /*2860*/  MUFU.TANH R37, R67 ;  /* 0x0000004300257308 */ /* 0x0003620000002400 */
[----:B------:R-:W-:Y:S01]  /*2870*/  FMNMX.FTZ R3, R43, R30, !PT ;  /* 0x0000001e2b037209 */ /* 0x000fe20007810000 */
[----:B----4-:R-:W-:Y:S01]  /*2880*/  FMUL.FTZ R66, R0, R60 ;  /* 0x0000003c00427220 */ /* 0x010fe20000410000 */
[----:B------:R-:W-:Y:S02]  /*2890*/  ISETP.GT.AND P2, PT, R4, 0x41, PT ;  /* 0x000000410400780c */ /* 0x000fe40003f44270 */
[----:B---3--:R-:W-:-:S02]  /*28a0*/  FSEL R40, R40, -INF , P3 ;  /* 0xff80000028287808 */ /* 0x008fc40001800000 */
[----:B------:R-:W-:Y:S01]  /*28b0*/  FMNMX.FTZ R3, R42, R3, !PT ;  /* 0x000000032a037209 */ /* 0x000fe20007810000 */
[----:B------:R3:W4:Y:S01]  /*28c0*/  MUFU.TANH R36, R70 ;  /* 0x0000004600247308 */ /* 0x0007220000002400 */
[----:B------:R-:W-:Y:S01]  /*28d0*/  ISETP.GT.AND P3, PT, R4, 0x48, PT ;  /* 0x000000480400780c */ /* 0x000fe20003f64270 */
[----:B-1----:R-:W-:Y:S01]  /*28e0*/  FMUL.FTZ R67, R0, R61 ;  /* 0x0000003d00437220 */ /* 0x002fe20000410000 */
[----:B------:R-:W-:Y:S02]  /*28f0*/  FSEL R35, R33, -INF , P2 ;  /* 0xff80000021237808 */ /* 0x000fe40001000000 */
[----:B------:R-:W-:Y:S02]  /*2900*/  FMNMX.FTZ R26, R40, R3, !PT ;  /* 0x00000003281a7209 */ /* 0x000fe40007810000 */
[----:B------:R-:W-:Y:S01]  /*2910*/  ISETP.GT.AND P2, PT, R4, 0x49, PT ;  /* 0x000000490400780c */ /* 0x000fe20003f44270 */
[----:B------:R-:W1:Y:S01]  /*2920*/  MUFU.TANH R71, R71 ;  /* 0x0000004700477308 */ /* 0x000e620000002400 */
[----:B0-----:R-:W-:Y:S01]  /*2930*/  FSEL R38, R62, -INF , P3 ;  /* 0xff8000003e267808 */ /* 0x001fe20001800000 */
[C---:B---3--:R-:W-:Y:S01]  /*2940*/  FMUL.FTZ R70, R0.reuse, R65 ;  /* 0x0000004100467220 */ /* 0x048fe20000410000 */
[----:B------:R-:W-:Y:S01]  /*2950*/  FMNMX.FTZ R3, R35, R26, !PT ;  /* 0x0000001a23037209 */ /* 0x000fe20007810000 */
[----:B------:R-:W-:Y:S01]  /*2960*/  FMUL.FTZ R62, R0, R81 ;  /* 0x00000051003e7220 */ /* 0x000fe20000410000 */
[----:B------:R-:W-:-:S02]  /*2970*/  ISETP.GT.AND P3, PT, R4, 0x50, PT ;  /* 0x000000500400780c */ /* 0x000fc40003f64270 */
[----:B--2---:R-:W-:Y:S01]  /*2980*/  FSEL R39, R63, -INF , P2 ;  /* 0xff8000003f277808 */ /* 0x004fe20001000000 */
[----:B------:R0:W2:Y:S01]  /*2990*/  MUFU.TANH R34, R74 ;  /* 0x0000004a00227308 */ /* 0x0000a20000002400 */
[----:B------:R-:W-:Y:S02]  /*29a0*/  FMNMX.FTZ R58, R38, R3, !PT ;  /* 0x00000003263a7209 */ /* 0x000fe40007810000 */
[C---:B------:R-:W-:Y:S02]  /*29b0*/  ISETP.GT.AND P2, PT, R4.reuse, 0x51, PT ;  /* 0x000000510400780c */ /* 0x040fe40003f44270 */
[----:B-----5:R-:W-:Y:S02]  /*29c0*/  FSEL R41, R41, -INF , P3 ;  /* 0xff80000029297808 */ /* 0x020fe40001800000 */
[----:B------:R-:W-:Y:S01]  /*29d0*/  FMNMX.FTZ R58, R39, R58, !PT ;  /* 0x0000003a273a7209 */ /* 0x000fe20007810000 */
[----:B------:R3:W5:Y:S01]  /*29e0*/  MUFU.TANH R31, R75 ;  /* 0x0000004b001f7308 */ /* 0x0007620000002400 */
[----:B------:R-:W-:Y:S01]  /*29f0*/  ISETP.GT.AND P3, PT, R4, 0x58, PT ;  /* 0x000000580400780c */ /* 0x000fe20003f64270 */
[C---:B0-----:R-:W-:Y:S01]  /*2a00*/  FMUL.FTZ R74, R0.reuse, R64 ;  /* 0x00000040004a7220 */ /* 0x041fe20000410000 */
[----:B------:R-:W-:Y:S01]  /*2a10*/  FSEL R37, R37, -INF , P2 ;  /* 0xff80000025257808 */ /* 0x000fe20001000000 */
[----:B------:R-:W-:Y:S01]  /*2a20*/  FMUL.FTZ R64, R0, R85 ;  /* 0x0000005500407220 */ /* 0x000fe20000410000 */
[----:B------:R-:W-:-:S02]  /*2a30*/  FMNMX.FTZ R58, R41, R58, !PT ;  /* 0x0000003a293a7209 */ /* 0x000fc40007810000 */
[----:B------:R-:W-:Y:S01]  /*2a40*/  ISETP.GT.AND P2, PT, R4, 0x59, PT ;  /* 0x000000590400780c */ /* 0x000fe20003f44270 */
[----:B------:R-:W0:Y:S01]  /*2a50*/  MUFU.TANH R30, R78 ;  /* 0x0000004e001e7308 */ /* 0x000e220000002400 */
[----:B----4-:R-:W-:Y:S01]  /*2a60*/  FSEL R36, R36, -INF , P3 ;  /* 0xff80000024247808 */ /* 0x010fe20001800000 */
[----:B---3--:R-:W-:Y:S01]  /*2a70*/  IMAD.U32 R75, RZ, RZ, UR10 ;  /* 0x0000000aff4b7e24 */ /* 0x008fe2000f8e00ff */
[----:B------:R-:W-:Y:S02]  /*2a80*/  FMNMX.FTZ R5, R37, R58, !PT ;  /* 0x0000003a25057209 */ /* 0x000fe40007810000 */
[----:B------:R-:W-:Y:S02]  /*2a90*/  ISETP.GT.AND P3, PT, R4, 0x60, PT ;  /* 0x000000600400780c */ /* 0x000fe40003f64270 */
[----:B-1----:R-:W-:Y:S01]  /*2aa0*/  FSEL R33, R71, -INF , P2 ;  /* 0xff80000047217808 */ /* 0x002fe20001000000 */
[----:B------:R-:W1:Y:S01]  /*2ab0*/  MUFU.TANH R26, R79 ;  /* 0x0000004f001a7308 */ /* 0x000e620000002400 */
[----:B------:R-:W-:Y:S01]  /*2ac0*/  FMNMX.FTZ R58, R36, R5, !PT ;  /* 0x00000005243a7209 */ /* 0x000fe20007810000 */
[----:B------:R-:W-:Y:S01]  /*2ad0*/  FMUL.FTZ R71, R0, R68 ;  /* 0x0000004400477220 */ /* 0x000fe20000410000 */
[----:B------:R-:W-:Y:S01]  /*2ae0*/  ISETP.GT.AND P2, PT, R4, 0x61, PT ;  /* 0x000000610400780c */ /* 0x000fe20003f44270 */
[----:B------:R-:W-:Y:S01]  /*2af0*/  FMUL.FTZ R68, R0, R69 ;  /* 0x0000004500447220 */ /* 0x000fe20000410000 */
[----:B--2---:R-:W-:Y:S01]  /*2b00*/  FSEL R34, R34, -INF , P3 ;  /* 0xff80000022227808 */ /* 0x004fe20001800000 */
[----:B------:R-:W-:Y:S01]  /*2b10*/  FMUL.FTZ R69, R0, R72 ;  /* 0x0000004800457220 */ /* 0x000fe20000410000 */
[----:B------:R-:W-:Y:S01]  /*2b20*/  FMNMX.FTZ R63, R33, R58, !PT ;  /* 0x0000003a213f7209 */ /* 0x000fe20007810000 */
[----:B------:R-:W2:Y:S01]  /*2b30*/  MUFU.TANH R27, R82 ;  /* 0x00000052001b7308 */ /* 0x000ea20000002400 */
[----:B------:R-:W-:Y:S01]  /*2b40*/  ISETP.GT.AND P3, PT, R4, 0x68, PT ;  /* 0x000000680400780c */ /* 0x000fe20003f64270 */
[C---:B------:R-:W-:Y:S01]  /*2b50*/  FMUL.FTZ R72, R0.reuse, R73 ;  /* 0x0000004900487220 */ /* 0x040fe20000410000 */
[----:B-----5:R-:W-:Y:S01]  /*2b60*/  FSEL R31, R31, -INF , P2 ;  /* 0xff8000001f1f7808 */ /* 0x020fe20001000000 */
[----:B------:R-:W-:Y:S01]  /*2b70*/  FMUL.FTZ R73, R0, R76 ;  /* 0x0000004c00497220 */ /* 0x000fe20000410000 */
[----:B------:R-:W-:-:S02]  /*2b80*/  FMNMX.FTZ R58, R34, R63, !PT ;  /* 0x0000003f223a7209 */ /* 0x000fc40007810000 */
[----:B------:R-:W-:Y:S01]  /*2b90*/  ISETP.GT.AND P2, PT, R4, 0x69, PT ;  /* 0x000000690400780c */ /* 0x000fe20003f44270 */
[----:B------:R-:W3:Y:S01]  /*2ba0*/  MUFU.TANH R3, R83 ;  /* 0x0000005300037308 */ /* 0x000ee20000002400 */
[----:B0-----:R-:W-:Y:S02]  /*2bb0*/  FSEL R30, R30, -INF , P3 ;  /* 0xff8000001e1e7808 */ /* 0x001fe40001800000 */
[----:B------:R-:W-:Y:S02]  /*2bc0*/  FMNMX.FTZ R63, R31, R58, !PT ;  /* 0x0000003a1f3f7209 */ /* 0x000fe40007810000 */
[----:B------:R-:W-:Y:S02]  /*2bd0*/  ISETP.GT.AND P3, PT, R4, 0x70, PT ;  /* 0x000000700400780c */ /* 0x000fe40003f64270 */
[----:B-1----:R-:W-:Y:S01]  /*2be0*/  FSEL R26, R26, -INF , P2 ;  /* 0xff8000001a1a7808 */ /* 0x002fe20001000000 */
[----:B------:R-:W0:Y:S01]  /*2bf0*/  MUFU.TANH R5, R86 ;  /* 0x0000005600057308 */ /* 0x000e220000002400 */
[----:B------:R-:W-:-:S02]  /*2c00*/  FMNMX.FTZ R63, R30, R63, !PT ;  /* 0x0000003f1e3f7209 */ /* 0x000fc40007810000 */
[----:B------:R-:W-:Y:S02]  /*2c10*/  ISETP.GT.AND P2, PT, R4, 0x71, PT ;  /* 0x000000710400780c */ /* 0x000fe40003f44270 */
[----:B--2---:R-:W-:Y:S02]  /*2c20*/  FSEL R27, R27, -INF , P3 ;  /* 0xff8000001b1b7808 */ /* 0x004fe40001800000 */
[----:B------:R-:W-:Y:S01]  /*2c30*/  FMNMX.FTZ R58, R26, R63, !PT ;  /* 0x0000003f1a3a7209 */ /* 0x000fe20007810000 */
[----:B------:R-:W1:Y:S01]  /*2c40*/  MUFU.TANH R87, R87 ;  /* 0x0000005700577308 */ /* 0x000e620000002400 */
[----:B------:R-:W-:Y:S01]  /*2c50*/  ISETP.GT.AND P3, PT, R4, 0x78, PT ;  /* 0x000000780400780c */ /* 0x000fe20003f64270 */
[----:B------:R-:W-:Y:S01]  /*2c60*/  FMUL.FTZ R63, R0, R80 ;  /* 0x00000050003f7220 */ /* 0x000fe20000410000 */
[----:B---3--:R-:W-:Y:S02]  /*2c70*/  FSEL R3, R3, -INF , P2 ;  /* 0xff80000003037808 */ /* 0x008fe40001000000 */
[----:B------:R-:W-:-:S02]  /*2c80*/  FMNMX.FTZ R58, R27, R58, !PT ;  /* 0x0000003a1b3a7209 */ /* 0x000fc40007810000 */
[----:B------:R-:W-:Y:S01]  /*2c90*/  ISETP.GT.AND P2, PT, R4, 0x79, PT ;  /* 0x000000790400780c */ /* 0x000fe20003f44270 */
[----:B------:R-:W2:Y:S01]  /*2ca0*/  MUFU.TANH R8, R8 ;  /* 0x0000000800087308 */ /* 0x000ea20000002400 */
[----:B0-----:R-:W-:Y:S02]  /*2cb0*/  FSEL R5, R5, -INF , P3 ;  /* 0xff80000005057808 */ /* 0x001fe40001800000 */
[----:B------:R-:W-:-:S04]  /*2cc0*/  FMNMX.FTZ R58, R3, R58, !PT ;  /* 0x0000003a033a7209 */ /* 0x000fc80007810000 */
[----:B------:R-:W-:Y:S01]  /*2cd0*/  FMNMX.FTZ R61, R5, R58, !PT ;  /* 0x0000003a053d7209 */ /* 0x000fe20007810000 */
[----:B------:R-:W0:Y:S01]  /*2ce0*/  MUFU.TANH R88, R88 ;  /* 0x0000005800587308 */ /* 0x000e220000002400 */
[----:B-1----:R-:W-:-:S04]  /*2cf0*/  FSEL R4, R87, -INF , P2 ;  /* 0xff80000057047808 */ /* 0x002fc80001000000 */
[----:B------:R-:W-:-:S03]  /*2d00*/  FMNMX.FTZ R61, R4, R61, !PT ;  /* 0x0000003d043d7209 */ /* 0x000fc60007810000 */
[----:B------:R-:W1:Y:S02]  /*2d10*/  MUFU.TANH R89, R89 ;  /* 0x0000005900597308 */ /* 0x000e640000002400 */
[----:B------:R-:W3:Y:S06]  /*2d20*/  SHFL.BFLY PT, R58, R61, 0x2, 0x1f ;  /* 0x0c401f003d3a7f89 */ /* 0x000eec00000e0000 */
[----:B------:R-:W4:Y:S08]  /*2d30*/  MUFU.TANH R90, R90 ;  /* 0x0000005a005a7308 */ /* 0x000f300000002400 */
[----:B------:R-:W5:Y:S08]  /*2d40*/  MUFU.TANH R32, R32 ;  /* 0x0000002000207308 */ /* 0x000f700000002400 */
[----:B------:R-:W5:Y:S01]  /*2d50*/  MUFU.TANH R28, R28 ;  /* 0x0000001c001c7308 */ /* 0x000f620000002400 */
[----:B---3--:R-:W-:Y:S01]  /*2d60*/  FMNMX.FTZ R60, R61, R58, !PT ;  /* 0x0000003a3d3c7209 */ /* 0x008fe20007810000 */
[----:B------:R-:W-:-:S04]  /*2d70*/  FMUL.FTZ R61, R0, R77 ;  /* 0x0000004d003d7220 */ /* 0x000fc80000410000 */
[----:B------:R-:W3:Y:S02]  /*2d80*/  SHFL.BFLY PT, R65, R60, 0x1, 0x1f ;  /* 0x0c201f003c417f89 */ /* 0x000ee400000e0000 */
[----:B------:R-:W5:Y:S08]  /*2d90*/  MUFU.TANH R29, R29 ;  /* 0x0000001d001d7308 */ /* 0x000f700000002400 */
[----:B------:R-:W5:Y:S08]  /*2da0*/  MUFU.TANH R25, R25 ;  /* 0x0000001900197308 */ /* 0x000f700000002400 */
[----:B------:R-:W5:Y:S01]  /*2db0*/  MUFU.TANH R24, R24 ;  /* 0x0000001800187308 */ /* 0x000f620000002400 */
[----:B---3--:R-:W-:-:S07]  /*2dc0*/  FMNMX.FTZ R58, R60, R65, !PT ;  /* 0x000000413c3a7209 */ /* 0x008fce0007810000 */
[----:B------:R-:W3:Y:S01]  /*2dd0*/  MUFU.TANH R21, R21 ;  /* 0x0000001500157308 */ /* 0x000ee20000002400 */
[----:B------:R-:W-:Y:S01]  /*2de0*/  FMUL.FTZ R65, R0, R84 ;  /* 0x0000005400417220 */ /* 0x000fe20000410000 */
[C---:B------:R-:W-:Y:S01]  /*2df0*/  FSETP.NEU.FTZ.AND P2, PT, R58.reuse, -INF , PT ;  /* 0xff8000003a00780b */ /* 0x040fe20003f5d000 */
[----:B------:R-:W-:-:S01]  /*2e00*/  FFMA.FTZ R60, R58, R75, -8 ;  /* 0xc10000003a3c7423 */ /* 0x000fc2000001004b */
[----:B------:R-:W-:-:S04]  /*2e10*/  VIADDMNMX R75, R52, R7, R53, PT ;  /* 0x00000007344b7246 */ /* 0x000fc80003800135 */
[----:B------:R-:W3:Y:S01]  /*2e20*/  MUFU.TANH R20, R20 ;  /* 0x0000001400147308 */ /* 0x000ee20000002400 */
[----:B------:R-:W-:Y:S02]  /*2e30*/  FSEL R60, R60, RZ, P2 ;  /* 0x000000ff3c3c7208 */ /* 0x000fe40001000000 */
[C---:B------:R-:W-:Y:S02]  /*2e40*/  ISETP.GT.AND P2, PT, R75.reuse, RZ, PT ;  /* 0x000000ff4b00720c */ /* 0x040fe40003f44270 */
[----:B------:R-:W-:Y:S01]  /*2e50*/  ISETP.GT.AND P3, PT, R75, 0x1, PT ;  /* 0x000000014b00780c */ /* 0x000fe20003f64270 */
[--C-:B------:R-:W-:Y:S01]  /*2e60*/  FFMA.FTZ R7, R59, UR10, -R60.reuse ;  /* 0x0000000a3b077c23 */ /* 0x100fe2000801083c */
[----:B--2---:R-:W-:Y:S01]  /*2e70*/  FSEL R52, R8, -INF , P2 ;  /* 0xff80000008347808 */ /* 0x004fe20001000000 */
[--C-:B------:R-:W-:Y:S01]  /*2e80*/  FFMA.FTZ R8, R57, UR10, -R60.reuse ;  /* 0x0000000a39087c23 */ /* 0x100fe2000801083c */
[C---:B------:R-:W-:Y:S01]  /*2e90*/  ISETP.GT.AND P4, PT, R75.reuse, 0x8, PT ;  /* 0x000000084b00780c */ /* 0x040fe20003f84270 */
[--C-:B------:R-:W-:Y:S01]  /*2ea0*/  FFMA.FTZ R53, R56, UR10, -R60.reuse ;  /* 0x0000000a38357c23 */ /* 0x100fe2000801083c */
[----:B0-----:R-:W-:Y:S01]  /*2eb0*/  FSEL R57, R88, -INF , P3 ;  /* 0xff80000058397808 */ /* 0x001fe20001800000 */
[----:B------:R-:W0:Y:S01]  /*2ec0*/  MUFU.TANH R15, R15 ;  /* 0x0000000f000f7308 */ /* 0x000e220000002400 */
[----:B------:R-:W-:Y:S01]  /*2ed0*/  ISETP.GT.AND P2, PT, R75, 0x9, PT ;  /* 0x000000094b00780c */ /* 0x000fe20003f44270 */
[--C-:B------:R-:W-:Y:S01]  /*2ee0*/  FFMA.FTZ R77, R51, UR10, -R60.reuse ;  /* 0x0000000a334d7c23 */ /* 0x100fe2000801083c */
[----:B-1----:R-:W-:Y:S01]  /*2ef0*/  FSEL R89, R89, -INF , P4 ;  /* 0xff80000059597808 */ /* 0x002fe20002000000 */
[--C-:B------:R-:W-:Y:S01]  /*2f00*/  FFMA.FTZ R6, R6, UR10, -R60.reuse ;  /* 0x0000000a06067c23 */ /* 0x100fe2000801083c */
[----:B------:R-:W-:Y:S01]  /*2f10*/  FMNMX.FTZ R76, R52, R57, !PT ;  /* 0x00000039344c7209 */ /* 0x000fe20007810000 */
[--C-:B------:R-:W-:Y:S01]  /*2f20*/  FFMA.FTZ R46, R46, UR10, -R60.reuse ;  /* 0x0000000a2e2e7c23 */ /* 0x100fe2000801083c */
[----:B------:R-:W-:Y:S01]  /*2f30*/  ISETP.GT.AND P3, PT, R75, 0x10, PT ;  /* 0x000000104b00780c */ /* 0x000fe20003f64270 */
[----:B------:R-:W1:Y:S01]  /*2f40*/  MUFU.TANH R14, R14 ;  /* 0x0000000e000e7308 */ /* 0x000e620000002400 */
[----:B----4-:R-:W-:Y:S01]  /*2f50*/  FSEL R90, R90, -INF , P2 ;  /* 0xff8000005a5a7808 */ /* 0x010fe20001000000 */
[--C-:B------:R-:W-:Y:S01]  /*2f60*/  FFMA.FTZ R45, R45, UR10, -R60.reuse ;  /* 0x0000000a2d2d7c23 */ /* 0x100fe2000801083c */
[----:B------:R-:W-:Y:S01]  /*2f70*/  FMNMX.FTZ R59, R89, R76, !PT ;  /* 0x0000004c593b7209 */ /* 0x000fe20007810000 */
[--C-:B------:R-:W-:Y:S01]  /*2f80*/  FFMA.FTZ R44, R44, UR10, -R60.reuse ;  /* 0x0000000a2c2c7c23 */ /* 0x100fe2000801083c */
[----:B------:R-:W-:Y:S01]  /*2f90*/  ISETP.GT.AND P2, PT, R75, 0x11, PT ;  /* 0x000000114b00780c */ /* 0x000fe20003f44270 */
[--C-:B------:R-:W-:Y:S01]  /*2fa0*/  FFMA.FTZ R43, R43, UR10, -R60.reuse ;  /* 0x0000000a2b2b7c23 */ /* 0x100fe2000801083c */
[----:B-----5:R-:W-:Y:S01]  /*2fb0*/  FSEL R32, R32, -INF , P3 ;  /* 0xff80000020207808 */ /* 0x020fe20001800000 */
[----:B------:R-:W2:Y:S01]  /*2fc0*/  MUFU.TANH R12, R12 ;  /* 0x0000000c000c7308 */ /* 0x000ea20000002400 */
[----:B------:R-:W-:Y:S01]  /*2fd0*/  FMNMX.FTZ R59, R90, R59, !PT ;  /* 0x0000003b5a3b7209 */ /* 0x000fe20007810000 */
[--C-:B------:R-:W-:Y:S01]  /*2fe0*/  FFMA.FTZ R42, R42, UR10, -R60.reuse ;  /* 0x0000000a2a2a7c23 */ /* 0x100fe2000801083c */
[----:B------:R-:W-:Y:S01]  /*2ff0*/  ISETP.GT.AND P3, PT, R75, 0x18, PT ;  /* 0x000000184b00780c */ /* 0x000fe20003f64270 */
[--C-:B------:R-:W-:Y:S01]  /*3000*/  FFMA.FTZ R40, R40, UR10, -R60.reuse ;  /* 0x0000000a28287c23 */ /* 0x100fe2000801083c */
[----:B------:R-:W-:Y:S01]  /*3010*/  FSEL R56, R28, -INF , P2 ;  /* 0xff8000001c387808 */ /* 0x000fe20001000000 */
[--C-:B------:R-:W-:Y:S01]  /*3020*/  FFMA.FTZ R28, R55, UR10, -R60.reuse ;  /* 0x0000000a371c7c23 */ /* 0x100fe2000801083c */
[----:B------:R-:W-:Y:S01]  /*3030*/  FMNMX.FTZ R59, R32, R59, !PT ;  /* 0x0000003b203b7209 */ /* 0x000fe20007810000 */
[----:B------:R-:W4:Y:S01]  /*3040*/  MUFU.TANH R13, R13 ;  /* 0x0000000d000d7308 */ /* 0x000f220000002400 */
[----:B------:R-:W-:Y:S01]  /*3050*/  ISETP.GT.AND P2, PT, R75, 0x19, PT ;  /* 0x000000194b00780c */ /* 0x000fe20003f44270 */
[--C-:B------:R-:W-:Y:S01]  /*3060*/  FFMA.FTZ R35, R35, UR10, -R60.reuse ;  /* 0x0000000a23237c23 */ /* 0x100fe2000801083c */
[----:B------:R-:W-:Y:S01]  /*3070*/  FSEL R29, R29, -INF , P3 ;  /* 0xff8000001d1d7808 */ /* 0x000fe20001800000 */
[--C-:B------:R-:W-:Y:S01]  /*3080*/  FFMA.FTZ R38, R38, UR10, -R60.reuse ;  /* 0x0000000a26267c23 */ /* 0x100fe2000801083c */
[----:B------:R-:W-:Y:S01]  /*3090*/  FMNMX.FTZ R76, R56, R59, !PT ;  /* 0x0000003b384c7209 */ /* 0x000fe20007810000 */
[--C-:B------:R-:W-:Y:S01]  /*30a0*/  FFMA.FTZ R36, R36, UR10, -R60.reuse ;  /* 0x0000000a24247c23 */ /* 0x100fe2000801083c */
[----:B------:R-:W-:Y:S01]  /*30b0*/  ISETP.GT.AND P3, PT, R75, 0x20, PT ;  /* 0x000000204b00780c */ /* 0x000fe20003f64270 */
[----:B------:R-:W5:Y:S01]  /*30c0*/  MUFU.TANH R11, R11 ;  /* 0x0000000b000b7308 */ /* 0x000f620000002400 */
[----:B------:R-:W-:Y:S01]  /*30d0*/  FSEL R55, R25, -INF , P2 ;  /* 0xff80000019377808 */ /* 0x000fe20001000000 */
[--C-:B------:R-:W-:Y:S01]  /*30e0*/  FFMA.FTZ R25, R54, UR10, -R60.reuse ;  /* 0x0000000a36197c23 */ /* 0x100fe2000801083c */
[----:B------:R-:W-:Y:S01]  /*30f0*/  FMNMX.FTZ R76, R29, R76, !PT ;  /* 0x0000004c1d4c7209 */ /* 0x000fe20007810000 */
[--C-:B------:R-:W-:Y:S01]  /*3100*/  FFMA.FTZ R33, R33, UR10, -R60.reuse ;  /* 0x0000000a21217c23 */ /* 0x100fe2000801083c */
[----:B------:R-:W-:Y:S01]  /*3110*/  ISETP.GT.AND P2, PT, R75, 0x21, PT ;  /* 0x000000214b00780c */ /* 0x000fe20003f44270 */
[--C-:B------:R-:W-:Y:S01]  /*3120*/  FFMA.FTZ R34, R34, UR10, -R60.reuse ;  /* 0x0000000a22227c23 */ /* 0x100fe2000801083c */
[----:B------:R-:W-:Y:S01]  /*3130*/  FSEL R24, R24, -INF , P3 ;  /* 0xff80000018187808 */ /* 0x000fe20001800000 */
[----:B------:R-:W5:Y:S01]  /*3140*/  MUFU.TANH R10, R10 ;  /* 0x0000000a000a7308 */ /* 0x000f620000002400 */
[----:B------:R-:W-:Y:S01]  /*3150*/  FMNMX.FTZ R59, R55, R76, !PT ;  /* 0x0000004c373b7209 */ /* 0x000fe20007810000 */
[--C-:B------:R-:W-:Y:S01]  /*3160*/  FFMA.FTZ R31, R31, UR10, -R60.reuse ;  /* 0x0000000a1f1f7c23 */ /* 0x100fe2000801083c */
[----:B------:R-:W-:Y:S01]  /*3170*/  ISETP.GT.AND P3, PT, R75, 0x28, PT ;  /* 0x000000284b00780c */ /* 0x000fe20003f64270 */
[--C-:B------:R-:W-:Y:S01]  /*3180*/  FFMA.FTZ R30, R30, UR10, -R60.reuse ;  /* 0x0000000a1e1e7c23 */ /* 0x100fe2000801083c */
[----:B---3--:R-:W-:Y:S01]  /*3190*/  FSEL R54, R21, -INF , P2 ;  /* 0xff80000015367808 */ /* 0x008fe20001000000 */
[--C-:B------:R-:W-:Y:S01]  /*31a0*/  FFMA.FTZ R21, R50, UR10, -R60.reuse ;  /* 0x0000000a32157c23 */ /* 0x100fe2000801083c */
[----:B------:R-:W-:Y:S01]  /*31b0*/  FMNMX.FTZ R59, R24, R59, !PT ;  /* 0x0000003b183b7209 */ /* 0x000fe20007810000 */
[----:B------:R-:W3:Y:S01]  /*31c0*/  MUFU.TANH R9, R9 ;  /* 0x0000000900097308 */ /* 0x000ee20000002400 */
[----:B------:R-:W-:Y:S01]  /*31d0*/  ISETP.GT.AND P2, PT, R75, 0x29, PT ;  /* 0x000000294b00780c */ /* 0x000fe20003f44270 */
[--C-:B------:R-:W-:Y:S01]  /*31e0*/  FFMA.FTZ R3, R3, UR10, -R60.reuse ;  /* 0x0000000a03037c23 */ /* 0x100fe2000801083c */
[----:B------:R-:W-:Y:S01]  /*31f0*/  FSEL R51, R20, -INF , P3 ;  /* 0xff80000014337808 */ /* 0x000fe20001800000 */
[--C-:B------:R-:W-:Y:S01]  /*3200*/  FFMA.FTZ R5, R5, UR10, -R60.reuse ;  /* 0x0000000a05057c23 */ /* 0x100fe2000801083c */
[----:B------:R-:W-:Y:S01]  /*3210*/  FMNMX.FTZ R76, R54, R59, !PT ;  /* 0x0000003b364c7209 */ /* 0x000fe20007810000 */
[----:B------:R-:W-:Y:S01]  /*3220*/  FFMA.FTZ R4, R4, UR10, -R60 ;  /* 0x0000000a04047c23 */ /* 0x000fe2000801083c */
[----:B------:R-:W-:Y:S01]  /*3230*/  ISETP.GT.AND P3, PT, R75, 0x30, PT ;  /* 0x000000304b00780c */ /* 0x000fe20003f64270 */
[----:B------:R-:W3:Y:S01]  /*3240*/  MUFU.TANH R66, R66 ;  /* 0x0000004200427308 */ /* 0x000ee20000002400 */
[----:B0-----:R-:W-:Y:S01]  /*3250*/  FSEL R59, R15, -INF , P2 ;  /* 0xff8000000f3b7808 */ /* 0x001fe20001000000 */
[----:B------:R-:W-:Y:S01]  /*3260*/  IMAD.MOV.U32 R88, RZ, RZ, R135 ;  /* 0x000000ffff587224 */ /* 0x000fe200078e0087 */
[----:B------:R-:W-:-:S02]  /*3270*/  FMNMX.FTZ R76, R51, R76, !PT ;  /* 0x0000004c334c7209 */ /* 0x000fc40007810000 */
[----:B------:R-:W-:Y:S02]  /*3280*/  ISETP.GT.AND P2, PT, R75, 0x31, PT ;  /* 0x000000314b00780c */ /* 0x000fe40003f44270 */
[----:B-1----:R-:W-:Y:S01]  /*3290*/  FSEL R14, R14, -INF , P3 ;  /* 0xff8000000e0e7808 */ /* 0x002fe20001800000 */
[----:B------:R-:W0:Y:S01]  /*32a0*/  MUFU.TANH R67, R67 ;  /* 0x0000004300437308 */ /* 0x000e220000002400 */
[----:B------:R-:W-:Y:S02]  /*32b0*/  FMNMX.FTZ R15, R59, R76, !PT ;  /* 0x0000004c3b0f7209 */ /* 0x000fe40007810000 */
[----:B------:R-:W-:Y:S02]  /*32c0*/  ISETP.GT.AND P3, PT, R75, 0x38, PT ;  /* 0x000000384b00780c */ /* 0x000fe40003f64270 */
[----:B--2---:R-:W-:Y:S01]  /*32d0*/  FSEL R50, R12, -INF , P2 ;  /* 0xff8000000c327808 */ /* 0x004fe20001000000 */
[----:B------:R-:W-:Y:S01]  /*32e0*/  FFMA.FTZ R12, R49, UR10, -R60 ;  /* 0x0000000a310c7c23 */ /* 0x000fe2000801083c */
[----:B------:R-:W-:Y:S01]  /*32f0*/  FMNMX.FTZ R15, R14, R15, !PT ;  /* 0x0000000f0e0f7209 */ /* 0x000fe20007810000 */
[----:B------:R-:W1:Y:S01]  /*3300*/  MUFU.TANH R74, R74 ;  /* 0x0000004a004a7308 */ /* 0x000e620000002400 */
[----:B------:R-:W-:-:S02]  /*3310*/  ISETP.GT.AND P2, PT, R75, 0x39, PT ;  /* 0x000000394b00780c */ /* 0x000fc40003f44270 */
[----:B----4-:R-:W-:Y:S02]  /*3320*/  FSEL R13, R13, -INF , P3 ;  /* 0xff8000000d0d7808 */ /* 0x010fe40001800000 */
[----:B------:R-:W-:Y:S02]  /*3330*/  FMNMX.FTZ R76, R50, R15, !PT ;  /* 0x0000000f324c7209 */ /* 0x000fe40007810000 */
[----:B------:R-:W-:Y:S01]  /*3340*/  ISETP.GT.AND P3, PT, R75, 0x40, PT ;  /* 0x000000404b00780c */ /* 0x000fe20003f64270 */
[----:B------:R-:W2:Y:S01]  /*3350*/  MUFU.TANH R70, R70 ;  /* 0x0000004600467308 */ /* 0x000ea20000002400 */
[----:B-----5:R-:W-:Y:S01]  /*3360*/  FSEL R49, R11, -INF , P2 ;  /* 0xff8000000b317808 */ /* 0x020fe20001000000 */
[----:B------:R-:W-:Y:S01]  /*3370*/  FFMA.FTZ R11, R48, UR10, -R60 ;  /* 0x0000000a300b7c23 */ /* 0x000fe2000801083c */
[----:B------:R-:W-:Y:S02]  /*3380*/  FMNMX.FTZ R76, R13, R76, !PT ;  /* 0x0000004c0d4c7209 */ /* 0x000fe40007810000 */
[----:B------:R-:W-:-:S02]  /*3390*/  ISETP.GT.AND P2, PT, R75, 0x41, PT ;  /* 0x000000414b00780c */ /* 0x000fc40003f44270 */
[----:B------:R-:W-:Y:S01]  /*33a0*/  FSEL R10, R10, -INF , P3 ;  /* 0xff8000000a0a7808 */ /* 0x000fe20001800000 */
[----:B------:R-:W4:Y:S01]  /*33b0*/  MUFU.TANH R71, R71 ;  /* 0x0000004700477308 */ /* 0x000f220000002400 */
[----:B------:R-:W-:Y:S02]  /*33c0*/  FMNMX.FTZ R15, R49, R76, !PT ;  /* 0x0000004c310f7209 */ /* 0x000fe40007810000 */
[----:B------:R-:W-:Y:S02]  /*33d0*/  ISETP.GT.AND P3, PT, R75, 0x48, PT ;  /* 0x000000484b00780c */ /* 0x000fe40003f64270 */
[----:B---3--:R-:W-:Y:S01]  /*33e0*/  FSEL R48, R9, -INF , P2 ;  /* 0xff80000009307808 */ /* 0x008fe20001000000 */
[--C-:B------:R-:W-:Y:S01]  /*33f0*/  FFMA.FTZ R9, R47, UR10, -R60.reuse ;  /* 0x0000000a2f097c23 */ /* 0x100fe2000801083c */
[----:B------:R-:W-:Y:S01]  /*3400*/  FMNMX.FTZ R15, R10, R15, !PT ;  /* 0x0000000f0a0f7209 */ /* 0x000fe20007810000 */
[----:B------:R-:W3:Y:S01]  /*3410*/  MUFU.TANH R68, R68 ;  /* 0x0000004400447308 */ /* 0x000ee20000002400 */
[----:B------:R-:W-:Y:S01]  /*3420*/  ISETP.GT.AND P2, PT, R75, 0x49, PT ;  /* 0x000000494b00780c */ /* 0x000fe20003f44270 */
[--C-:B------:R-:W-:Y:S01]  /*3430*/  FFMA.FTZ R47, R39, UR10, -R60.reuse ;  /* 0x0000000a272f7c23 */ /* 0x100fe2000801083c */
[----:B------:R-:W-:Y:S01]  /*3440*/  FSEL R66, R66, -INF , P3 ;  /* 0xff80000042427808 */ /* 0x000fe20001800000 */
[----:B------:R-:W-:Y:S01]  /*3450*/  FFMA.FTZ R39, R41, UR10, -R60 ;  /* 0x0000000a29277c23 */ /* 0x000fe2000801083c */
[----:B------:R-:W-:-:S02]  /*3460*/  FMNMX.FTZ R15, R48, R15, !PT ;  /* 0x0000000f300f7209 */ /* 0x000fc40007810000 */
[----:B------:R-:W-:Y:S01]  /*3470*/  ISETP.GT.AND P3, PT, R75, 0x50, PT ;  /* 0x000000504b00780c */ /* 0x000fe20003f64270 */
[----:B------:R-:W5:Y:S01]  /*3480*/  MUFU.TANH R69, R69 ;  /* 0x0000004500457308 */ /* 0x000f620000002400 */
[----:B0-----:R-:W-:Y:S02]  /*3490*/  FSEL R67, R67, -INF , P2 ;  /* 0xff80000043437808 */ /* 0x001fe40001000000 */
[----:B------:R-:W-:Y:S02]  /*34a0*/  FMNMX.FTZ R76, R66, R15, !PT ;  /* 0x0000000f424c7209 */ /* 0x000fe40007810000 */
[----:B------:R-:W-:Y:S02]  /*34b0*/  ISETP.GT.AND P2, PT, R75, 0x51, PT ;  /* 0x000000514b00780c */ /* 0x000fe40003f44270 */
[----:B-1----:R-:W-:Y:S01]  /*34c0*/  FSEL R74, R74, -INF , P3 ;  /* 0xff8000004a4a7808 */ /* 0x002fe20001800000 */
[----:B------:R-:W0:Y:S01]  /*34d0*/  MUFU.TANH R72, R72 ;  /* 0x0000004800487308 */ /* 0x000e220000002400 */
[----:B------:R-:W-:-:S02]  /*34e0*/  FMNMX.FTZ R15, R67, R76, !PT ;  /* 0x0000004c430f7209 */ /* 0x000fc40007810000 */
[C---:B------:R-:W-:Y:S02]  /*34f0*/  ISETP.GT.AND P3, PT, R75.reuse, 0x58, PT ;  /* 0x000000584b00780c */ /* 0x040fe40003f64270 */
[----:B--2---:R-:W-:Y:S02]  /*3500*/  FSEL R70, R70, -INF , P2 ;  /* 0xff80000046467808 */ /* 0x004fe40001000000 */
[----:B------:R-:W-:Y:S01]  /*3510*/  FMNMX.FTZ R15, R74, R15, !PT ;  /* 0x0000000f4a0f7209 */ /* 0x000fe20007810000 */
[----:B------:R-:W1:Y:S01]  /*3520*/  MUFU.TANH R73, R73 ;  /* 0x0000004900497308 */ /* 0x000e620000002400 */
[----:B------:R-:W-:Y:S02]  /*3530*/  ISETP.GT.AND P2, PT, R75, 0x59, PT ;  /* 0x000000594b00780c */ /* 0x000fe40003f44270 */
[----:B----4-:R-:W-:Y:S02]  /*3540*/  FSEL R71, R71, -INF , P3 ;  /* 0xff80000047477808 */ /* 0x010fe40001800000 */
[----:B------:R-:W-:-:S02]  /*3550*/  FMNMX.FTZ R76, R70, R15, !PT ;  /* 0x0000000f464c7209 */ /* 0x000fc40007810000 */
[----:B------:R-:W-:Y:S01]  /*3560*/  ISETP.GT.AND P3, PT, R75, 0x60, PT ;  /* 0x000000604b00780c */ /* 0x000fe20003f64270 */
[----:B------:R-:W2:Y:S01]  /*3570*/  MUFU.TANH R61, R61 ;  /* 0x0000003d003d7308 */ /* 0x000ea20000002400 */
[----:B---3--:R-:W-:Y:S02]  /*3580*/  FSEL R68, R68, -INF , P2 ;  /* 0xff80000044447808 */ /* 0x008fe40001000000 */
[----:B------:R-:W-:Y:S02]  /*3590*/  FMNMX.FTZ R15, R71, R76, !PT ;  /* 0x0000004c470f7209 */ /* 0x000fe40007810000 */
[----:B------:R-:W-:Y:S02]  /*35a0*/  ISETP.GT.AND P2, PT, R75, 0x61, PT ;  /* 0x000000614b00780c */ /* 0x000fe40003f44270 */
[----:B-----5:R-:W-:Y:S01]  /*35b0*/  FSEL R69, R69, -INF , P3 ;  /* 0xff80000045457808 */ /* 0x020fe20001800000 */
[----:B------:R-:W3:Y:S01]  /*35c0*/  MUFU.TANH R63, R63 ;  /* 0x0000003f003f7308 */ /* 0x000ee20000002400 */
[----:B------:R-:W-:-:S02]  /*35d0*/  FMNMX.FTZ R76, R68, R15, !PT ;  /* 0x0000000f444c7209 */ /* 0x000fc40007810000 */
[----:B------:R-:W-:Y:S02]  /*35e0*/  ISETP.GT.AND P3, PT, R75, 0x68, PT ;  /* 0x000000684b00780c */ /* 0x000fe40003f64270 */
[----:B0-----:R-:W-:Y:S02]  /*35f0*/  FSEL R72, R72, -INF , P2 ;  /* 0xff80000048487808 */ /* 0x001fe40001000000 */
[----:B------:R-:W-:Y:S01]  /*3600*/  FMNMX.FTZ R15, R69, R76, !PT ;  /* 0x0000004c450f7209 */ /* 0x000fe20007810000 */
[----:B------:R-:W0:Y:S01]  /*3610*/  MUFU.TANH R62, R62 ;  /* 0x0000003e003e7308 */ /* 0x000e220000002400 */
[----:B------:R-:W-:Y:S02]  /*3620*/  ISETP.GT.AND P2, PT, R75, 0x69, PT ;  /* 0x000000694b00780c */ /* 0x000fe40003f44270 */
[----:B-1----:R-:W-:Y:S02]  /*3630*/  FSEL R73, R73, -INF , P3 ;  /* 0xff80000049497808 */ /* 0x002fe40001800000 */
        /* <DEDUP_REMOVED lines=10> */
[----:B0-----:R-:W-:Y:S02]  /*36e0*/  FSEL R62, R62, -INF , P2 ;  /* 0xff8000003e3e7808 */ /* 0x001fe40001000000 */
[----:B------:R-:W-:Y:S01]  /*36f0*/  FMNMX.FTZ R15, R63, R76, !PT ;  /* 0x0000004c3f0f7209 */ /* 0x000fe20007810000 */
[----:B------:R-:W-:Y:S01]  /*3700*/  MUFU.EX2 R6, R6 ;  /* 0x0000000600067308 */ /* 0x000fe20000000800 */
[----:B------:R-:W-:Y:S02]  /*3710*/  ISETP.GT.AND P2, PT, R75, 0x79, PT ;  /* 0x000000794b00780c */ /* 0x000fe40003f44270 */
[----:B-1----:R-:W-:Y:S02]  /*3720*/  FSEL R65, R65, -INF , P3 ;  /* 0xff80000041417808 */ /* 0x002fe40001800000 */
[----:B------:R-:W-:-:S03]  /*3730*/  FMNMX.FTZ R76, R62, R15, !PT ;  /* 0x0000000f3e4c7209 */ /* 0x000fc60007810000 */
[----:B------:R-:W0:Y:S01]  /*3740*/  MUFU.EX2 R7, R7 ;  /* 0x0000000700077308 */ /* 0x000e220000000800 */
[----:B--2---:R-:W-:Y:S02]  /*3750*/  FSEL R64, R64, -INF , P2 ;  /* 0xff80000040407808 */ /* 0x004fe40001000000 */
[----:B------:R-:W-:Y:S01]  /*3760*/  FMNMX.FTZ R15, R65, R76, !PT ;  /* 0x0000004c410f7209 */ /* 0x000fe20007810000 */
[----:B------:R-:W-:-:S01]  /*3770*/  FFMA.FTZ R76, R37, UR10, -R60 ;  /* 0x0000000a254c7c23 */ /* 0x000fc2000801083c */
[--C-:B------:R-:W-:Y:S01]  /*3780*/  FFMA.FTZ R37, R26, UR10, -R60.reuse ;  /* 0x0000000a1a257c23 */ /* 0x100fe2000801083c */
[----:B------:R-:W-:-:S01]  /*3790*/  FFMA.FTZ R26, R27, UR10, -R60 ;  /* 0x0000000a1b1a7c23 */ /* 0x000fc2000801083c */
[----:B------:R-:W-:Y:S01]  /*37a0*/  FMNMX.FTZ R15, R64, R15, !PT ;  /* 0x0000000f400f7209 */ /* 0x000fe20007810000 */
[----:B------:R-:W1:Y:S04]  /*37b0*/  MUFU.EX2 R8, R8 ;  /* 0x0000000800087308 */ /* 0x000e680000000800 */
[----:B------:R-:W2:Y:S04]  /*37c0*/  SHFL.BFLY PT, R78, R15, 0x2, 0x1f ;  /* 0x0c401f000f4e7f89 */ /* 0x000ea800000e0000 */
[----:B------:R-:W3:Y:S01]  /*37d0*/  MUFU.EX2 R53, R53 ;  /* 0x0000003500357308 */ /* 0x000ee20000000800 */
[----:B0-----:R-:W-:-:S07]  /*37e0*/  FADD.FTZ R81, R6, R7 ;  /* 0x0000000706517221 */ /* 0x001fce0000010000 */
[----:B------:R-:W-:Y:S01]  /*37f0*/  MUFU.EX2 R28, R28 ;  /* 0x0000001c001c7308 */ /* 0x000fe20000000800 */
[----:B-1----:R-:W-:-:S07]  /*3800*/  FADD.FTZ R80, R8, R81 ;  /* 0x0000005108507221 */ /* 0x002fce0000010000 */
[----:B------:R-:W-:Y:S01]  /*3810*/  MUFU.EX2 R25, R25 ;  /* 0x0000001900197308 */ /* 0x000fe20000000800 */
[----:B---3--:R-:W-:Y:S02]  /*3820*/  F2FP.SATFINITE.E4M3.F32.PACK_AB_MERGE_C R149, R53, R8, RZ ;  /* 0x000000083595723e */ /* 0x008fe400048070ff */
[----:B--2---:R-:W-:Y:S02]  /*3830*/  FMNMX.FTZ R78, R15, R78, !PT ;  /* 0x0000004e0f4e7209 */ /* 0x004fe40007810000 */
[----:B------:R-:W-:-:S03]  /*3840*/  F2FP.SATFINITE.E4M3.F32.PACK_AB_MERGE_C R149, R7, R6, R149 ;  /* 0x000000060795723e */ /* 0x000fc60004807095 */
[----:B------:R-:W-:Y:S01]  /*3850*/  MUFU.EX2 R20, R77 ;  /* 0x0000004d00147308 */ /* 0x000fe20000000800 */
[----:B------:R-:W0:Y:S07]  /*3860*/  SHFL.BFLY PT, R15, R78, 0x1, 0x1f ;  /* 0x0c201f004e0f7f89 */ /* 0x000e2e00000e0000 */
[----:B------:R-:W1:Y:S08]  /*3870*/  MUFU.EX2 R21, R21 ;  /* 0x0000001500157308 */ /* 0x000e700000000800 */
[----:B------:R-:W-:Y:S08]  /*3880*/  MUFU.EX2 R12, R12 ;  /* 0x0000000c000c7308 */ /* 0x000ff00000000800 */
[----:B------:R-:W-:Y:S01]  /*3890*/  MUFU.EX2 R11, R11 ;  /* 0x0000000b000b7308 */ /* 0x000fe20000000800 */
[----:B0-----:R-:W-:Y:S01]  /*38a0*/  FMNMX.FTZ R15, R78, R15, !PT ;  /* 0x0000000f4e0f7209 */ /* 0x001fe20007810000 */
[----:B------:R-:W-:Y:S01]  /*38b0*/  IMAD.U32 R78, RZ, RZ, UR10 ;  /* 0x0000000aff4e7e24 */ /* 0x000fe2000f8e00ff */
[----:B-1----:R-:W-:-:S02]  /*38c0*/  F2FP.SATFINITE.E4M3.F32.PACK_AB_MERGE_C R151, R21, R20, RZ ;  /* 0x000000141597723e */ /* 0x002fc400048070ff */
[C---:B------:R-:W-:Y:S01]  /*38d0*/  FSETP.NEU.FTZ.AND P2, PT, R15.reuse, -INF , PT ;  /* 0xff8000000f00780b */ /* 0x040fe20003f5d000 */
[----:B------:R-:W-:-:S01]  /*38e0*/  FFMA.FTZ R41, R15, R78, -8 ;  /* 0xc10000000f297423 */ /* 0x000fc2000001004e */
[----:B------:R-:W-:Y:S01]  /*38f0*/  F2FP.SATFINITE.E4M3.F32.PACK_AB_MERGE_C R151, R25, R28, R151 ;  /* 0x0000001c1997723e */ /* 0x000fe20004807097 */
        /* <DEDUP_REMOVED lines=19> */
[----:B------:R-:W-:-:S02]  /*3a30*/  @!P1 VIADD R48, R2, 0x19c40 ;  /* 0x00019c4002309836 */ /* 0x000fc40000000000 */
[----:B------:R-:W-:-:S01]  /*3a40*/  FFMA.FTZ R24, R24, UR10, -R41 ;  /* 0x0000000a18187c23 */ /* 0x000fc20008010829 */
[--C-:B------:R-:W-:Y:S01]  /*3a50*/  FFMA.FTZ R59, R59, UR10, -R41.reuse ;  /* 0x0000000a3b3b7c23 */ /* 0x100fe20008010829 */
[----:B------:R-:W-:-:S01]  /*3a60*/  FFMA.FTZ R14, R14, UR10, -R41 ;  /* 0x0000000a0e0e7c23 */ /* 0x000fc20008010829 */
[--C-:B------:R-:W-:Y:S01]  /*3a70*/  FFMA.FTZ R10, R10, UR10, -R41.reuse ;  /* 0x0000000a0a0a7c23 */ /* 0x100fe20008010829 */
[----:B------:R-:W-:Y:S01]  /*3a80*/  @!P1 PRMT R48, RZ, 0x654, R48 ;  /* 0x00000654ff309816 */ /* 0x000fe20000000030 */
[----:B------:R-:W1:Y:S01]  /*3a90*/  MUFU.EX2 R60, R60 ;  /* 0x0000003c003c7308 */ /* 0x000e620000000800 */
[----:B------:R-:W-:-:S01]  /*3aa0*/  FFMA.FTZ R66, R66, UR10, -R41 ;  /* 0x0000000a42427c23 */ /* 0x000fc20008010829 */
[--C-:B------:R-:W-:Y:S01]  /*3ab0*/  FFMA.FTZ R67, R67, UR10, -R41.reuse ;  /* 0x0000000a43437c23 */ /* 0x100fe20008010829 */
[----:B------:R2:W-:Y:S01]  /*3ac0*/  @!P1 SYNCS.ARRIVE.TRANS64.RED.A1T0 RZ, [R48+URZ], RZ ;  /* 0x000000ff30ff99a7 */ /* 0x0005e2000810043f */
[----:B------:R-:W-:-:S01]  /*3ad0*/  FFMA.FTZ R74, R74, UR10, -R41 ;  /* 0x0000000a4a4a7c23 */ /* 0x000fc20008010829 */
[--C-:B------:R-:W-:Y:S01]  /*3ae0*/  FFMA.FTZ R71, R71, UR10, -R41.reuse ;  /* 0x0000000a47477c23 */ /* 0x100fe20008010829 */
[----:B------:R-:W-:-:S01]  /*3af0*/  FFMA.FTZ R68, R68, UR10, -R41 ;  /* 0x0000000a44447c23 */ /* 0x000fc20008010829 */
[----:B------:R-:W-:Y:S01]  /*3b00*/  FFMA.FTZ R69, R69, UR10, -R41 ;  /* 0x0000000a45457c23 */ /* 0x000fe20008010829 */
[----:B------:R-:W3:Y:S01]  /*3b10*/  MUFU.EX2 R75, R75 ;  /* 0x0000004b004b7308 */ /* 0x000ee20000000800 */
[----:B0-----:R-:W-:-:S01]  /*3b20*/  FADD.FTZ R79, R27, R52 ;  /* 0x000000341b4f7221 */ /* 0x001fc20000010000 */
[--C-:B------:R-:W-:Y:S01]  /*3b30*/  FFMA.FTZ R72, R72, UR10, -R41.reuse ;  /* 0x0000000a48487c23 */ /* 0x100fe20008010829 */
[----:B------:R-:W-:-:S01]  /*3b40*/  FFMA.FTZ R73, R73, UR10, -R41 ;  /* 0x0000000a49497c23 */ /* 0x000fc20008010829 */
[--C-:B------:R-:W-:Y:S01]  /*3b50*/  FFMA.FTZ R61, R61, UR10, -R41.reuse ;  /* 0x0000000a3d3d7c23 */ /* 0x100fe20008010829 */
[----:B------:R-:W-:-:S01]  /*3b60*/  FFMA.FTZ R63, R63, UR10, -R41 ;  /* 0x0000000a3f3f7c23 */ /* 0x000fc20008010829 */
[--C-:B------:R-:W-:Y:S01]  /*3b70*/  FFMA.FTZ R62, R62, UR10, -R41.reuse ;  /* 0x0000000a3e3e7c23 */ /* 0x100fe20008010829 */
[----:B------:R-:W-:-:S01]  /*3b80*/  FFMA.FTZ R65, R65, UR10, -R41 ;  /* 0x0000000a41417c23 */ /* 0x000fc20008010829 */
[----:B------:R-:W2:Y:S01]  /*3b90*/  MUFU.EX2 R32, R32 ;  /* 0x0000002000207308 */ /* 0x000ea20000000800 */
[----:B-1----:R-:W-:-:S01]  /*3ba0*/  FADD.FTZ R78, R60, R79 ;  /* 0x0000004f3c4e7221 */ /* 0x002fc20000010000 */
[----:B------:R-:W-:-:S02]  /*3bb0*/  IMAD.MOV.U32 R90, RZ, RZ, R135 ;  /* 0x000000ffff5a7224 */ /* 0x000fc400078e0087 */
[----:B------:R-:W-:-:S04]  /*3bc0*/  IMAD.MOV.U32 R89, RZ, RZ, R135 ;  /* 0x000000ffff597224 */ /* 0x000fc800078e0087 */
[----:B------:R-:W0:Y:S01]  /*3bd0*/  MUFU.EX2 R57, R57 ;  /* 0x0000003900397308 */ /* 0x000e220000000800 */
[----:B---3--:R-:W-:-:S01]  /*3be0*/  FADD.FTZ R79, R75, R78 ;  /* 0x0000004e4b4f7221 */ /* 0x008fc20000010000 */
[----:B------:R-:W-:-:S04]  /*3bf0*/  F2FP.SATFINITE.E4M3.F32.PACK_AB_MERGE_C R60, R75, R60, RZ ;  /* 0x0000003c4b3c723e */ /* 0x000fc800048070ff */
[----:B------:R-:W-:Y:S02]  /*3c00*/  F2FP.SATFINITE.E4M3.F32.PACK_AB_MERGE_C R148, R52, R27, R60 ;  /* 0x0000001b3494723e */ /* 0x000fe4000480703c */
[----:B------:R-:W1:Y:S01]  /*3c10*/  MUFU.EX2 R56, R56 ;  /* 0x0000003800387308 */ /* 0x000e620000000800 */
[----:B--2---:R-:W-:-:S07]  /*3c20*/  FADD.FTZ R48, R32, R79 ;  /* 0x0000004f20307221 */ /* 0x004fce0000010000 */
[----:B------:R2:W-:Y:S01]  /*3c30*/  MUFU.EX2 R77, R49 ;  /* 0x00000031004d7308 */ /* 0x0005e20000000800 */
[----:B0-----:R-:W-:-:S07]  /*3c40*/  FADD.FTZ R79, R57, R48 ;  /* 0x00000030394f7221 */ /* 0x001fce0000010000 */
[----:B------:R-:W0:Y:S01]  /*3c50*/  MUFU.EX2 R55, R55 ;  /* 0x0000003700377308 */ /* 0x000e220000000800 */
[----:B--2---:R-:W-:-:S01]  /*3c60*/  FADD.FTZ R49, R53, R80 ;  /* 0x0000005035317221 */ /* 0x004fc20000010000 */
[----:B-1----:R-:W-:-:S03]  /*3c70*/  FADD.FTZ R48, R56, R79 ;  /* 0x0000004f38307221 */ /* 0x002fc60000010000 */
[----:B------:R-:W-:Y:S01]  /*3c80*/  FADD.FTZ R78, R28, R49 ;  /* 0x000000311c4e7221 */ /* 0x000fe20000010000 */
[----:B------:R-:W-:-:S01]  /*3c90*/  FFMA.FTZ R49, R70, UR10, -R41 ;  /* 0x0000000a46317c23 */ /* 0x000fc20008010829 */
[----:B------:R-:W-:Y:S01]  /*3ca0*/  FFMA.FTZ R41, R64, UR10, -R41 ;  /* 0x0000000a40297c23 */ /* 0x000fe20008010829 */
[----:B------:R-:W1:Y:S01]  /*3cb0*/  MUFU.EX2 R24, R24 ;  /* 0x0000001800187308 */ /* 0x000e620000000800 */
[----:B------:R-:W-:-:S04]  /*3cc0*/  FADD.FTZ R81, R25, R78 ;  /* 0x0000004e19517221 */ /* 0x000fc80000010000 */
[----:B------:R-:W-:-:S03]  /*3cd0*/  FADD.FTZ R70, R20, R81 ;  /* 0x0000005114467221 */ /* 0x000fc60000010000 */
[----:B------:R-:W2:Y:S01]  /*3ce0*/  MUFU.EX2 R29, R29 ;  /* 0x0000001d001d7308 */ /* 0x000ea20000000800 */
[----:B------:R-:W-:-:S01]  /*3cf0*/  FADD.FTZ R81, R21, R70 ;  /* 0x0000004615517221 */ /* 0x000fc20000010000 */
[C---:B0-----:R-:W-:Y:S01]  /*3d00*/  FADD.FTZ R79, R55.reuse, R48 ;  /* 0x00000030374f7221 */ /* 0x041fe20000010000 */
[----:B------:R-:W-:Y:S02]  /*3d10*/  F2FP.SATFINITE.E4M3.F32.PACK_AB_MERGE_C R55, R55, R56, RZ ;  /* 0x000000383737723e */ /* 0x000fe400048070ff */
[----:B------:R-:W-:Y:S02]  /*3d20*/  FADD.FTZ R70, R12, R81 ;  /* 0x000000510c467221 */ /* 0x000fe40000010000 */
[----:B------:R-:W-:Y:S01]  /*3d30*/  F2FP.SATFINITE.E4M3.F32.PACK_AB_MERGE_C R150, R57, R32, R55 ;  /* 0x000000203996723e */ /* 0x000fe20004807037 */
        /* <DEDUP_REMOVED lines=9> */
[----:B-1----:R-:W-:-:S01]  /*3dd0*/  FADD.FTZ R70, R46, R81 ;  /* 0x000000512e467221 */ /* 0x002fc20000010000 */
[----:B------:R-:W-:-:S04]  /*3de0*/  F2FP.SATFINITE.E4M3.F32.PACK_AB_MERGE_C R145, R46, R9, RZ ;  /* 0x000000092e91723e */ /* 0x000fc800048070ff */
[----:B------:R-:W-:Y:S02]  /*3df0*/  F2FP.SATFINITE.E4M3.F32.PACK_AB_MERGE_C R145, R11, R12, R145 ;  /* 0x0000000c0b91723e */ /* 0x000fe40004807091 */
        /* <DEDUP_REMOVED lines=16> */
[----:B------:R-:W-:-:S03]  /*3f00*/  F2FP.SATFINITE.E4M3.F32.PACK_AB_MERGE_C R50, R77, R50, RZ ;  /* 0x000000324d32723e */ /* 0x000fc600048070ff */
[----:B------:R-:W-:Y:S01]  /*3f10*/  FADD.FTZ R9, R77, R8 ;  /* 0x000000084d097221 */ /* 0x000fe20000010000 */
[----:B------:R-:W-:Y:S02]  /*3f20*/  F2FP.SATFINITE.E4M3.F32.PACK_AB_MERGE_C R146, R51, R14, R50 ;  /* 0x0000000e3392723e */ /* 0x000fe40004807032 */
        /* <DEDUP_REMOVED lines=21> */
[C---:B--2---:R-:W-:Y:S01]  /*4080*/  F2FP.SATFINITE.E4M3.F32.PACK_AB_MERGE_C R66, R67.reuse, R66, RZ ;  /* 0x000000424342723e */ /* 0x044fe200048070ff */
[----:B------:R-:W-:-:S03]  /*4090*/  FADD.FTZ R67, R67, R6 ;  /* 0x0000000643437221 */ /* 0x000fc60000010000 */
[----:B------:R-:W-:-:S03]  /*40a0*/  F2FP.SATFINITE.E4M3.F32.PACK_AB_MERGE_C R140, R13, R10, R66 ;  /* 0x0000000a0d8c723e */ /* 0x000fc60004807042 */
[----:B------:R-:W2:Y:S01]  /*40b0*/  MUFU.EX2 R76, R76 ;  /* 0x0000004c004c7308 */ /* 0x000ea20000000800 */
[----:B0-----:R-:W-:-:S07]  /*40c0*/  FADD.FTZ R7, R39, R20 ;  /* 0x0000001427077221 */ /* 0x001fce0000010000 */
[----:B------:R-:W0:Y:S01]  /*40d0*/  MUFU.EX2 R49, R49 ;  /* 0x0000003100317308 */ /* 0x000e220000000800 */
[----:B-1----:R-:W-:-:S07]  /*40e0*/  FADD.FTZ R6, R2, R67 ;  /* 0x0000004302067221 */ /* 0x002fce0000010000 */
[----:B------:R-:W-:Y:S01]  /*40f0*/  MUFU.EX2 R36, R36 ;  /* 0x0000002400247308 */ /* 0x000fe20000000800 */
[----:B--2---:R-:W-:-:S07]  /*4100*/  FADD.FTZ R7, R76, R7 ;  /* 0x000000074c077221 */ /* 0x004fce0000010000 */
[----:B------:R-:W1:Y:S01]  /*4110*/  MUFU.EX2 R33, R33 ;  /* 0x0000002100217308 */ /* 0x000e620000000800 */
[----:B0-----:R-:W-:-:S07]  /*4120*/  FADD.FTZ R6, R49, R6 ;  /* 0x0000000631067221 */ /* 0x001fce0000010000 */
[----:B------:R-:W0:Y:S08]  /*4130*/  MUFU.EX2 R71, R71 ;  /* 0x0000004700477308 */ /* 0x000e300000000800 */
[----:B------:R-:W2:Y:S01]  /*4140*/  MUFU.EX2 R68, R68 ;  /* 0x0000004400447308 */ /* 0x000ea20000000800 */
[----:B-1----:R-:W-:Y:S01]  /*4150*/  F2FP.SATFINITE.E4M3.F32.PACK_AB_MERGE_C R9, R33, R36, RZ ;  /* 0x000000242109723e */ /* 0x002fe200048070ff */
[----:B------:R-:W-:-:S03]  /*4160*/  FADD.FTZ R36, R36, R7 ;  /* 0x0000000724247221 */ /* 0x000fc60000010000 */
[----:B------:R-:W-:Y:S01]  /*4170*/  F2FP.SATFINITE.E4M3.F32.PACK_AB_MERGE_C R143, R76, R39, R9 ;  /* 0x000000274c8f723e */ /* 0x000fe20004807009 */
[----:B------:R-:W-:-:S02]  /*4180*/  FADD.FTZ R33, R33, R36 ;  /* 0x0000002421217221 */ /* 0x000fc40000010000 */
[----:B------:R-:W-:Y:S01]  /*4190*/  MUFU.EX2 R30, R30 ;  /* 0x0000001e001e7308 */ /* 0x000fe20000000800 */
[----:B0-----:R-:W-:-:S07]  /*41a0*/  FADD.FTZ R7, R71, R6 ;  /* 0x0000000647077221 */ /* 0x001fce0000010000 */
[----:B------:R-:W0:Y:S01]  /*41b0*/  MUFU.EX2 R37, R37 ;  /* 0x0000002500257308 */ /* 0x000e220000000800 */
[C---:B--2---:R-:W-:Y:S01]  /*41c0*/  F2FP.SATFINITE.E4M3.F32.PACK_AB_MERGE_C R71, R68.reuse, R71, RZ ;  /* 0x000000474447723e */ /* 0x044fe200048070ff */
        /* <DEDUP_REMOVED lines=9> */
[----:B------:R-:W2:Y:S01]  /*4260*/  MUFU.EX2 R73, R73 ;  /* 0x0000004900497308 */ /* 0x000ea20000000800 */
[C---:B0-----:R-:W-:Y:S01]  /*4270*/  F2FP.SATFINITE.E4M3.F32.PACK_AB_MERGE_C R137, R31.reuse, R34, R9 ;  /* 0x000000221f89723e */ /* 0x041fe20004807009 */
        /* <DEDUP_REMOVED lines=8> */
[C---:B0-----:R-:W-:Y:S01]  /*4300*/  F2FP.SATFINITE.E4M3.F32.PACK_AB_MERGE_C R73, R8.reuse, R73, RZ ;  /* 0x000000490849723e */ /* 0x041fe200048070ff */
[----:B------:R-:W-:-:S03]  /*4310*/  FADD.FTZ R8, R8, R7 ;  /* 0x0000000708087221 */ /* 0x000fc60000010000 */
[----:B------:R-:W-:-:S03]  /*4320*/  F2FP.SATFINITE.E4M3.F32.PACK_AB_MERGE_C R136, R72, R69, R73 ;  /* 0x000000454888723e */ /* 0x000fc60004807049 */
[----:B------:R-:W-:Y:S01]  /*4330*/  MUFU.EX2 R5, R5 ;  /* 0x0000000500057308 */ /* 0x000fe20000000800 */
[----:B-1----:R-:W-:-:S07]  /*4340*/  FADD.FTZ R12, R26, R37 ;  /* 0x000000251a0c7221 */ /* 0x002fce0000010000 */
[----:B------:R-:W0:Y:S01]  /*4350*/  MUFU.EX2 R4, R4 ;  /* 0x0000000400047308 */ /* 0x000e220000000800 */
[----:B--2---:R-:W-:-:S07]  /*4360*/  FADD.FTZ R7, R63, R8 ;  /* 0x000000083f077221 */ /* 0x004fce0000010000 */
[----:B------:R-:W1:Y:S08]  /*4370*/  MUFU.EX2 R3, R3 ;  /* 0x0000000300037308 */ /* 0x000e700000000800 */
[----:B------:R-:W2:Y:S01]  /*4380*/  MUFU.EX2 R62, R62 ;  /* 0x0000003e003e7308 */ /* 0x000ea20000000800 */
[----:B0-----:R-:W-:-:S07]  /*4390*/  F2FP.SATFINITE.E4M3.F32.PACK_AB_MERGE_C R9, R4, R5, RZ ;  /* 0x000000050409723e */ /* 0x001fce00048070ff */
[----:B------:R-:W0:Y:S01]  /*43a0*/  MUFU.EX2 R65, R65 ;  /* 0x0000004100417308 */ /* 0x000e220000000800 */
[----:B-1----:R-:W-:-:S01]  /*43b0*/  FADD.FTZ R12, R3, R12 ;  /* 0x0000000c030c7221 */ /* 0x002fc20000010000 */
[----:B------:R-:W-:-:S03]  /*43c0*/  F2FP.SATFINITE.E4M3.F32.PACK_AB_MERGE_C R139, R3, R26, R9 ;  /* 0x0000001a038b723e */ /* 0x000fc60004807009 */
[----:B------:R-:W-:-:S03]  /*43d0*/  FADD.FTZ R5, R5, R12 ;  /* 0x0000000c05057221 */ /* 0x000fc60000010000 */
        /* <DEDUP_REMOVED lines=35> */
[----:B------:R-:W-:Y:S01]  /*4610*/  UMOV UR21, UR37 ;  /* 0x0000002500157c82 */ /* 0x000fe20008000000 */
[----:B------:R-:W-:-:S05]  /*4620*/  ULDC UR19, c[0x0][0x988] ;  /* 0x0002620000137ab9 */ /* 0x000fca0000000800 */
.L_x_1702:
[----:B------:R-:W-:-:S04]  /*4630*/  UISETP.NE.AND UP0, UPT, UR21, 0x1, UPT ;  /* 0x000000011500788c */ /* 0x000fc8000bf05270 */
[----:B------:R-:W-:-:S04]  /*4640*/  USEL UR36, URZ, 0x1, UP0 ;  /* 0x000000013f247887 */ /* 0x000fc80008000000 */
[----:B------:R-:W-:Y:S01]  /*4650*/  ULOP3.LUT UR36, UR20, UR36, URZ, 0x3c, !UPT ;  /* 0x0000002414247292 */ /* 0x000fe2000f8e3c3f */
[----:B------:R-:W-:Y:S11]  /*4660*/  @!P0 BRA `(.L_x_1693) ;  /* 0x0000000000048947 */ /* 0x000ff60003800000 */
[----:B------:R-:W-:Y:S01]  /*4670*/  BPT.TRAP 0x1 ;  /* 0x000000040000795c */ /* 0x000fe20000300000 */
.L_x_1693:
        /* <DEDUP_REMOVED lines=9> */
.L_x_1694:
[----:B-1----:R-:W-:Y:S05]  /*4710*/  @P2 BRA `(.L_x_1695) ;  /* 0x0000000000082947 */ /* 0x002fea0003800000 */
[----:B------:R-:W1:Y:S02]  /*4720*/  SYNCS.PHASECHK.TRANS64.TRYWAIT P2, [UR22+0x19c30], R4 ;  /* 0x019c3004ff0075a7 */ /* 0x000e640008040156 */
[----:B-1----:R-:W-:Y:S05]  /*4730*/  @!P2 BRA `(.L_x_1696) ;  /* 0x000000c000d4a947 */ /* 0x002fea0003800000 */
.L_x_1695:
        /* <DEDUP_REMOVED lines=17> */
.L_x_1697:
[----:B------:R-:W-:Y:S01]  /*4850*/  ULEA UR14, UR21, UR44, 0x3 ;  /* 0x0000002c150e7291 */ /* 0x000fe2000f8e183f */
[----:B01----:R-:W-:-:S05]  /*4860*/  IMAD.U32 R4, RZ, RZ, UR20 ;  /* 0x00000014ff047e24 */ /* 0x003fca000f8e00ff */
[----:B------:R-:W-:-:S04]  /*4870*/  SHF.L.U32 R4, R4, 0x1f, RZ ;  /* 0x0000001f04047819 */ /* 0x000fc800000006ff */
[----:B------:R0:W1:Y:S01]  /*4880*/  SYNCS.PHASECHK.TRANS64.TRYWAIT P2, [UR14+0x19c50], R4 ;  /* 0x019c5004ff0075a7 */ /* 0x000062000804014e */
[----:B------:R-:W-:Y:S05]  /*4890*/  @!P0 BRA `(.L_x_1698) ;  /* 0x0000000000048947 */ /* 0x000fea0003800000 */
[----:B------:R-:W-:Y:S01]  /*48a0*/  BPT.TRAP 0x1 ;  /* 0x000000040000795c */ /* 0x000fe20000300000 */
.L_x_1698:
        /* <DEDUP_REMOVED lines=68> */
.L_x_1699:
[----:B------:R-:W-:Y:S01]  /*4cf0*/  UMOV UR6, 0xffffff80 ;  /* 0xffffff8000067882 */ /* 0x000fe20000000000 */
[----:B------:R-:W-:Y:S01]  /*4d00*/  IMAD.MOV.U32 R48, RZ, RZ, -0x2 ;  /* 0xfffffffeff307424 */ /* 0x000fe200078e00ff */
[----:B------:R-:W-:Y:S01]  /*4d10*/  UIMAD UR6, UR18, UR6, 0x1 ;  /* 0x00000001120674a4 */ /* 0x000fe2000f8e0206 */
[----:B01----:R0:W1:Y:S01]  /*4d20*/  MUFU.TANH R4, R56 ;  /* 0x0000003800047308 */ /* 0x0030620000002400 */
[C---:B------:R-:W-:Y:S01]  /*4d30*/  FMUL.FTZ R45, R0.reuse, R57 ;  /* 0x00000039002d7220 */ /* 0x040fe20000410000 */
[C---:B------:R-:W-:Y:S01]  /*4d40*/  FMUL.FTZ R46, R0.reuse, R58 ;  /* 0x0000003a002e7220 */ /* 0x040fe20000410000 */
[----:B------:R-:W-:Y:S01]  /*4d50*/  UIMAD UR6, UR52, 0xc0, UR6 ;  /* 0x000000c0340678a4 */ /* 0x000fe2000f8e0206 */
[C---:B------:R-:W-:Y:S01]  /*4d60*/  FMUL.FTZ R60, R0.reuse, R60 ;  /* 0x0000003c003c7220 */ /* 0x040fe20000410000 */
[C---:B------:R-:W-:Y:S01]  /*4d70*/  FMUL.FTZ R49, R0.reuse, R61 ;  /* 0x0000003d00317220 */ /* 0x040fe20000410000 */
[C---:B------:R-:W-:Y:S01]  /*4d80*/  FMUL.FTZ R64, R0.reuse, R64 ;  /* 0x0000004000407220 */ /* 0x040fe20000410000 */
[----:B------:R-:W-:Y:S01]  /*4d90*/  UIADD3 UR6, -UR49, UR6, UR48 ;  /* 0x0000000631067290 */ /* 0x000fe2000fffe130 */
[----:B------:R-:W2:Y:S01]  /*4da0*/  MUFU.TANH R45, R45 ;  /* 0x0000002d002d7308 */ /* 0x000ea20000002400 */
[C---:B------:R-:W-:Y:S01]  /*4db0*/  FMUL.FTZ R55, R0.reuse, R69 ;  /* 0x0000004500377220 */ /* 0x040fe20000410000 */
[C---:B------:R-:W-:Y:S01]  /*4dc0*/  FMUL.FTZ R57, R0.reuse, R73 ;  /* 0x0000004900397220 */ /* 0x040fe20000410000 */
[C---:B------:R-:W-:Y:S01]  /*4dd0*/  FMUL.FTZ R61, R0.reuse, R81 ;  /* 0x00000051003d7220 */ /* 0x040fe20000410000 */
[----:B------:R-:W-:Y:S01]  /*4de0*/  FMUL.FTZ R85, R0, R85 ;  /* 0x0000005500557220 */ /* 0x000fe20000410000 */
[----:B------:R-:W-:-:S02]  /*4df0*/  IMAD R47, R17, R48, UR6 ;  /* 0x00000006112f7e24 */ /* 0x000fc4000f8e0230 */
[C---:B------:R-:W-:Y:S01]  /*4e00*/  FMUL.FTZ R48, R0.reuse, R59 ;  /* 0x0000003b00307220 */ /* 0x040fe20000410000 */
[----:B------:R-:W-:Y:S01]  /*4e10*/  FMUL.FTZ R59, R0, R76 ;  /* 0x0000004c003b7220 */ /* 0x000fe20000410000 */
[----:B------:R-:W-:Y:S01]  /*4e20*/  MUFU.TANH R49, R49 ;  /* 0x0000003100317308 */ /* 0x000fe20000002400 */
[----:B------:R-:W-:Y:S01]  /*4e30*/  IMAD.IADD R47, R22, 0x1, R47 ;  /* 0x00000001162f7824 */ /* 0x000fe200078e022f */
[----:B------:R-:W-:Y:S01]  /*4e40*/  UIADD3 UR6, UR44, 0x3000, URZ ;  /* 0x000030002c067890 */ /* 0x000fe2000fffe03f */
[----:B------:R-:W-:Y:S01]  /*4e50*/  WARPGROUP.ARRIVE ;  /* 0x00000000000079c5 */ /* 0x000fe20000000000 */
[----:B------:R-:W-:Y:S01]  /*4e60*/  UMOV UR7, 0x40000040 ;  /* 0x4000004000077882 */ /* 0x000fe20000000000 */
[----:B------:R-:W-:Y:S01]  /*4e70*/  UMOV UR10, UR19 ;  /* 0x00000013000a7c82 */ /* 0x000fe20008000000 */
[C---:B------:R-:W-:Y:S01]  /*4e80*/  ISETP.GT.AND P2, PT, R47.reuse, RZ, PT ;  /* 0x000000ff2f00720c */ /* 0x040fe20003f44270 */
[----:B------:R-:W-:Y:S01]  /*4e90*/  USHF.R.U32.HI UR6, URZ, 0x4, UR6 ;  /* 0x000000043f067899 */ /* 0x000fe20008011606 */
[----:B------:R-:W-:Y:S01]  /*4ea0*/  ISETP.GT.AND P3, PT, R47, 0x1, PT ;  /* 0x000000012f00780c */ /* 0x000fe20003f64270 */
[----:B------:R-:W-:Y:S01]  /*4eb0*/  MUFU.TANH R55, R55 ;  /* 0x0000003700377308 */ /* 0x000fe20000002400 */
[----:B------:R-:W-:Y:S01]  /*4ec0*/  FSEL R50, R7, -INF , P2 ;  /* 0xff80000007327808 */ /* 0x000fe20001000000 */
[----:B------:R-:W-:Y:S01]  /*4ed0*/  ULOP3.LUT UR6, UR6, 0x3fff, URZ, 0xc0, !UPT ;  /* 0x00003fff06067892 */ /* 0x000fe2000f8ec03f */
[C---:B------:R-:W-:Y:S01]  /*4ee0*/  ISETP.GT.AND P2, PT, R47.reuse, 0x8, PT ;  /* 0x000000082f00780c */ /* 0x040fe20003f44270 */
[----:B------:R-:W-:Y:S01]  /*4ef0*/  FMUL.FTZ R73, R0, R79 ;  /* 0x0000004f00497220 */ /* 0x000fe20000410000 */
[----:B------:R-:W-:Y:S01]  /*4f00*/  FSEL R8, R8, -INF , P3 ;  /* 0xff80000008087808 */ /* 0x000fe20001800000 */
[----:B------:R-:W-:Y:S01]  /*4f10*/  ULOP3.LUT UR6, UR6, 0x10000, URZ, 0xfc, !UPT ;  /* 0x0001000006067892 */ /* 0x000fe2000f8efc3f */
[----:B------:R-:W-:Y:S01]  /*4f20*/  FMNMX.FTZ R51, R50, R5, !PT ;  /* 0x0000000532337209 */ /* 0x000fe20007810000 */
[----:B------:R3:W4:Y:S01]  /*4f30*/  MUFU.TANH R7, R60 ;  /* 0x0000003c00077308 */ /* 0x0007220000002400 */
[----:B------:R-:W-:Y:S01]  /*4f40*/  ISETP.GT.AND P3, PT, R47, 0x9, PT ;  /* 0x000000092f00780c */ /* 0x000fe20003f64270 */
[----:B------:R-:W-:Y:S01]  /*4f50*/  UIMAD UR11, UR21, 0x300, UR6 ;  /* 0x00000300150b78a4 */ /* 0x000fe2000f8e0206 */
[----:B------:R-:W-:Y:S01]  /*4f60*/  FSEL R11, R11, -INF , P2 ;  /* 0xff8000000b0b7808 */ /* 0x000fe20001000000 */
[----:B------:R-:W-:Y:S01]  /*4f70*/  FMUL.FTZ R62, R0, R62 ;  /* 0x0000003e003e7220 */ /* 0x000fe20000410000 */
[----:B------:R-:W-:Y:S01]  /*4f80*/  FMNMX.FTZ R52, R8, R51, !PT ;  /* 0x0000003308347209 */ /* 0x000fe20007810000 */
[----:B------:R-:W-:Y:S01]  /*4f90*/  FMUL.FTZ R66, R0, R66 ;  /* 0x0000004200427220 */ /* 0x000fe20000410000 */
[----:B------:R-:W-:Y:S01]  /*4fa0*/  ISETP.GT.AND P2, PT, R47, 0x10, PT ;  /* 0x000000102f00780c */ /* 0x000fe20003f44270 */
[----:B------:R-:W-:Y:S01]  /*4fb0*/  MUFU.TANH R57, R57 ;  /* 0x0000003900397308 */ /* 0x000fe20000002400 */
[----:B------:R-:W-:Y:S01]  /*4fc0*/  FSEL R12, R12, -INF , P3 ;  /* 0xff8000000c0c7808 */ /* 0x000fe20001800000 */
[----:B------:R-:W-:Y:S01]  /*4fd0*/  UMOV UR6, UR11 ;  /* 0x0000000b00067c82 */ /* 0x000fe20008000000 */
[----:B------:R-:W-:Y:S01]  /*4fe0*/  FMNMX.FTZ R53, R11, R52, !PT ;  /* 0x000000340b357209 */ /* 0x000fe20007810000 */
[----:B------:R-:W-:Y:S01]  /*4ff0*/  QGMMA.64x96x32.F32.E4M3.E4M3 R88, R148, gdesc[UR4], R88, gsb0 ;  /* 0x0160000494587df3 */ /* 0x000fe20008000858 */
[----:B------:R-:W-:Y:S01]  /*5000*/  ISETP.GT.AND P3, PT, R47, 0x11, PT ;  /* 0x000000112f00780c */ /* 0x000fe20003f64270 */
[----:B------:R-:W-:Y:S01]  /*5010*/  FMUL.FTZ R67, R0, R67 ;  /* 0x0000004300437220 */ /* 0x000fe20000410000 */
[----:B------:R-:W-:Y:S01]  /*5020*/  FSEL R51, R15, -INF , P2 ;  /* 0xff8000000f337808 */ /* 0x000fe20001000000 */
[----:B------:R-:W-:Y:S01]  /*5030*/  MUFU.TANH R59, R59 ;  /* 0x0000003b003b7308 */ /* 0x000fe20000002400 */
[----:B------:R-:W-:Y:S01]  /*5040*/  FMNMX.FTZ R52, R12, R53, !PT ;  /* 0x000000350c347209 */ /* 0x000fe20007810000 */
[----:B------:R-:W-:Y:S01]  /*5050*/  UIADD3 UR6, UR11, 0x2, URZ ;  /* 0x000000020b067890 */ /* 0x000fe2000fffe03f */
[----:B------:R-:W-:Y:S01]  /*5060*/  ISETP.GT.AND P2, PT, R47, 0x18, PT ;  /* 0x000000182f00780c */ /* 0x000fe20003f44270 */
[----:B------:R-:W-:Y:S01]  /*5070*/  UMOV UR7, 0x40000040 ;  /* 0x4000004000077882 */ /* 0x000fe20000000000 */
[----:B------:R-:W-:-:S02]  /*5080*/  FSEL R20, R20, -INF , P3 ;  /* 0xff80000014147808 */ /* 0x000fc40001800000 */
[----:B------:R-:W-:Y:S01]  /*5090*/  FMNMX.FTZ R53, R51, R52, !PT ;  /* 0x0000003433357209 */ /* 0x000fe20007810000 */
[----:B------:R-:W-:Y:S01]  /*50a0*/  FMUL.FTZ R52, R0, R65 ;  /* 0x0000004100347220 */ /* 0x000fe20000410000 */
[----:B------:R-:W-:Y:S01]  /*50b0*/  ISETP.GT.AND P3, PT, R47, 0x19, PT ;  /* 0x000000192f00780c */ /* 0x000fe20003f64270 */
[----:B------:R5:W5:Y:S01]  /*50c0*/  MUFU.TANH R15, R64 ;  /* 0x00000040000f7308 */ /* 0x000b620000002400 */
[----:B------:R-:W-:Y:S02]  /*50d0*/  FSEL R25, R25, -INF , P2 ;  /* 0xff80000019197808 */ /* 0x000fe40001000000 */
[----:B------:R-:W-:Y:S02]  /*50e0*/  FMNMX.FTZ R54, R20, R53, !PT ;  /* 0x0000003514367209 */ /* 0x000fe40007810000 */
[----:B------:R-:W-:Y:S02]  /*50f0*/  ISETP.GT.AND P2, PT, R47, 0x20, PT ;  /* 0x000000202f00780c */ /* 0x000fe40003f44270 */
[----:B------:R-:W-:Y:S01]  /*5100*/  FSEL R26, R26, -INF , P3 ;  /* 0xff8000001a1a7808 */ /* 0x000fe20001800000 */
[----:B------:R-:W5:Y:S01]  /*5110*/  MUFU.TANH R52, R52 ;  /* 0x0000003400347308 */ /* 0x000f620000002400 */
[----:B------:R-:W-:Y:S01]  /*5120*/  FMNMX.FTZ R53, R25, R54, !PT ;  /* 0x0000003619357209 */ /* 0x000fe20007810000 */
[----:B------:R-:W-:Y:S01]  /*5130*/  FMUL.FTZ R54, R0, R68 ;  /* 0x0000004400367220 */ /* 0x000fe20000410000 */
[----:B------:R-:W-:-:S02]  /*5140*/  ISETP.GT.AND P3, PT, R47, 0x21, PT ;  /* 0x000000212f00780c */ /* 0x000fc40003f64270 */
[----:B------:R-:W-:Y:S02]  /*5150*/  FSEL R29, R29, -INF , P2 ;  /* 0xff8000001d1d7808 */ /* 0x000fe40001000000 */
[----:B0-----:R-:W-:Y:S01]  /*5160*/  FMNMX.FTZ R56, R26, R53, !PT ;  /* 0x000000351a387209 */ /* 0x001fe20007810000 */
[----:B------:R-:W0:Y:S01]  /*5170*/  MUFU.TANH R54, R54 ;  /* 0x0000003600367308 */ /* 0x000e220000002400 */
[----:B------:R-:W-:Y:S02]  /*5180*/  ISETP.GT.AND P2, PT, R47, 0x28, PT ;  /* 0x000000282f00780c */ /* 0x000fe40003f44270 */
[----:B------:R-:W-:Y:S02]  /*5190*/  FSEL R30, R30, -INF , P3 ;  /* 0xff8000001e1e7808 */ /* 0x000fe40001800000 */
[----:B------:R-:W-:Y:S02]  /*51a0*/  FMNMX.FTZ R53, R29, R56, !PT ;  /* 0x000000381d357209 */ /* 0x000fe40007810000 */
[----:B------:R-:W-:Y:S01]  /*51b0*/  ISETP.GT.AND P3, PT, R47, 0x29, PT ;  /* 0x000000292f00780c */ /* 0x000fe20003f64270 */
[----:B------:R-:W-:Y:S01]  /*51c0*/  MUFU.TANH R61, R61 ;  /* 0x0000003d003d7308 */ /* 0x000fe20000002400 */
[----:B------:R-:W-:-:S02]  /*51d0*/  FSEL R33, R33, -INF , P2 ;  /* 0xff80000021217808 */ /* 0x000fc40001000000 */
[----:B------:R-:W-:Y:S02]  /*51e0*/  FMNMX.FTZ R56, R30, R53, !PT ;  /* 0x000000351e387209 */ /* 0x000fe40007810000 */
[----:B------:R-:W-:Y:S02]  /*51f0*/  ISETP.GT.AND P2, PT, R47, 0x30, PT ;  /* 0x000000302f00780c */ /* 0x000fe40003f44270 */
[----:B------:R-:W-:Y:S01]  /*5200*/  FSEL R34, R34, -INF , P3 ;  /* 0xff80000022227808 */ /* 0x000fe20001800000 */
[----:B------:R-:W-:Y:S01]  /*5210*/  MUFU.TANH R46, R46 ;  /* 0x0000002e002e7308 */ /* 0x000fe20000002400 */
[----:B------:R-:W-:Y:S01]  /*5220*/  FMNMX.FTZ R53, R33, R56, !PT ;  /* 0x0000003821357209 */ /* 0x000fe20007810000 */
[----:B------:R-:W-:Y:S01]  /*5230*/  FMUL.FTZ R56, R0, R72 ;  /* 0x0000004800387220 */ /* 0x000fe20000410000 */
[----:B------:R-:W-:Y:S02]  /*5240*/  ISETP.GT.AND P3, PT, R47, 0x31, PT ;  /* 0x000000312f00780c */ /* 0x000fe40003f64270 */
[----:B------:R-:W-:-:S02]  /*5250*/  FSEL R37, R37, -INF , P2 ;  /* 0xff80000025257808 */ /* 0x000fc40001000000 */
[----:B------:R-:W-:Y:S01]  /*5260*/  FMNMX.FTZ R58, R34, R53, !PT ;  /* 0x00000035223a7209 */ /* 0x000fe20007810000 */
        /* <DEDUP_REMOVED lines=12> */
[C---:B------:R-:W-:Y:S01]  /*5330*/  FMUL.FTZ R58, R0.reuse, R77 ;  /* 0x0000004d003a7220 */ /* 0x040fe20000410000 */
[----:B------:R-:W-:Y:S01]  /*5340*/  ISETP.GT.AND P3, PT, R47, 0x41, PT ;  /* 0x000000412f00780c */ /* 0x000fe20003f64270 */
[----:B------:R-:W-:Y:S01]  /*5350*/  FMUL.FTZ R77, R0, R86 ;  /* 0x00000056004d7220 */ /* 0x000fe20000410000 */
[----:B-1----:R-:W-:-:S02]  /*5360*/  FSEL R4, R4, -INF , P2 ;  /* 0xff80000004047808 */ /* 0x002fc40001000000 */
[----:B------:R-:W-:Y:S01]  /*5370*/  FMNMX.FTZ R53, R42, R53, !PT ;  /* 0x000000352a357209 */ /* 0x000fe20007810000 */
[----:B------:R-:W1:Y:S01]  /*5380*/  MUFU.TANH R58, R58 ;  /* 0x0000003a003a7308 */ /* 0x000e620000002400 */
[----:B------:R-:W-:Y:S02]  /*5390*/  ISETP.GT.AND P2, PT, R47, 0x48, PT ;  /* 0x000000482f00780c */ /* 0x000fe40003f44270 */
[----:B--2---:R-:W-:Y:S02]  /*53a0*/  FSEL R45, R45, -INF , P3 ;  /* 0xff8000002d2d7808 */ /* 0x004fe40001800000 */
[----:B---3--:R-:W-:Y:S02]  /*53b0*/  FMNMX.FTZ R60, R4, R53, !PT ;  /* 0x00000035043c7209 */ /* 0x008fe40007810000 */
[----:B------:R-:W-:Y:S01]  /*53c0*/  ISETP.GT.AND P3, PT, R47, 0x49, PT ;  /* 0x000000492f00780c */ /* 0x000fe20003f64270 */
[----:B------:R-:W-:Y:S01]  /*53d0*/  MUFU.TANH R66, R66 ;  /* 0x0000004200427308 */ /* 0x000fe20000002400 */
[----:B----4-:R-:W-:-:S02]  /*53e0*/  FSEL R7, R7, -INF , P2 ;  /* 0xff80000007077808 */ /* 0x010fc40001000000 */
[----:B------:R-:W-:Y:S02]  /*53f0*/  FMNMX.FTZ R60, R45, R60, !PT ;  /* 0x0000003c2d3c7209 */ /* 0x000fe40007810000 */
[----:B------:R-:W-:Y:S02]  /*5400*/  ISETP.GT.AND P2, PT, R47, 0x50, PT ;  /* 0x000000502f00780c */ /* 0x000fe40003f44270 */
[----:B------:R-:W-:Y:S01]  /*5410*/  FSEL R49, R49, -INF , P3 ;  /* 0xff80000031317808 */ /* 0x000fe20001800000 */
[----:B------:R-:W-:Y:S01]  /*5420*/  MUFU.TANH R67, R67 ;  /* 0x0000004300437308 */ /* 0x000fe20000002400 */
[----:B-----5:R-:W-:Y:S01]  /*5430*/  FMNMX.FTZ R64, R7, R60, !PT ;  /* 0x0000003c07407209 */ /* 0x020fe20007810000 */
[----:B------:R-:W-:Y:S01]  /*5440*/  FMUL.FTZ R60, R0, R80 ;  /* 0x00000050003c7220 */ /* 0x000fe20000410000 */
[----:B------:R-:W-:Y:S02]  /*5450*/  ISETP.GT.AND P3, PT, R47, 0x51, PT ;  /* 0x000000512f00780c */ /* 0x000fe40003f64270 */
[----:B------:R-:W-:-:S02]  /*5460*/  FSEL R53, R15, -INF , P2 ;  /* 0xff8000000f357808 */ /* 0x000fc40001000000 */
[----:B------:R-:W-:Y:S01]  /*5470*/  FMNMX.FTZ R64, R49, R64, !PT ;  /* 0x0000004031407209 */ /* 0x000fe20007810000 */
[----:B------:R-:W2:Y:S01]  /*5480*/  MUFU.TANH R60, R60 ;  /* 0x0000003c003c7308 */ /* 0x000ea20000002400 */
[----:B------:R-:W-:Y:S02]  /*5490*/  ISETP.GT.AND P2, PT, R47, 0x58, PT ;  /* 0x000000582f00780c */ /* 0x000fe40003f44270 */
[----:B------:R-:W-:Y:S02]  /*54a0*/  FSEL R52, R52, -INF , P3 ;  /* 0xff80000034347808 */ /* 0x000fe40001800000 */
[----:B------:R-:W-:Y:S02]  /*54b0*/  FMNMX.FTZ R15, R53, R64, !PT ;  /* 0x00000040350f7209 */ /* 0x000fe40007810000 */
[C---:B------:R-:W-:Y:S01]  /*54c0*/  ISETP.GT.AND P3, PT, R47.reuse, 0x59, PT ;  /* 0x000000592f00780c */ /* 0x040fe20003f64270 */
[----:B------:R-:W-:Y:S02]  /*54d0*/  WARPGROUP.DEPBAR.LE gsb0, 0x0 ;  /* 0x00008000000079c5 */ /* 0x000fe40000010000 */
[----:B0-----:R-:W-:Y:S01]  /*54e0*/  FSEL R54, R54, -INF , P2 ;  /* 0xff80000036367808 */ /* 0x001fe20001000000 */
[----:B------:R-:W-:Y:S01]  /*54f0*/  WARPGROUP.ARRIVE ;  /* 0x00000000000079c5 */ /* 0x000fe20000000000 */
[----:B------:R-:W-:Y:S01]  /*5500*/  FMNMX.FTZ R15, R52, R15, !PT ;  /* 0x0000000f340f7209 */ /* 0x000fe20007810000 */
[----:B------:R-:W-:Y:S01]  /*5510*/  MUFU.TANH R73, R73 ;  /* 0x0000004900497308 */ /* 0x000fe20000002400 */
[----:B------:R-:W-:-:S02]  /*5520*/  ISETP.GT.AND P2, PT, R47, 0x60, PT ;  /* 0x000000602f00780c */ /* 0x000fc40003f44270 */
[----:B------:R-:W-:Y:S01]  /*5530*/  FSEL R55, R55, -INF , P3 ;  /* 0xff80000037377808 */ /* 0x000fe20001800000 */
[----:B------:R-:W-:Y:S01]  /*5540*/  QGMMA.64x96x32.F32.E4M3.E4M3 R88, R144, gdesc[UR4], R88, gsb0 ;  /* 0x0160000490587df3 */ /* 0x000fe20008000858 */
[----:B------:R-:W-:Y:S01]  /*5550*/  FMNMX.FTZ R64, R54, R15, !PT ;  /* 0x0000000f36407209 */ /* 0x000fe20007810000 */
[----:B------:R-:W-:Y:S01]  /*5560*/  FMUL.FTZ R15, R0, R84 ;  /* 0x00000054000f7220 */ /* 0x000fe20000410000 */
[----:B------:R-:W-:Y:S01]  /*5570*/  ISETP.GT.AND P3, PT, R47, 0x61, PT ;  /* 0x000000612f00780c */ /* 0x000fe20003f64270 */
[----:B------:R-:W-:Y:S01]  /*5580*/  MUFU.TANH R77, R77 ;  /* 0x0000004d004d7308 */ /* 0x000fe20000002400 */
[----:B------:R-:W-:Y:S01]  /*5590*/  FSEL R56, R56, -INF , P2 ;  /* 0xff80000038387808 */ /* 0x000fe20001000000 */
[----:B------:R-:W-:Y:S01]  /*55a0*/  UIADD3 UR6, UR11, 0x4, URZ ;  /* 0x000000040b067890 */ /* 0x000fe2000fffe03f */
[----:B------:R-:W-:Y:S01]  /*55b0*/  FMNMX.FTZ R65, R55, R64, !PT ;  /* 0x0000004037417209 */ /* 0x000fe20007810000 */
[----:B------:R-:W-:Y:S01]  /*55c0*/  UMOV UR7, 0x40000040 ;  /* 0x4000004000077882 */ /* 0x000fe20000000000 */
[----:B------:R-:W-:-:S02]  /*55d0*/  ISETP.GT.AND P2, PT, R47, 0x68, PT ;  /* 0x000000682f00780c */ /* 0x000fc40003f44270 */
[----:B------:R-:W-:Y:S01]  /*55e0*/  FSEL R57, R57, -INF , P3 ;  /* 0xff80000039397808 */ /* 0x000fe20001800000 */
[----:B------:R-:W0:Y:S01]  /*55f0*/  MUFU.TANH R15, R15 ;  /* 0x0000000f000f7308 */ /* 0x000e220000002400 */
[----:B------:R-:W-:Y:S02]  /*5600*/  FMNMX.FTZ R64, R56, R65, !PT ;  /* 0x0000004138407209 */ /* 0x000fe40007810000 */
[----:B------:R-:W-:Y:S02]  /*5610*/  ISETP.GT.AND P3, PT, R47, 0x69, PT ;  /* 0x000000692f00780c */ /* 0x000fe40003f64270 */
[----:B------:R-:W-:Y:S02]  /*5620*/  FSEL R59, R59, -INF , P2 ;  /* 0xff8000003b3b7808 */ /* 0x000fe40001000000 */
[----:B------:R-:W-:Y:S01]  /*5630*/  FMNMX.FTZ R64, R57, R64, !PT ;  /* 0x0000004039407209 */ /* 0x000fe20007810000 */
[----:B------:R-:W3:Y:S01]  /*5640*/  MUFU.TANH R65, R85 ;  /* 0x0000005500417308 */ /* 0x000ee20000002400 */
[----:B------:R-:W-:-:S02]  /*5650*/  ISETP.GT.AND P2, PT, R47, 0x70, PT ;  /* 0x000000702f00780c */ /* 0x000fc40003f44270 */
[----:B-1----:R-:W-:Y:S02]  /*5660*/  FSEL R58, R58, -INF , P3 ;  /* 0xff8000003a3a7808 */ /* 0x002fe40001800000 */
[----:B------:R-:W-:Y:S01]  /*5670*/  FMNMX.FTZ R69, R59, R64, !PT ;  /* 0x000000403b457209 */ /* 0x000fe20007810000 */
[----:B------:R-:W-:Y:S01]  /*5680*/  FMUL.FTZ R64, R0, R63 ;  /* 0x0000003f00407220 */ /* 0x000fe20000410000 */
[C---:B------:R-:W-:Y:S02]  /*5690*/  ISETP.GT.AND P3, PT, R47.reuse, 0x71, PT ;  /* 0x000000712f00780c */ /* 0x040fe40003f64270 */
[----:B--2---:R-:W-:Y:S02]  /*56a0*/  FSEL R60, R60, -INF , P2 ;  /* 0xff8000003c3c7808 */ /* 0x004fe40001000000 */
[----:B------:R-:W-:Y:S01]  /*56b0*/  FMNMX.FTZ R69, R58, R69, !PT ;  /* 0x000000453a457209 */ /* 0x000fe20007810000 */
[----:B------:R-:W1:Y:S01]  /*56c0*/  MUFU.TANH R64, R64 ;  /* 0x0000004000407308 */ /* 0x000e620000002400 */
[----:B------:R-:W-:-:S02]  /*56d0*/  ISETP.GT.AND P2, PT, R47, 0x78, PT ;  /* 0x000000782f00780c */ /* 0x000fc40003f44270 */
[----:B------:R-:W-:Y:S02]  /*56e0*/  FSEL R61, R61, -INF , P3 ;  /* 0xff8000003d3d7808 */ /* 0x000fe40001800000 */
[----:B------:R-:W-:Y:S01]  /*56f0*/  FMNMX.FTZ R68, R60, R69, !PT ;  /* 0x000000453c447209 */ /* 0x000fe20007810000 */
[C---:B------:R-:W-:Y:S01]  /*5700*/  FMUL.FTZ R69, R0.reuse, R71 ;  /* 0x0000004700457220 */ /* 0x040fe20000410000 */
[C---:B------:R-:W-:Y:S01]  /*5710*/  ISETP.GT.AND P3, PT, R47.reuse, 0x79, PT ;  /* 0x000000792f00780c */ /* 0x040fe20003f64270 */
[----:B------:R-:W-:Y:S01]  /*5720*/  VIADD R47, R47, 0x8 ;  /* 0x000000082f2f7836 */ /* 0x000fe20000000000 */
[----:B0-----:R-:W-:Y:S01]  /*5730*/  FSEL R63, R15, -INF , P2 ;  /* 0xff8000000f3f7808 */ /* 0x001fe20001000000 */
[C---:B------:R-:W-:Y:S01]  /*5740*/  FMUL.FTZ R71, R0.reuse, R75 ;  /* 0x0000004b00477220 */ /* 0x040fe20000410000 */
[----:B------:R-:W-:Y:S01]  /*5750*/  FMNMX.FTZ R68, R61, R68, !PT ;  /* 0x000000443d447209 */ /* 0x000fe20007810000 */
[----:B------:R-:W-:Y:S01]  /*5760*/  MUFU.TANH R69, R69 ;  /* 0x0000004500457308 */ /* 0x000fe20000002400 */
[----:B---3--:R-:W-:Y:S01]  /*5770*/  FSEL R65, R65, -INF , P3 ;  /* 0xff80000041417808 */ /* 0x008fe20001800000 */
[----:B------:R-:W-:Y:S01]  /*5780*/  FMUL.FTZ R75, R0, R83 ;  /* 0x00000053004b7220 */ /* 0x000fe20000410000 */
[----:B------:R-:W-:-:S02]  /*5790*/  FMNMX.FTZ R68, R63, R68, !PT ;  /* 0x000000443f447209 */ /* 0x000fc40007810000 */
[----:B------:R-:W-:Y:S02]  /*57a0*/  ISETP.GT.AND P3, PT, R47, RZ, PT ;  /* 0x000000ff2f00720c */ /* 0x000fe40003f64270 */
[----:B------:R-:W-:Y:S01]  /*57b0*/  FMNMX.FTZ R15, R65, R68, !PT ;  /* 0x00000044410f7209 */ /* 0x000fe20007810000 */
[C---:B------:R-:W-:Y:S01]  /*57c0*/  FMUL.FTZ R68, R0.reuse, R70 ;  /* 0x0000004600447220 */ /* 0x040fe20000410000 */
[----:B------:R-:W-:Y:S01]  /*57d0*/  ISETP.GT.AND P4, PT, R47, 0x1, PT ;  /* 0x000000012f00780c */ /* 0x000fe20003f84270 */
[C---:B------:R-:W-:Y:S01]  /*57e0*/  FMUL.FTZ R70, R0.reuse, R74 ;  /* 0x0000004a00467220 */ /* 0x040fe20000410000 */
[----:B------:R-:W-:Y:S01]  /*57f0*/  FSEL R9, R9, -INF , P3 ;  /* 0xff80000009097808 */ /* 0x000fe20001800000 */
[----:B------:R-:W0:Y:S01]  /*5800*/  SHFL.BFLY PT, R72, R15, 0x2, 0x1f ;  /* 0x0c401f000f487f89 */ /* 0x000e2200000e0000 */
[----:B------:R-:W-:Y:S01]  /*5810*/  ISETP.GT.AND P3, PT, R47, 0x8, PT ;  /* 0x000000082f00780c */ /* 0x000fe20003f64270 */
[----:B------:R-:W-:Y:S01]  /*5820*/  FMUL.FTZ R74, R0, R82 ;  /* 0x00000052004a7220 */ /* 0x000fe20000410000 */
[----:B------:R-:W-:Y:S01]  /*5830*/  FSEL R10, R10, -INF , P4 ;  /* 0xff8000000a0a7808 */ /* 0x000fe20002000000 */
[----:B------:R-:W2:Y:S01]  /*5840*/  MUFU.TANH R68, R68 ;  /* 0x0000004400447308 */ /* 0x000ea20000002400 */
[----:B------:R-:W-:-:S02]  /*5850*/  FMNMX.FTZ R81, R9, R6, !PT ;  /* 0x0000000609517209 */ /* 0x000fc40007810000 */
[----:B------:R-:W-:Y:S02]  /*5860*/  ISETP.GT.AND P4, PT, R47, 0x9, PT ;  /* 0x000000092f00780c */ /* 0x000fe40003f84270 */
[----:B------:R-:W-:Y:S02]  /*5870*/  FSEL R13, R13, -INF , P3 ;  /* 0xff8000000d0d7808 */ /* 0x000fe40001800000 */
[----:B------:R-:W-:Y:S01]  /*5880*/  FMNMX.FTZ R80, R10, R81, !PT ;  /* 0x000000510a507209 */ /* 0x000fe20007810000 */
[----:B------:R-:W3:Y:S01]  /*5890*/  MUFU.TANH R70, R70 ;  /* 0x0000004600467308 */ /* 0x000ee20000002400 */
[C---:B------:R-:W-:Y:S02]  /*58a0*/  ISETP.GT.AND P3, PT, R47.reuse, 0x10, PT ;  /* 0x000000102f00780c */ /* 0x040fe40003f64270 */
[----:B------:R-:W-:Y:S02]  /*58b0*/  FSEL R14, R14, -INF , P4 ;  /* 0xff8000000e0e7808 */ /* 0x000fe40002000000 */
[----:B------:R-:W-:-:S02]  /*58c0*/  ISETP.GT.AND P4, PT, R47, 0x11, PT ;  /* 0x000000112f00780c */ /* 0x000fc40003f84270 */
[----:B------:R-:W-:Y:S01]  /*58d0*/  FSEL R21, R21, -INF , P3 ;  /* 0xff80000015157808 */ /* 0x000fe20001800000 */
[----:B------:R-:W4:Y:S01]  /*58e0*/  MUFU.TANH R71, R71 ;  /* 0x0000004700477308 */ /* 0x000f220000002400 */
[----:B------:R-:W-:Y:S02]  /*58f0*/  ISETP.GT.AND P3, PT, R47, 0x18, PT ;  /* 0x000000182f00780c */ /* 0x000fe40003f64270 */
[----:B------:R-:W-:Y:S02]  /*5900*/  FSEL R24, R24, -INF , P4 ;  /* 0xff80000018187808 */ /* 0x000fe40002000000 */
[----:B0-----:R-:W-:Y:S01]  /*5910*/  FMNMX.FTZ R76, R15, R72, !PT ;  /* 0x000000480f4c7209 */ /* 0x001fe20007810000 */
[C---:B------:R-:W-:Y:S01]  /*5920*/  FMUL.FTZ R72, R0.reuse, R78 ;  /* 0x0000004e00487220 */ /* 0x040fe20000410000 */
[----:B------:R-:W-:Y:S01]  /*5930*/  ISETP.GT.AND P4, PT, R47, 0x19, PT ;  /* 0x000000192f00780c */ /* 0x000fe20003f84270 */
[----:B------:R-:W-:Y:S01]  /*5940*/  MUFU.TANH R74, R74 ;  /* 0x0000004a004a7308 */ /* 0x000fe20000002400 */
[----:B------:R-:W-:Y:S01]  /*5950*/  FSEL R27, R27, -INF , P3 ;  /* 0xff8000001b1b7808 */ /* 0x000fe20001800000 */
[----:B------:R-:W0:Y:S01]  /*5960*/  SHFL.BFLY PT, R15, R76, 0x1, 0x1f ;  /* 0x0c201f004c0f7f89 */ /* 0x000e2200000e0000 */
[----:B------:R-:W-:Y:S01]  /*5970*/  ISETP.GT.AND P3, PT, R47, 0x20, PT ;  /* 0x000000202f00780c */ /* 0x000fe20003f64270 */
[----:B------:R-:W-:Y:S01]  /*5980*/  FMUL.FTZ R78, R0, R87 ;  /* 0x00000057004e7220 */ /* 0x000fe20000410000 */
[----:B------:R-:W-:-:S02]  /*5990*/  FSEL R28, R28, -INF , P4 ;  /* 0xff8000001c1c7808 */ /* 0x000fc40002000000 */
[----:B------:R-:W-:Y:S01]  /*59a0*/  ISETP.GT.AND P4, PT, R47, 0x21, PT ;  /* 0x000000212f00780c */ /* 0x000fe20003f84270 */
[----:B------:R-:W5:Y:S01]  /*59b0*/  MUFU.TANH R72, R72 ;  /* 0x0000004800487308 */ /* 0x000f620000002400 */
[----:B------:R-:W-:Y:S02]  /*59c0*/  FSEL R31, R31, -INF , P3 ;  /* 0xff8000001f1f7808 */ /* 0x000fe40001800000 */
[C---:B------:R-:W-:Y:S02]  /*59d0*/  ISETP.GT.AND P3, PT, R47.reuse, 0x28, PT ;  /* 0x000000282f00780c */ /* 0x040fe40003f64270 */
[----:B------:R-:W-:Y:S02]  /*59e0*/  FSEL R32, R32, -INF , P4 ;  /* 0xff80000020207808 */ /* 0x000fe40002000000 */
[----:B------:R-:W-:Y:S01]  /*59f0*/  ISETP.GT.AND P4, PT, R47, 0x29, PT ;  /* 0x000000292f00780c */ /* 0x000fe20003f84270 */
[----:B------:R-:W5:Y:S01]  /*5a00*/  MUFU.TANH R75, R75 ;  /* 0x0000004b004b7308 */ /* 0x000f620000002400 */
[----:B------:R-:W-:-:S02]  /*5a10*/  FSEL R35, R35, -INF , P3 ;  /* 0xff80000023237808 */ /* 0x000fc40001800000 */
[C---:B------:R-:W-:Y:S02]  /*5a20*/  ISETP.GT.AND P3, PT, R47.reuse, 0x30, PT ;  /* 0x000000302f00780c */ /* 0x040fe40003f64270 */
[----:B------:R-:W-:Y:S02]  /*5a30*/  FSEL R36, R36, -INF , P4 ;  /* 0xff80000024247808 */ /* 0x000fe40002000000 */
[----:B------:R-:W-:Y:S01]  /*5a40*/  ISETP.GT.AND P4, PT, R47, 0x31, PT ;  /* 0x000000312f00780c */ /* 0x000fe20003f84270 */
[----:B------:R-:W5:Y:S01]  /*5a50*/  MUFU.TANH R78, R78 ;  /* 0x0000004e004e7308 */ /* 0x000f620000002400 */
[----:B------:R-:W-:Y:S01]  /*5a60*/  FSEL R39, R39, -INF , P3 ;  /* 0xff80000027277808 */ /* 0x000fe20001800000 */
[----:B------:R-:W-:Y:S02]  /*5a70*/  WARPGROUP.DEPBAR.LE gsb0, 0x0 ;  /* 0x00008000000079c5 */ /* 0x000fe40000010000 */
[----:B0-----:R-:W-:Y:S01]  /*5a80*/  FMNMX.FTZ R15, R76, R15, !PT ;  /* 0x0000000f4c0f7209 */ /* 0x001fe20007810000 */
[----:B------:R-:W-:Y:S01]  /*5a90*/  IMAD.U32 R76, RZ, RZ, UR10 ;  /* 0x0000000aff4c7e24 */ /* 0x000fe2000f8e00ff */
[----:B------:R-:W-:Y:S01]  /*5aa0*/  ISETP.GT.AND P3, PT, R47, 0x38, PT ;  /* 0x000000382f00780c */ /* 0x000fe20003f64270 */
[----:B------:R-:W-:Y:S01]  /*5ab0*/  WARPGROUP.ARRIVE ;  /* 0x00000000000079c5 */ /* 0x000fe20000000000 */
[C---:B------:R-:W-:Y:S01]  /*5ac0*/  FSETP.NEU.FTZ.AND P2, PT, R15.reuse, -INF , PT ;  /* 0xff8000000f00780b */ /* 0x040fe20003f5d000 */
[----:B------:R-:W-:-:S01]  /*5ad0*/  FFMA.FTZ R76, R15, R76, -8 ;  /* 0xc10000000f4c7423 */ /* 0x000fc2000001004c */
[----:B------:R-:W-:-:S02]  /*5ae0*/  FSEL R40, R40, -INF , P4 ;  /* 0xff80000028287808 */ /* 0x000fc40002000000 */
[----:B------:R-:W-:Y:S01]  /*5af0*/  ISETP.GT.AND P4, PT, R47, 0x39, PT ;  /* 0x000000392f00780c */ /* 0x000fe20003f84270 */
[----:B------:R-:W-:Y:S01]  /*5b00*/  QGMMA.64x96x32.F32.E4M3.E4M3 R88, R140, gdesc[UR4], R88, gsb0 ;  /* 0x016000048c587df3 */ /* 0x000fe20008000858 */
[----:B------:R-:W-:Y:S01]  /*5b10*/  FSEL R76, R76, RZ, P2 ;  /* 0x000000ff4c4c7208 */ /* 0x000fe20001000000 */
[----:B------:R-:W-:Y:S01]  /*5b20*/  UIADD3 UR6, UR11, 0x6, URZ ;  /* 0x000000060b067890 */ /* 0x000fe2000fffe03f */
[----:B------:R-:W-:Y:S01]  /*5b30*/  FSEL R43, R43, -INF , P3 ;  /* 0xff8000002b2b7808 */ /* 0x000fe20001800000 */
[----:B------:R-:W-:Y:S01]  /*5b40*/  UMOV UR7, 0x40000040 ;  /* 0x4000004000077882 */ /* 0x000fe20000000000 */
[----:B------:R-:W-:Y:S01]  /*5b50*/  ISETP.GT.AND P3, PT, R47, 0x40, PT ;  /* 0x000000402f00780c */ /* 0x000fe20003f64270 */
[--C-:B------:R-:W-:Y:S01]  /*5b60*/  FFMA.FTZ R79, R8, UR10, -R76.reuse ;  /* 0x0000000a084f7c23 */ /* 0x100fe2000801084c */
[----:B------:R-:W-:-:S01]  /*5b70*/  FFMA.FTZ R8, R11, UR10, -R76 ;  /* 0x0000000a0b087c23 */ /* 0x000fc2000801084c */
[--C-:B------:R-:W-:Y:S01]  /*5b80*/  FFMA.FTZ R11, R12, UR10, -R76.reuse ;  /* 0x0000000a0c0b7c23 */ /* 0x100fe2000801084c */
[----:B------:R-:W-:-:S01]  /*5b90*/  FFMA.FTZ R12, R51, UR10, -R76 ;  /* 0x0000000a330c7c23 */ /* 0x000fc2000801084c */
[----:B------:R-:W-:Y:S01]  /*5ba0*/  FMNMX.FTZ R51, R13, R80, !PT ;  /* 0x000000500d337209 */ /* 0x000fe20007810000 */
[----:B------:R-:W-:-:S01]  /*5bb0*/  FFMA.FTZ R82, R20, UR10, -R76 ;  /* 0x0000000a14527c23 */ /* 0x000fc2000801084c */
[----:B------:R-:W-:Y:S01]  /*5bc0*/  FSEL R44, R44, -INF , P4 ;  /* 0xff8000002c2c7808 */ /* 0x000fe20002000000 */
[----:B------:R-:W-:-:S01]  /*5bd0*/  FFMA.FTZ R50, R50, UR10, -R76 ;  /* 0x0000000a32327c23 */ /* 0x000fc2000801084c */
[----:B------:R-:W-:Y:S01]  /*5be0*/  FMNMX.FTZ R20, R14, R51, !PT ;  /* 0x000000330e147209 */ /* 0x000fe20007810000 */
[----:B------:R-:W-:Y:S01]  /*5bf0*/  MUFU.EX2 R79, R79 ;  /* 0x0000004f004f7308 */ /* 0x000fe20000000800 */
[----:B------:R-:W-:Y:S01]  /*5c00*/  ISETP.GT.AND P4, PT, R47, 0x41, PT ;  /* 0x000000412f00780c */ /* 0x000fe20003f84270 */
[--C-:B------:R-:W-:Y:S01]  /*5c10*/  FFMA.FTZ R4, R4, UR10, -R76.reuse ;  /* 0x0000000a04047c23 */ /* 0x100fe2000801084c */
[----:B------:R-:W-:Y:S01]  /*5c20*/  FMNMX.FTZ R81, R21, R20, !PT ;  /* 0x0000001415517209 */ /* 0x000fe20007810000 */
[--C-:B------:R-:W-:Y:S01]  /*5c30*/  FFMA.FTZ R20, R25, UR10, -R76.reuse ;  /* 0x0000000a19147c23 */ /* 0x100fe2000801084c */
[----:B------:R-:W-:Y:S01]  /*5c40*/  FSEL R46, R46, -INF , P3 ;  /* 0xff8000002e2e7808 */ /* 0x000fe20001800000 */
[--C-:B------:R-:W-:Y:S01]  /*5c50*/  FFMA.FTZ R45, R45, UR10, -R76.reuse ;  /* 0x0000000a2d2d7c23 */ /* 0x100fe2000801084c */
[----:B------:R-:W-:Y:S01]  /*5c60*/  FMNMX.FTZ R80, R24, R81, !PT ;  /* 0x0000005118507209 */ /* 0x000fe20007810000 */
[----:B------:R0:W-:Y:S01]  /*5c70*/  MUFU.EX2 R51, R82 ;  /* 0x0000005200337308 */ /* 0x0001e20000000800 */
[----:B------:R-:W-:Y:S01]  /*5c80*/  ISETP.GT.AND P3, PT, R47, 0x48, PT ;  /* 0x000000482f00780c */ /* 0x000fe20003f64270 */
[--C-:B------:R-:W-:Y:S01]  /*5c90*/  FFMA.FTZ R7, R7, UR10, -R76.reuse ;  /* 0x0000000a07077c23 */ /* 0x100fe2000801084c */
[----:B------:R-:W-:Y:S01]  /*5ca0*/  FMNMX.FTZ R25, R27, R80, !PT ;  /* 0x000000501b197209 */ /* 0x000fe20007810000 */
[----:B------:R-:W-:Y:S01]  /*5cb0*/  FFMA.FTZ R52, R52, UR10, -R76 ;  /* 0x0000000a34347c23 */ /* 0x000fe2000801084c */
[----:B------:R-:W-:-:S02]  /*5cc0*/  FSEL R48, R48, -INF , P4 ;  /* 0xff80000030307808 */ /* 0x000fc40002000000 */
[----:B------:R-:W-:Y:S01]  /*5cd0*/  ISETP.GT.AND P4, PT, R47, 0x49, PT ;  /* 0x000000492f00780c */ /* 0x000fe20003f84270 */
[----:B------:R-:W-:Y:S01]  /*5ce0*/  MUFU.EX2 R50, R50 ;  /* 0x0000003200327308 */ /* 0x000fe20000000800 */
[----:B0-----:R-:W-:-:S01]  /*5cf0*/  FFMA.FTZ R82, R26, UR10, -R76 ;  /* 0x0000000a1a527c23 */ /* 0x001fc2000801084c */
[----:B------:R-:W-:Y:S02]  /*5d00*/  FMNMX.FTZ R26, R28, R25, !PT ;  /* 0x000000191c1a7209 */ /* 0x000fe40007810000 */
[----:B------:R-:W-:Y:S02]  /*5d10*/  FSEL R62, R62, -INF , P3 ;  /* 0xff8000003e3e7808 */ /* 0x000fe40001800000 */
[----:B------:R-:W-:Y:S01]  /*5d20*/  FMNMX.FTZ R81, R31, R26, !PT ;  /* 0x0000001a1f517209 */ /* 0x000fe20007810000 */
[----:B------:R-:W-:-:S01]  /*5d30*/  FFMA.FTZ R26, R29, UR10, -R76 ;  /* 0x0000000a1d1a7c23 */ /* 0x000fc2000801084c */
[----:B------:R0:W-:Y:S01]  /*5d40*/  MUFU.EX2 R25, R82 ;  /* 0x0000005200197308 */ /* 0x0001e20000000800 */
[----:B------:R-:W-:-:S02]  /*5d50*/  ISETP.GT.AND P3, PT, R47, 0x50, PT ;  /* 0x000000502f00780c */ /* 0x000fc40003f64270 */
[----:B------:R-:W-:Y:S02]  /*5d60*/  FMNMX.FTZ R80, R32, R81, !PT ;  /* 0x0000005120507209 */ /* 0x000fe40007810000 */
[----:B-1----:R-:W-:Y:S02]  /*5d70*/  FSEL R64, R64, -INF , P4 ;  /* 0xff80000040407808 */ /* 0x002fe40002000000 */
[----:B------:R-:W-:Y:S01]  /*5d80*/  FMNMX.FTZ R29, R35, R80, !PT ;  /* 0x00000050231d7209 */ /* 0x000fe20007810000 */
[----:B------:R-:W-:Y:S01]  /*5d90*/  MUFU.EX2 R8, R8 ;  /* 0x0000000800087308 */ /* 0x000fe20000000800 */
[----:B0-----:R-:W-:-:S01]  /*5da0*/  FFMA.FTZ R82, R30, UR10, -R76 ;  /* 0x0000000a1e527c23 */ /* 0x001fc2000801084c */
[----:B------:R-:W-:Y:S02]  /*5db0*/  ISETP.GT.AND P4, PT, R47, 0x51, PT ;  /* 0x000000512f00780c */ /* 0x000fe40003f84270 */
[----:B------:R-:W-:Y:S02]  /*5dc0*/  FMNMX.FTZ R30, R36, R29, !PT ;  /* 0x0000001d241e7209 */ /* 0x000fe40007810000 */
[----:B------:R-:W-:-:S02]  /*5dd0*/  FSEL R66, R66, -INF , P3 ;  /* 0xff80000042427808 */ /* 0x000fc40001800000 */
[----:B------:R-:W-:Y:S01]  /*5de0*/  FMNMX.FTZ R81, R39, R30, !PT ;  /* 0x0000001e27517209 */ /* 0x000fe20007810000 */
[--C-:B------:R-:W-:Y:S01]  /*5df0*/  FFMA.FTZ R30, R33, UR10, -R76.reuse ;  /* 0x0000000a211e7c23 */ /* 0x100fe2000801084c */
[----:B------:R-:W-:Y:S01]  /*5e00*/  ISETP.GT.AND P3, PT, R47, 0x58, PT ;  /* 0x000000582f00780c */ /* 0x000fe20003f64270 */
[----:B------:R0:W-:Y:S01]  /*5e10*/  MUFU.EX2 R29, R82 ;  /* 0x00000052001d7308 */ /* 0x0001e20000000800 */
[----:B------:R-:W-:Y:S02]  /*5e20*/  FMNMX.FTZ R80, R40, R81, !PT ;  /* 0x0000005128507209 */ /* 0x000fe40007810000 */
[----:B------:R-:W-:Y:S02]  /*5e30*/  FSEL R67, R67, -INF , P4 ;  /* 0xff80000043437808 */ /* 0x000fe40002000000 */
[----:B------:R-:W-:Y:S01]  /*5e40*/  FMNMX.FTZ R33, R43, R80, !PT ;  /* 0x000000502b217209 */ /* 0x000fe20007810000 */
[--C-:B------:R-:W-:Y:S01]  /*5e50*/  FFMA.FTZ R80, R34, UR10, -R76.reuse ;  /* 0x0000000a22507c23 */ /* 0x100fe2000801084c */
[----:B------:R-:W-:-:S01]  /*5e60*/  FFMA.FTZ R34, R37, UR10, -R76 ;  /* 0x0000000a25227c23 */ /* 0x000fc2000801084c */
[--C-:B------:R-:W-:Y:S01]  /*5e70*/  FFMA.FTZ R37, R38, UR10, -R76.reuse ;  /* 0x0000000a26257c23 */ /* 0x100fe2000801084c */
[----:B------:R-:W-:Y:S01]  /*5e80*/  FMNMX.FTZ R81, R44, R33, !PT ;  /* 0x000000212c517209 */ /* 0x000fe20007810000 */
[----:B0-----:R-:W-:Y:S01]  /*5e90*/  FFMA.FTZ R82, R41, UR10, -R76 ;  /* 0x0000000a29527c23 */ /* 0x001fe2000801084c */
[----:B------:R-:W-:Y:S01]  /*5ea0*/  ISETP.GT.AND P4, PT, R47, 0x59, PT ;  /* 0x000000592f00780c */ /* 0x000fe20003f84270 */
[----:B------:R0:W-:Y:S01]  /*5eb0*/  MUFU.EX2 R33, R80 ;  /* 0x0000005000217308 */ /* 0x0001e20000000800 */
[----:B------:R-:W-:-:S02]  /*5ec0*/  FMNMX.FTZ R81, R46, R81, !PT ;  /* 0x000000512e517209 */ /* 0x000fc40007810000 */
[----:B--2---:R-:W-:Y:S02]  /*5ed0*/  FSEL R68, R68, -INF , P3 ;  /* 0xff80000044447808 */ /* 0x004fe40001800000 */
[----:B------:R-:W-:Y:S02]  /*5ee0*/  FMNMX.FTZ R81, R48, R81, !PT ;  /* 0x0000005130517209 */ /* 0x000fe40007810000 */
[----:B------:R-:W-:Y:S01]  /*5ef0*/  ISETP.GT.AND P3, PT, R47, 0x60, PT ;  /* 0x000000602f00780c */ /* 0x000fe20003f64270 */
[----:B------:R-:W-:Y:S01]  /*5f00*/  MUFU.EX2 R11, R11 ;  /* 0x0000000b000b7308 */ /* 0x000fe20000000800 */
[----:B------:R-:W-:Y:S02]  /*5f10*/  FMNMX.FTZ R81, R62, R81, !PT ;  /* 0x000000513e517209 */ /* 0x000fe40007810000 */
[----:B------:R-:W-:Y:S02]  /*5f20*/  FSEL R69, R69, -INF , P4 ;  /* 0xff80000045457808 */ /* 0x000fe40002000000 */
[----:B------:R-:W-:-:S02]  /*5f30*/  FMNMX.FTZ R81, R64, R81, !PT ;  /* 0x0000005140517209 */ /* 0x000fc40007810000 */
[----:B------:R-:W-:Y:S01]  /*5f40*/  ISETP.GT.AND P4, PT, R47, 0x61, PT ;  /* 0x000000612f00780c */ /* 0x000fe20003f84270 */
[----:B------:R-:W-:Y:S01]  /*5f50*/  MUFU.EX2 R12, R12 ;  /* 0x0000000c000c7308 */ /* 0x000fe20000000800 */
[----:B------:R-:W-:Y:S02]  /*5f60*/  FMNMX.FTZ R38, R66, R81, !PT ;  /* 0x0000005142267209 */ /* 0x000fe40007810000 */
[----:B---3--:R-:W-:Y:S02]  /*5f70*/  FSEL R70, R70, -INF , P3 ;  /* 0xff80000046467808 */ /* 0x008fe40001800000 */
[----:B------:R-:W-:Y:S02]  /*5f80*/  FMNMX.FTZ R41, R67, R38, !PT ;  /* 0x0000002643297209 */ /* 0x000fe40007810000 */
[----:B------:R-:W-:Y:S01]  /*5f90*/  ISETP.GT.AND P3, PT, R47, 0x68, PT ;  /* 0x000000682f00780c */ /* 0x000fe20003f64270 */
[----:B------:R1:W-:Y:S01]  /*5fa0*/  MUFU.EX2 R38, R82 ;  /* 0x0000005200267308 */ /* 0x0003e20000000800 */
[----:B0-----:R-:W-:Y:S01]  /*5fb0*/  FMNMX.FTZ R80, R68, R41, !PT ;  /* 0x0000002944507209 */ /* 0x001fe20007810000 */
[----:B------:R-:W-:Y:S01]  /*5fc0*/  FFMA.FTZ R41, R42, UR10, -R76 ;  /* 0x0000000a2a297c23 */ /* 0x000fe2000801084c */
[----:B----4-:R-:W-:-:S02]  /*5fd0*/  FSEL R71, R71, -INF , P4 ;  /* 0xff80000047477808 */ /* 0x010fc40002000000 */
[----:B------:R-:W-:Y:S02]  /*5fe0*/  FMNMX.FTZ R81, R69, R80, !PT ;  /* 0x0000005045517209 */ /* 0x000fe40007810000 */
[----:B------:R-:W-:Y:S01]  /*5ff0*/  ISETP.GT.AND P4, PT, R47, 0x69, PT ;  /* 0x000000692f00780c */ /* 0x000fe20003f84270 */
[----:B------:R-:W-:Y:S01]  /*6000*/  MUFU.EX2 R20, R20 ;  /* 0x0000001400147308 */ /* 0x000fe20000000800 */
[----:B------:R-:W-:Y:S02]  /*6010*/  FMNMX.FTZ R42, R70, R81, !PT ;  /* 0x00000051462a7209 */ /* 0x000fe40007810000 */
[----:B-----5:R-:W-:Y:S02]  /*6020*/  FSEL R72, R72, -INF , P3 ;  /* 0xff80000048487808 */ /* 0x020fe40001800000 */
[----:B------:R-:W-:Y:S02]  /*6030*/  FMNMX.FTZ R81, R71, R42, !PT ;  /* 0x0000002a47517209 */ /* 0x000fe40007810000 */
[----:B------:R-:W-:Y:S01]  /*6040*/  ISETP.GT.AND P3, PT, R47, 0x70, PT ;  /* 0x000000702f00780c */ /* 0x000fe20003f64270 */
[----:B------:R-:W-:Y:S01]  /*6050*/  MUFU.EX2 R26, R26 ;  /* 0x0000001a001a7308 */ /* 0x000fe20000000800 */
[----:B------:R-:W-:Y:S01]  /*6060*/  FSEL R73, R73, -INF , P4 ;  /* 0xff80000049497808 */ /* 0x000fe20002000000 */
[----:B------:R-:W-:-:S02]  /*6070*/  WARPGROUP.DEPBAR.LE gsb0, 0x0 ;  /* 0x00008000000079c5 */ /* 0x000fc40000010000 */
[----:B------:R-:W-:Y:S01]  /*6080*/  FMNMX.FTZ R42, R72, R81, !PT ;  /* 0x00000051482a7209 */ /* 0x000fe20007810000 */
[----:B------:R-:W-:Y:S01]  /*6090*/  WARPGROUP.ARRIVE ;  /* 0x00000000000079c5 */ /* 0x000fe20000000000 */
[----:B------:R-:W-:Y:S02]  /*60a0*/  ISETP.GT.AND P4, PT, R47, 0x71, PT ;  /* 0x000000712f00780c */ /* 0x000fe40003f84270 */
[----:B------:R-:W-:Y:S01]  /*60b0*/  FSEL R74, R74, -INF , P3 ;  /* 0xff8000004a4a7808 */ /* 0x000fe20001800000 */
[----:B------:R-:W-:Y:S01]  /*60c0*/  MUFU.EX2 R30, R30 ;  /* 0x0000001e001e7308 */ /* 0x000fe20000000800 */
[----:B------:R-:W-:Y:S01]  /*60d0*/  FMNMX.FTZ R81, R73, R42, !PT ;  /* 0x0000002a49517209 */ /* 0x000fe20007810000 */
[----:B------:R-:W-:Y:S01]  /*60e0*/  QGMMA.64x96x32.F32.E4M3.E4M3 R88, R136, gdesc[UR4], R88, gsb0 ;  /* 0x0160000488587df3 */ /* 0x000fe20008000858 */
[----:B------:R-:W-:Y:S02]  /*60f0*/  ISETP.GT.AND P3, PT, R47, 0x78, PT ;  /* 0x000000782f00780c */ /* 0x000fe40003f64270 */
[----:B------:R-:W-:-:S02]  /*6100*/  FSEL R75, R75, -INF , P4 ;  /* 0xff8000004b4b7808 */ /* 0x000fc40002000000 */
[----:B------:R-:W-:Y:S01]  /*6110*/  FMNMX.FTZ R42, R74, R81, !PT ;  /* 0x000000514a2a7209 */ /* 0x000fe20007810000 */
[----:B------:R-:W-:Y:S01]  /*6120*/  MUFU.EX2 R34, R34 ;  /* 0x0000002200227308 */ /* 0x000fe20000000800 */
[----:B------:R-:W-:Y:S02]  /*6130*/  ISETP.GT.AND P4, PT, R47, 0x79, PT ;  /* 0x000000792f00780c */ /* 0x000fe40003f84270 */
[----:B------:R-:W-:Y:S02]  /*6140*/  FSEL R77, R77, -INF , P3 ;  /* 0xff8000004d4d7808 */ /* 0x000fe40001800000 */
[----:B------:R-:W-:Y:S02]  /*6150*/  FMNMX.FTZ R42, R75, R42, !PT ;  /* 0x0000002a4b2a7209 */ /* 0x000fe40007810000 */
[----:B------:R-:W-:Y:S01]  /*6160*/  FSEL R78, R78, -INF , P4 ;  /* 0xff8000004e4e7808 */ /* 0x000fe20002000000 */
[----:B------:R-:W-:Y:S01]  /*6170*/  MUFU.EX2 R37, R37 ;  /* 0x0000002500257308 */ /* 0x000fe20000000800 */
        /* <DEDUP_REMOVED lines=8> */
[----:B------:R-:W-:-:S01]  /*6200*/  FFMA.FTZ R57, R60, UR10, -R76 ;  /* 0x0000000a3c397c23 */ /* 0x000fc2000801084c */
[----:B------:R-:W0:Y:S01]  /*6210*/  SHFL.BFLY PT, R81, R80, 0x2, 0x1f ;  /* 0x0c401f0050517f89 */ /* 0x000e2200000e0000 */
[----:B------:R-:W-:-:S01]  /*6220*/  FFMA.FTZ R60, R61, UR10, -R76 ;  /* 0x0000000a3d3c7c23 */ /* 0x000fc2000801084c */
[----:B------:R-:W-:-:S02]  /*6230*/  IMAD.U32 R61, RZ, RZ, UR10 ;  /* 0x0000000aff3d7e24 */ /* 0x000fc4000f8e00ff */
[----:B------:R-:W-:-:S01]  /*6240*/  FFMA.FTZ R55, R59, UR10, -R76 ;  /* 0x0000000a3b377c23 */ /* 0x000fc2000801084c */
[--C-:B------:R-:W-:Y:S01]  /*6250*/  FFMA.FTZ R59, R63, UR10, -R76.reuse ;  /* 0x0000000a3f3b7c23 */ /* 0x100fe2000801084c */
[----:B------:R-:W-:Y:S08]  /*6260*/  MUFU.EX2 R41, R41 ;  /* 0x0000002900297308 */ /* 0x000ff00000000800 */
[----:B------:R-:W-:Y:S08]  /*6270*/  MUFU.EX2 R4, R4 ;  /* 0x0000000400047308 */ /* 0x000ff00000000800 */
[----:B------:R-:W-:Y:S01]  /*6280*/  MUFU.EX2 R45, R45 ;  /* 0x0000002d002d7308 */ /* 0x000fe20000000800 */
[----:B0-----:R-:W-:Y:S01]  /*6290*/  FMNMX.FTZ R81, R80, R81, !PT ;  /* 0x0000005150517209 */ /* 0x001fe20007810000 */
[--C-:B------:R-:W-:Y:S01]  /*62a0*/  FFMA.FTZ R80, R58, UR10, -R76.reuse ;  /* 0x0000000a3a507c23 */ /* 0x100fe2000801084c */
[----:B------:R-:W-:-:S03]  /*62b0*/  FFMA.FTZ R76, R65, UR10, -R76 ;  /* 0x0000000a414c7c23 */ /* 0x000fc6000801084c */
[----:B-1----:R-:W0:Y:S02]  /*62c0*/  SHFL.BFLY PT, R82, R81, 0x1, 0x1f ;  /* 0x0c201f0051527f89 */ /* 0x002e2400000e0000 */
[----:B------:R-:W-:Y:S08]  /*62d0*/  MUFU.EX2 R7, R7 ;  /* 0x0000000700077308 */ /* 0x000ff00000000800 */
[----:B------:R-:W-:Y:S08]  /*62e0*/  MUFU.EX2 R42, R42 ;  /* 0x0000002a002a7308 */ /* 0x000ff00000000800 */
[----:B------:R-:W-:Y:S01]  /*62f0*/  MUFU.EX2 R47, R47 ;  /* 0x0000002f002f7308 */ /* 0x000fe20000000800 */
[----:B0-----:R-:W-:-:S07]  /*6300*/  FMNMX.FTZ R58, R81, R82, !PT ;  /* 0x00000052513a7209 */ /* 0x001fce0007810000 */
[----:B------:R-:W-:Y:S01]  /*6310*/  MUFU.EX2 R52, R52 ;  /* 0x0000003400347308 */ /* 0x000fe20000000800 */
[----:B------:R-:W-:Y:S02]  /*6320*/  FSEL R82, R15, RZ, P2 ;  /* 0x000000ff0f527208 */ /* 0x000fe40001000000 */
[C---:B------:R-:W-:Y:S01]  /*6330*/  FSETP.NEU.FTZ.AND P2, PT, R58.reuse, -INF , PT ;  /* 0xff8000003a00780b */ /* 0x040fe20003f5d000 */
[----:B------:R-:W-:-:S02]  /*6340*/  FFMA.FTZ R61, R58, R61, -8 ;  /* 0xc10000003a3d7423 */ /* 0x000fc4000001003d */
[----:B------:R-:W-:Y:S01]  /*6350*/  FADD.FTZ R82, -R82, R5 ;  /* 0x0000000552527221 */ /* 0x000fe20000010100 */
[----:B------:R-:W-:Y:S01]  /*6360*/  FSEL R63, R58, RZ, P2 ;  /* 0x000000ff3a3f7208 */ /* 0x000fe20001000000 */
[----:B------:R-:W-:Y:S01]  /*6370*/  MUFU.EX2 R49, R49 ;  /* 0x0000003100317308 */ /* 0x000fe20000000800 */
[----:B------:R-:W-:Y:S01]  /*6380*/  FSEL R61, R61, RZ, P2 ;  /* 0x000000ff3d3d7208 */ /* 0x000fe20001000000 */
[----:B------:R-:W-:-:S02]  /*6390*/  FMUL.FTZ R5, R82, UR10 ;  /* 0x0000000a52057c20 */ /* 0x000fc40008410000 */
[----:B------:R-:W-:-:S02]  /*63a0*/  FADD.FTZ R63, -R63, R6 ;  /* 0x000000063f3f7221 */ /* 0x000fc40000010100 */
[--C-:B------:R-:W-:Y:S01]  /*63b0*/  FFMA.FTZ R9, R9, UR10, -R61.reuse ;  /* 0x0000000a09097c23 */ /* 0x100fe2000801083d */
[----:B------:R-:W-:-:S01]  /*63c0*/  FFMA.FTZ R10, R10, UR10, -R61 ;  /* 0x0000000a0a0a7c23 */ /* 0x000fc2000801083d */
[----:B------:R-:W-:Y:S01]  /*63d0*/  FMUL.FTZ R82, R63, UR10 ;  /* 0x0000000a3f527c20 */ /* 0x000fe20008410000 */
        /* <DEDUP_REMOVED lines=20> */
[----:B------:R-:W-:Y:S01]  /*6520*/  FFMA.FTZ R40, R40, UR10, -R61 ;  /* 0x0000000a28287c23 */ /* 0x000fe2000801083d */
[----:B------:R-:W-:-:S01]  /*6530*/  FADD.FTZ R81, R79, R48 ;  /* 0x000000304f517221 */ /* 0x000fc20000010000 */
[--C-:B------:R-:W-:Y:S01]  /*6540*/  FFMA.FTZ R67, R67, UR10, -R61.reuse ;  /* 0x0000000a43437c23 */ /* 0x100fe2000801083d */
[----:B------:R-:W-:-:S01]  /*6550*/  FFMA.FTZ R69, R69, UR10, -R61 ;  /* 0x0000000a45457c23 */ /* 0x000fc2000801083d */
[----:B------:R-:W0:Y:S01]  /*6560*/  MUFU.EX2 R10, R10 ;  /* 0x0000000a000a7308 */ /* 0x000e220000000800 */
[----:B------:R-:W-:-:S01]  /*6570*/  FADD.FTZ R48, R8, R81 ;  /* 0x0000005108307221 */ /* 0x000fc20000010000 */
[--C-:B------:R-:W-:Y:S01]  /*6580*/  FFMA.FTZ R71, R71, UR10, -R61.reuse ;  /* 0x0000000a47477c23 */ /* 0x100fe2000801083d */
[----:B------:R-:W-:-:S01]  /*6590*/  FFMA.FTZ R73, R73, UR10, -R61 ;  /* 0x0000000a49497c23 */ /* 0x000fc2000801083d */
[----:B------:R-:W-:Y:S01]  /*65a0*/  FFMA.FTZ R75, R75, UR10, -R61 ;  /* 0x0000000a4b4b7c23 */ /* 0x000fe2000801083d */
[----:B------:R-:W-:-:S01]  /*65b0*/  FADD.FTZ R81, R11, R48 ;  /* 0x000000300b517221 */ /* 0x000fc20000010000 */
[----:B------:R-:W-:Y:S01]  /*65c0*/  FFMA.FTZ R48, R66, UR10, -R61 ;  /* 0x0000000a42307c23 */ /* 0x000fe2000801083d */
[----:B------:R-:W-:-:S02]  /*65d0*/  WARPGROUP.DEPBAR.LE gsb0, 0x0 ;  /* 0x00008000000079c5 */ /* 0x000fc40000010000 */
[----:B------:R-:W2:Y:S01]  /*65e0*/  MUFU.EX2 R13, R13 ;  /* 0x0000000d000d7308 */ /* 0x000ea20000000800 */
[----:B-1----:R-:W-:-:S01]  /*65f0*/  FFMA.FTZ R3, R82, R2, R9 ;  /* 0x0000000252037223 */ /* 0x002fc20000010009 */
[----:B------:R-:W-:-:S04]  /*6600*/  FADD.FTZ R62, R12, R81 ;  /* 0x000000510c3e7221 */ /* 0x000fc80000010000 */
[----:B------:R-:W-:Y:S02]  /*6610*/  FADD.FTZ R81, R51, R62 ;  /* 0x0000003e33517221 */ /* 0x000fe40000010000 */
[----:B------:R-:W1:Y:S01]  /*6620*/  MUFU.EX2 R14, R14 ;  /* 0x0000000e000e7308 */ /* 0x000e620000000800 */
[----:B0-----:R-:W-:-:S01]  /*6630*/  FADD.FTZ R2, R10, R3 ;  /* 0x000000030a027221 */ /* 0x001fc20000010000 */
[----:B------:R-:W-:-:S04]  /*6640*/  FADD.FTZ R62, R20, R81 ;  /* 0x00000051143e7221 */ /* 0x000fc80000010000 */
[----:B------:R-:W-:Y:S01]  /*6650*/  FADD.FTZ R81, R25, R62 ;  /* 0x0000003e19517221 */ /* 0x000fe20000010000 */
[----:B------:R-:W-:-:S01]  /*6660*/  FFMA.FTZ R62, R68, UR10, -R61 ;  /* 0x0000000a443e7c23 */ /* 0x000fc2000801083d */
        /* <DEDUP_REMOVED lines=16> */
[----:B------:R1:W-:Y:S01]  /*6770*/  MUFU.EX2 R6, R65 ;  /* 0x0000004100067308 */ /* 0x0003e20000000800 */
[----:B0-----:R-:W-:-:S07]  /*6780*/  FADD.FTZ R3, R35, R2 ;  /* 0x0000000223037221 */ /* 0x001fce0000010000 */
[----:B------:R-:W0:Y:S01]  /*6790*/  MUFU.EX2 R39, R39 ;  /* 0x0000002700277308 */ /* 0x000e220000000800 */
[----:B-1----:R-:W-:-:S01]  /*67a0*/  FFMA.FTZ R65, R64, UR10, -R61 ;  /* 0x0000000a40417c23 */ /* 0x002fc2000801083d */
[----:B------:R-:W-:Y:S01]  /*67b0*/  FADD.FTZ R64, R26, R81 ;  /* 0x000000511a407221 */ /* 0x000fe20000010000 */
[----:B--2---:R-:W-:-:S03]  /*67c0*/  FADD.FTZ R2, R36, R3 ;  /* 0x0000000324027221 */ /* 0x004fc60000010000 */
[----:B------:R-:W-:Y:S02]  /*67d0*/  FADD.FTZ R81, R29, R64 ;  /* 0x000000401d517221 */ /* 0x000fe40000010000 */
[----:B------:R-:W1:Y:S02]  /*67e0*/  MUFU.EX2 R40, R40 ;  /* 0x0000002800287308 */ /* 0x000e640000000800 */
[----:B------:R-:W-:-:S04]  /*67f0*/  FADD.FTZ R64, R30, R81 ;  /* 0x000000511e407221 */ /* 0x000fc80000010000 */
[----:B------:R-:W-:Y:S01]  /*6800*/  FADD.FTZ R81, R33, R64 ;  /* 0x0000004021517221 */ /* 0x000fe20000010000 */
[----:B------:R-:W-:-:S01]  /*6810*/  FFMA.FTZ R64, R70, UR10, -R61 ;  /* 0x0000000a46407c23 */ /* 0x000fc2000801083d */
[----:B------:R-:W2:Y:S01]  /*6820*/  MUFU.EX2 R43, R43 ;  /* 0x0000002b002b7308 */ /* 0x000ea20000000800 */
[----:B0-----:R-:W-:-:S01]  /*6830*/  FADD.FTZ R3, R39, R2 ;  /* 0x0000000227037221 */ /* 0x001fc20000010000 */
[----:B------:R-:W-:-:S04]  /*6840*/  FADD.FTZ R66, R34, R81 ;  /* 0x0000005122427221 */ /* 0x000fc80000010000 */
[----:B------:R-:W-:Y:S02]  /*6850*/  FADD.FTZ R81, R37, R66 ;  /* 0x0000004225517221 */ /* 0x000fe40000010000 */
[----:B------:R-:W0:Y:S01]  /*6860*/  MUFU.EX2 R44, R44 ;  /* 0x0000002c002c7308 */ /* 0x000e220000000800 */
[----:B-1----:R-:W-:-:S01]  /*6870*/  FADD.FTZ R3, R40, R3 ;  /* 0x0000000328037221 */ /* 0x002fc20000010000 */
[----:B------:R-:W-:-:S03]  /*6880*/  FADD.FTZ R2, R38, R81 ;  /* 0x0000005126027221 */ /* 0x000fc60000010000 */
[----:B------:R-:W-:Y:S01]  /*6890*/  FADD.FTZ R66, R6, R3 ;  /* 0x0000000306427221 */ /* 0x000fe20000010000 */
[----:B------:R-:W-:-:S02]  /*68a0*/  FADD.FTZ R3, R41, R2 ;  /* 0x0000000229037221 */ /* 0x000fc40000010000 */
[----:B------:R-:W1:Y:S01]  /*68b0*/  MUFU.EX2 R63, R63 ;  /* 0x0000003f003f7308 */ /* 0x000e620000000800 */
[----:B--2---:R-:W-:-:S01]  /*68c0*/  FADD.FTZ R81, R43, R66 ;  /* 0x000000422b517221 */ /* 0x004fc20000010000 */
[----:B------:R-:W-:Y:S01]  /*68d0*/  FADD.FTZ R2, R4, R3 ;  /* 0x0000000304027221 */ /* 0x000fe20000010000 */
[----:B------:R-:W-:-:S03]  /*68e0*/  FFMA.FTZ R66, R72, UR10, -R61 ;  /* 0x0000000a48427c23 */ /* 0x000fc6000801083d */
[----:B------:R-:W-:Y:S02]  /*68f0*/  FADD.FTZ R2, R45, R2 ;  /* 0x000000022d027221 */ /* 0x000fe40000010000 */
[----:B------:R-:W2:Y:S01]  /*6900*/  MUFU.EX2 R46, R46 ;  /* 0x0000002e002e7308 */ /* 0x000ea20000000800 */
[----:B0-----:R-:W-:-:S01]  /*6910*/  FADD.FTZ R68, R44, R81 ;  /* 0x000000512c447221 */ /* 0x001fc20000010000 */
[----:B------:R-:W-:-:S04]  /*6920*/  FADD.FTZ R81, R7, R2 ;  /* 0x0000000207517221 */ /* 0x000fc80000010000 */
[----:B------:R-:W-:Y:S02]  /*6930*/  FADD.FTZ R70, R42, R81 ;  /* 0x000000512a467221 */ /* 0x000fe40000010000 */
[----:B------:R-:W0:Y:S01]  /*6940*/  MUFU.EX2 R65, R65 ;  /* 0x0000004100417308 */ /* 0x000e220000000800 */
[----:B-1----:R-:W-:-:S01]  /*6950*/  FADD.FTZ R3, R63, R68 ;  /* 0x000000443f037221 */ /* 0x002fc20000010000 */
[----:B------:R-:W-:Y:S01]  /*6960*/  FADD.FTZ R81, R47, R70 ;  /* 0x000000462f517221 */ /* 0x000fe20000010000 */
[----:B------:R-:W-:-:S03]  /*6970*/  FFMA.FTZ R68, R74, UR10, -R61 ;  /* 0x0000000a4a447c23 */ /* 0x000fc6000801083d */
[----:B------:R-:W-:Y:S02]  /*6980*/  FADD.FTZ R70, R52, R81 ;  /* 0x0000005134467221 */ /* 0x000fe40000010000 */
[----:B------:R-:W1:Y:S01]  /*6990*/  MUFU.EX2 R48, R48 ;  /* 0x0000003000307308 */ /* 0x000e620000000800 */
[----:B--2---:R-:W-:-:S01]  /*69a0*/  FADD.FTZ R2, R46, R3 ;  /* 0x000000032e027221 */ /* 0x004fc20000010000 */
[----:B------:R-:W-:Y:S01]  /*69b0*/  FADD.FTZ R81, R49, R70 ;  /* 0x0000004631517221 */ /* 0x000fe20000010000 */
[----:B------:R-:W-:-:S01]  /*69c0*/  FFMA.FTZ R70, R77, UR10, -R61 ;  /* 0x0000000a4d467c23 */ /* 0x000fc2000801083d */
[----:B------:R-:W-:-:S04]  /*69d0*/  FFMA.FTZ R61, R78, UR10, -R61 ;  /* 0x0000000a4e3d7c23 */ /* 0x000fc8000801083d */
        /* <DEDUP_REMOVED lines=12> */
[----:B------:R-:W-:-:S04]  /*6aa0*/  IMAD.U32 R2, RZ, RZ, UR22 ;  /* 0x00000016ff027e24 */ /* 0x000fc8000f8e00ff */
[----:B------:R-:W-:Y:S02]  /*6ab0*/  @!P1 VIADD R2, R2, 0x19c40 ;  /* 0x00019c4002029836 */ /* 0x000fe40000000000 */
[----:B------:R-:W2:Y:S01]  /*6ac0*/  MUFU.EX2 R56, R56 ;  /* 0x0000003800387308 */ /* 0x000ea20000000800 */
[----:B0-----:R-:W-:-:S02]  /*6ad0*/  FADD.FTZ R77, R53, R72 ;  /* 0x00000048354d7221 */ /* 0x001fc40000010000 */
[----:B------:R-:W-:-:S04]  /*6ae0*/  @!P1 PRMT R2, RZ, 0x654, R2 ;  /* 0x00000654ff029816 */ /* 0x000fc80000000002 */
[----:B------:R0:W-:Y:S01]  /*6af0*/  @!P1 SYNCS.ARRIVE.TRANS64.RED.A1T0 RZ, [R2+URZ], RZ ;  /* 0x000000ff02ff99a7 */ /* 0x0001e2000810043f */
[----:B------:R-:W3:Y:S01]  /*6b00*/  MUFU.EX2 R71, R71 ;  /* 0x0000004700477308 */ /* 0x000ee20000000800 */
[----:B-1----:R-:W-:-:S07]  /*6b10*/  FADD.FTZ R72, R64, R3 ;  /* 0x0000000340487221 */ /* 0x002fce0000010000 */
[----:B------:R-:W1:Y:S01]  /*6b20*/  MUFU.EX2 R55, R55 ;  /* 0x0000003700377308 */ /* 0x000e620000000800 */
[----:B--2---:R-:W-:-:S07]  /*6b30*/  FADD.FTZ R74, R56, R77 ;  /* 0x0000004d384a7221 */ /* 0x004fce0000010000 */
[----:B------:R-:W2:Y:S01]  /*6b40*/  MUFU.EX2 R66, R66 ;  /* 0x0000004200427308 */ /* 0x000ea20000000800 */
[----:B---3--:R-:W-:-:S07]  /*6b50*/  FADD.FTZ R3, R71, R72 ;  /* 0x0000004847037221 */ /* 0x008fce0000010000 */
        /* <DEDUP_REMOVED lines=20> */
[----:B--2---:R-:W-:-:S03]  /*6ca0*/  FADD.FTZ R3, R76, R77 ;  /* 0x0000004d4c037221 */ /* 0x004fc60000010000 */
[----:B0-----:R-:W-:Y:S01]  /*6cb0*/  FADD.FTZ R2, R61, R2 ;  /* 0x000000023d027221 */ /* 0x001fe20000010000 */
[----:B------:R-:W-:Y:S06]  /*6cc0*/  @!P0 BRA `(.L_x_1701) ;  /* 0x0000000000048947 */ /* 0x000fec0003800000 */
[----:B------:R-:W-:Y:S01]  /*6cd0*/  BPT.TRAP 0x1 ;  /* 0x000000040000795c */ /* 0x000fe20000300000 */
.L_x_1701:
[----:B------:R-:W-:Y:S01]  /*6ce0*/  UISETP.GT.AND UP0, UPT, UR18, UR17, UPT ;  /* 0x000000111200728c */ /* 0x000fe2000bf04270 */
[----:B------:R-:W-:Y:S01]  /*6cf0*/  F2FP.SATFINITE.E4M3.F32.PACK_AB_MERGE_C R6, R43, R6, RZ ;  /* 0x000000062b06723e */ /* 0x000fe200048070ff */
[----:B------:R-:W-:Y:S01]  /*6d00*/  UIADD3 UR6, UR14, 0x19c60, URZ ;  /* 0x00019c600e067890 */ /* 0x000fe2000fffe03f */
[----:B------:R-:W-:Y:S01]  /*6d10*/  F2FP.SATFINITE.E4M3.F32.PACK_AB_MERGE_C R8, R11, R8, RZ ;  /* 0x000000080b08723e */ /* 0x000fe200048070ff */
[----:B------:R-:W-:Y:S01]  /*6d20*/  UIADD3 UR18, UR18, -0x1, URZ ;  /* 0xffffffff12127890 */ /* 0x000fe2000fffe03f */
[----:B------:R-:W-:Y:S01]  /*6d30*/  F2FP.SATFINITE.E4M3.F32.PACK_AB_MERGE_C R13, R14, R13, RZ ;  /* 0x0000000d0e0d723e */ /* 0x000fe200048070ff */
[----:B------:R-:W-:Y:S01]  /*6d40*/  UPRMT UR6, UR43, 0x654, UR6 ;  /* 0x000006542b067896 */ /* 0x000fe20008000006 */
[----:B------:R-:W-:Y:S01]  /*6d50*/  PLOP3.LUT P2, PT, PT, PT, UP0, 0x80, 0x0 ;  /* 0x000000000000781c */ /* 0x000fe20003f4f008 */
        /* <DEDUP_REMOVED lines=81> */
[----:B------:R-:W-:Y:S01]  /*7270*/  IMAD.MOV.U32 R5, RZ, RZ, R15 ;  /* 0x000000ffff057224 */ /* 0x000fe200078e000f */
[----:B------:R-:W-:Y:S06]  /*7280*/  @P2 BRA `(.L_x_1702) ;  /* 0xffffffd000e82947 */ /* 0x000fec000383ffff */
.L_x_1692:
[----:B------:R-:W-:-:S13]  /*7290*/  ISETP.LE.AND P2, PT, RZ, UR18, PT ;  /* 0x00000012ff007c0c */ /* 0x000fda000bf43270 */
[----:B------:R-:W-:Y:S05]  /*72a0*/  @!P2 BRA `(.L_x_1703) ;  /* 0x0000002000f4a947 */ /* 0x000fea0003800000 */
[----:B------:R-:W-:Y:S01]  /*72b0*/  IMAD.MOV.U32 R5, RZ, RZ, R58 ;  /* 0x000000ffff057224 */ /* 0x000fe200078e003a */
[----:B------:R-:W-:Y:S01]  /*72c0*/  UMOV UR19, UR36 ;  /* 0x0000002400137c82 */ /* 0x000fe20008000000 */
[----:B------:R-:W-:Y:S01]  /*72d0*/  IMAD.MOV.U32 R4, RZ, RZ, R15 ;  /* 0x000000ffff047224 */ /* 0x000fe200078e000f */
[----:B------:R-:W-:Y:S01]  /*72e0*/  UMOV UR20, UR37 ;  /* 0x0000002500147c82 */ /* 0x000fe20008000000 */
[----:B------:R-:W-:-:S05]  /*72f0*/  ULDC UR17, c[0x0][0x988] ;  /* 0x0002620000117ab9 */ /* 0x000fca0000000800 */
.L_x_1713:
[----:B------:R-:W-:-:S04]  /*7300*/  UIADD3 UR37, UR20, 0x1, URZ ;  /* 0x0000000114257890 */ /* 0x000fc8000fffe03f */
[----:B------:R-:W-:-:S04]  /*7310*/  UISETP.NE.AND UP0, UPT, UR37, 0x2, UPT ;  /* 0x000000022500788c */ /* 0x000fc8000bf05270 */
[----:B------:R-:W-:Y:S02]  /*7320*/  USEL UR36, URZ, 0x1, UP0 ;  /* 0x000000013f247887 */ /* 0x000fe40008000000 */
[----:B------:R-:W-:Y:S02]  /*7330*/  USEL UR37, UR37, URZ, UP0 ;  /* 0x0000003f25257287 */ /* 0x000fe40008000000 */
[----:B------:R-:W-:Y:S01]  /*7340*/  ULOP3.LUT UR36, UR19, UR36, URZ, 0x3c, !UPT ;  /* 0x0000002413247292 */ /* 0x000fe2000f8e3c3f */
[----:B------:R-:W-:Y:S11]  /*7350*/  @!P0 BRA `(.L_x_1704) ;  /* 0x0000000000048947 */ /* 0x000ff60003800000 */
[----:B------:R-:W-:Y:S01]  /*7360*/  BPT.TRAP 0x1 ;  /* 0x000000040000795c */ /* 0x000fe20000300000 */
.L_x_1704:
[----:B------:R-:W-:Y:S01]  /*7370*/  ULEA UR6, UR37, UR44, 0x3 ;  /* 0x0000002c25067291 */ /* 0x000fe2000f8e183f */
[----:B------:R-:W-:-:S05]  /*7380*/  IMAD.U32 R6, RZ, RZ, UR36 ;  /* 0x00000024ff067e24 */ /* 0x000fca000f8e00ff */
[----:B------:R-:W-:-:S04]  /*7390*/  SHF.L.U32 R6, R6, 0x1f, RZ ;  /* 0x0000001f06067819 */ /* 0x000fc800000006ff */
[----:B------:R0:W1:Y:S01]  /*73a0*/  SYNCS.PHASECHK.TRANS64.TRYWAIT P2, [UR6+0x19c30], R6 ;  /* 0x019c3006ff0075a7 */ /* 0x0000620008040146 */
[----:B------:R-:W-:Y:S05]  /*73b0*/  @!P0 BRA `(.L_x_1705) ;  /* 0x0000000000048947 */ /* 0x000fea0003800000 */
[----:B------:R-:W-:Y:S01]  /*73c0*/  BPT.TRAP 0x1 ;  /* 0x000000040000795c */ /* 0x000fe20000300000 */
.L_x_1705:
[----:B-1----:R-:W-:Y:S05]  /*73d0*/  @P2 BRA `(.L_x_1706) ;  /* 0x0000000000082947 */ /* 0x002fea0003800000 */
[----:B------:R-:W1:Y:S02]  /*73e0*/  SYNCS.PHASECHK.TRANS64.TRYWAIT P2, [UR6+0x19c30], R6 ;  /* 0x019c3006ff0075a7 */ /* 0x000e640008040146 */
[----:B-1----:R-:W-:Y:S05]  /*73f0*/  @!P2 BRA `(.L_x_1707) ;  /* 0x0000009400d4a947 */ /* 0x002fea0003800000 */
.L_x_1706:
        /* <DEDUP_REMOVED lines=17> */
.L_x_1708:
[----:B------:R-:W-:Y:S01]  /*7510*/  ULEA UR14, UR20, UR44, 0x3 ;  /* 0x0000002c140e7291 */ /* 0x000fe2000f8e183f */
[----:B01----:R-:W-:-:S05]  /*7520*/  IMAD.U32 R6, RZ, RZ, UR19 ;  /* 0x00000013ff067e24 */ /* 0x003fca000f8e00ff */
[----:B------:R-:W-:-:S04]  /*7530*/  SHF.L.U32 R6, R6, 0x1f, RZ ;  /* 0x0000001f06067819 */ /* 0x000fc800000006ff */
[----:B------:R0:W1:Y:S01]  /*7540*/  SYNCS.PHASECHK.TRANS64.TRYWAIT P2, [UR14+0x19c50], R6 ;  /* 0x019c5006ff0075a7 */ /* 0x000062000804014e */
[----:B------:R-:W-:Y:S05]  /*7550*/  @!P0 BRA `(.L_x_1709) ;  /* 0x0000000000048947 */ /* 0x000fea0003800000 */
[----:B------:R-:W-:Y:S01]  /*7560*/  BPT.TRAP 0x1 ;  /* 0x000000040000795c */ /* 0x000fe20000300000 */
.L_x_1709:
        /* <DEDUP_REMOVED lines=63> */
[----:B----4-:R-:W-:Y:S01]  /*7960*/  FMNMX.FTZ R67, R13, R58, !PT ;  /* 0x0000003a0d437209 */ /* 0x010fe20007810000 */
[C---:B------:R-:W-:Y:S01]  /*7970*/  FMUL.FTZ R65, R0.reuse, R74 ;  /* 0x0000004a00417220 */ /* 0x040fe20000410000 */
[----:B------:R-:W-:-:S05]  /*7980*/  FMUL.FTZ R66, R0, R75 ;  /* 0x0000004b00427220 */ /* 0x000fca0000410000 */
[----:B------:R-:W4:Y:S01]  /*7990*/  MUFU.TANH R20, R20 ;  /* 0x0000001400147308 */ /* 0x000f220000002400 */
[----:B--2---:R-:W-:-:S07]  /*79a0*/  FMNMX.FTZ R15, R12, R15, !PT ;  /* 0x0000000f0c0f7209 */ /* 0x004fce0007810000 */
[----:B------:R-:W2:Y:S01]  /*79b0*/  MUFU.TANH R24, R24 ;  /* 0x0000001800187308 */ /* 0x000ea20000002400 */
[----:B---3--:R-:W-:-:S07]  /*79c0*/  FMNMX.FTZ R67, R14, R67, !PT ;  /* 0x000000430e437209 */ /* 0x008fce0007810000 */
[----:B------:R-:W3:Y:S01]  /*79d0*/  MUFU.TANH R21, R21 ;  /* 0x0000001500157308 */ /* 0x000ee20000002400 */
[----:B----4-:R-:W-:-:S07]  /*79e0*/  FMNMX.FTZ R58, R20, R15, !PT ;  /* 0x0000000f143a7209 */ /* 0x010fce0007810000 */
[----:B------:R-:W4:Y:S01]  /*79f0*/  MUFU.TANH R25, R25 ;  /* 0x0000001900197308 */ /* 0x000f220000002400 */
[----:B--2---:R-:W-:Y:S01]  /*7a00*/  FMNMX.FTZ R68, R24, R67, !PT ;  /* 0x0000004318447209 */ /* 0x004fe20007810000 */
[----:B------:R-:W-:-:S06]  /*7a10*/  FMUL.FTZ R67, R0, R76 ;  /* 0x0000004c00437220 */ /* 0x000fcc0000410000 */
[----:B------:R-:W2:Y:S01]  /*7a20*/  MUFU.TANH R26, R26 ;  /* 0x0000001a001a7308 */ /* 0x000ea20000002400 */
[----:B---3--:R-:W-:-:S07]  /*7a30*/  FMNMX.FTZ R15, R21, R58, !PT ;  /* 0x0000003a150f7209 */ /* 0x008fce0007810000 */
[----:B------:R-:W3:Y:S01]  /*7a40*/  MUFU.TANH R28, R28 ;  /* 0x0000001c001c7308 */ /* 0x000ee20000002400 */
[----:B----4-:R-:W-:Y:S01]  /*7a50*/  FMNMX.FTZ R69, R25, R68, !PT ;  /* 0x0000004419457209 */ /* 0x010fe20007810000 */
[----:B------:R-:W-:-:S06]  /*7a60*/  FMUL.FTZ R68, R0, R77 ;  /* 0x0000004d00447220 */ /* 0x000fcc0000410000 */
[----:B------:R-:W4:Y:S01]  /*7a70*/  MUFU.TANH R27, R27 ;  /* 0x0000001b001b7308 */ /* 0x000f220000002400 */
[----:B--2---:R-:W-:-:S07]  /*7a80*/  FMNMX.FTZ R58, R26, R15, !PT ;  /* 0x0000000f1a3a7209 */ /* 0x004fce0007810000 */
[----:B------:R-:W2:Y:S01]  /*7a90*/  MUFU.TANH R29, R29 ;  /* 0x0000001d001d7308 */ /* 0x000ea20000002400 */
[----:B---3--:R-:W-:-:S07]  /*7aa0*/  FMNMX.FTZ R70, R28, R69, !PT ;  /* 0x000000451c467209 */ /* 0x008fce0007810000 */
[----:B------:R-:W3:Y:S01]  /*7ab0*/  MUFU.TANH R30, R30 ;  /* 0x0000001e001e7308 */ /* 0x000ee20000002400 */
[----:B----4-:R-:W-:-:S07]  /*7ac0*/  FMNMX.FTZ R15, R27, R58, !PT ;  /* 0x0000003a1b0f7209 */ /* 0x010fce0007810000 */
[----:B------:R-:W4:Y:S01]  /*7ad0*/  MUFU.TANH R32, R32 ;  /* 0x0000002000207308 */ /* 0x000f220000002400 */
[----:B--2---:R-:W-:-:S07]  /*7ae0*/  FMNMX.FTZ R69, R29, R70, !PT ;  /* 0x000000461d457209 */ /* 0x004fce0007810000 */
        /* <DEDUP_REMOVED lines=8> */
[----:B---3--:R-:W-:Y:S01]  /*7b70*/  FMNMX.FTZ R71, R33, R70, !PT ;  /* 0x0000004621477209 */ /* 0x008fe20007810000 */
[----:B------:R-:W-:-:S06]  /*7b80*/  FMUL.FTZ R70, R0, R79 ;  /* 0x0000004f00467220 */ /* 0x000fcc0000410000 */
[----:B------:R-:W3:Y:S01]  /*7b90*/  MUFU.TANH R35, R35 ;  /* 0x0000002300237308 */ /* 0x000ee20000002400 */
[----:B----4-:R-:W-:-:S07]  /*7ba0*/  FMNMX.FTZ R58, R34, R15, !PT ;  /* 0x0000000f223a7209 */ /* 0x010fce0007810000 */
        /* <DEDUP_REMOVED lines=89> */
[----:B---3--:R-:W-:Y:S02]  /*8140*/  FMNMX.FTZ R79, R77, R80, !PT ;  /* 0x000000504d4f7209 */ /* 0x008fe40007810000 */
[----:B----4-:R-:W-:Y:S01]  /*8150*/  FMNMX.FTZ R80, R76, R15, !PT ;  /* 0x0000000f4c507209 */ /* 0x010fe20007810000 */
[----:B-1----:R-:W-:Y:S06]  /*8160*/  @P2 BRA `(.L_x_1710) ;  /* 0x0000000000082947 */ /* 0x002fec0003800000 */
[----:B------:R-:W1:Y:S02]  /*8170*/  SYNCS.PHASECHK.TRANS64.TRYWAIT P2, [UR14+0x19c50], R6 ;  /* 0x019c5006ff0075a7 */ /* 0x000e64000804014e */
[----:B-1----:R-:W-:Y:S05]  /*8180*/  @!P2 BRA `(.L_x_1711) ;  /* 0x000000880088a947 */ /* 0x002fea0003800000 */
.L_x_1710:
[----:B------:R-:W-:Y:S01]  /*8190*/  UIADD3 UR6, UR44, 0x3000, URZ ;  /* 0x000030002c067890 */ /* 0x000fe2000fffe03f */
[----:B------:R-:W-:Y:S01]  /*81a0*/  WARPGROUP.ARRIVE ;  /* 0x00000000000079c5 */ /* 0x000fe20000000000 */
[----:B------:R-:W-:Y:S01]  /*81b0*/  UMOV UR7, 0x40000040 ;  /* 0x4000004000077882 */ /* 0x000fe20000000000 */
[----:B-1----:R-:W0:Y:S01]  /*81c0*/  SHFL.BFLY PT, R15, R80, 0x2, 0x1f ;  /* 0x0c401f00500f7f89 */ /* 0x002e2200000e0000 */
[----:B------:R-:W-:Y:S01]  /*81d0*/  USHF.R.U32.HI UR6, URZ, 0x4, UR6 ;  /* 0x000000043f067899 */ /* 0x000fe20008011606 */
[----:B--2---:R-:W-:Y:S01]  /*81e0*/  FMNMX.FTZ R79, R78, R79, !PT ;  /* 0x0000004f4e4f7209 */ /* 0x004fe20007810000 */
[----:B------:R-:W-:Y:S02]  /*81f0*/  UMOV UR10, UR17 ;  /* 0x00000011000a7c82 */ /* 0x000fe40008000000 */
[----:B------:R-:W-:Y:S02]  /*8200*/  ULOP3.LUT UR6, UR6, 0x3fff, URZ, 0xc0, !UPT ;  /* 0x00003fff06067892 */ /* 0x000fe4000f8ec03f */
[----:B------:R-:W1:Y:S02]  /*8210*/  SHFL.BFLY PT, R58, R79, 0x2, 0x1f ;  /* 0x0c401f004f3a7f89 */ /* 0x000e6400000e0000 */
[----:B------:R-:W-:-:S04]  /*8220*/  ULOP3.LUT UR6, UR6, 0x10000, URZ, 0xfc, !UPT ;  /* 0x0001000006067892 */ /* 0x000fc8000f8efc3f */
[----:B------:R-:W-:-:S07]  /*8230*/  UIMAD UR11, UR20, 0x300, UR6 ;  /* 0x00000300140b78a4 */ /* 0x000fce000f8e0206 */
[----:B------:R-:W-:Y:S02]  /*8240*/  UMOV UR6, UR11 ;  /* 0x0000000b00067c82 */ /* 0x000fe40008000000 */
[----:B------:R-:W-:Y:S01]  /*8250*/  QGMMA.64x96x32.F32.E4M3.E4M3 R88, R148, gdesc[UR4], R88, gsb0 ;  /* 0x0160000494587df3 */ /* 0x000fe20008000858 */
[----:B------:R-:W-:Y:S01]  /*8260*/  UIADD3 UR6, UR11, 0x2, URZ ;  /* 0x000000020b067890 */ /* 0x000fe2000fffe03f */
[----:B0-----:R-:W-:Y:S01]  /*8270*/  FMNMX.FTZ R6, R80, R15, !PT ;  /* 0x0000000f50067209 */ /* 0x001fe20007810000 */
[----:B------:R-:W-:Y:S01]  /*8280*/  UMOV UR7, 0x40000040 ;  /* 0x4000004000077882 */ /* 0x000fe20000000000 */
[----:B------:R-:W-:-:S03]  /*8290*/  IMAD.U32 R80, RZ, RZ, UR10 ;  /* 0x0000000aff507e24 */ /* 0x000fc6000f8e00ff */
[----:B------:R-:W0:Y:S01]  /*82a0*/  SHFL.BFLY PT, R15, R6, 0x1, 0x1f ;  /* 0x0c201f00060f7f89 */ /* 0x000e2200000e0000 */
[----:B-1----:R-:W-:Y:S01]  /*82b0*/  FMNMX.FTZ R81, R79, R58, !PT ;  /* 0x0000003a4f517209 */ /* 0x002fe20007810000 */
[----:B------:R-:W-:-:S04]  /*82c0*/  IMAD.U32 R79, RZ, RZ, UR10 ;  /* 0x0000000aff4f7e24 */ /* 0x000fc8000f8e00ff */
[----:B------:R-:W1:Y:S01]  /*82d0*/  SHFL.BFLY PT, R58, R81, 0x1, 0x1f ;  /* 0x0c201f00513a7f89 */ /* 0x000e6200000e0000 */
[----:B0-----:R-:W-:-:S05]  /*82e0*/  FMNMX.FTZ R15, R6, R15, !PT ;  /* 0x0000000f060f7209 */ /* 0x001fca0007810000 */
[C---:B------:R-:W-:Y:S01]  /*82f0*/  FFMA.FTZ R6, R15.reuse, R80, -8 ;  /* 0xc10000000f067423 */ /* 0x040fe20000010050 */
[----:B------:R-:W-:-:S01]  /*8300*/  FADD.FTZ R4, -R15, R4 ;  /* 0x000000040f047221 */ /* 0x000fc20000010100 */
[----:B-1----:R-:W-:Y:S02]  /*8310*/  FMNMX.FTZ R58, R81, R58, !PT ;  /* 0x0000003a513a7209 */ /* 0x002fe40007810000 */
        /* <DEDUP_REMOVED lines=35> */
[----:B------:R-:W-:Y:S01]  /*8550*/  MUFU.EX2 R7, R7 ;  /* 0x0000000700077308 */ /* 0x000fe20000000800 */
[----:B------:R-:W-:Y:S01]  /*8560*/  FMUL.FTZ R5, R5, UR10 ;  /* 0x0000000a05057c20 */ /* 0x000fe20008410000 */
        /* <DEDUP_REMOVED lines=34> */
[----:B------:R-:W-:Y:S01]  /*8790*/  WARPGROUP.ARRIVE ;  /* 0x00000000000079c5 */ /* 0x000fe20000000000 */
[----:B------:R-:W-:-:S01]  /*87a0*/  FFMA.FTZ R73, R73, UR10, -R76 ;  /* 0x0000000a49497c23 */ /* 0x000fc2000801084c */
[----:B------:R-:W-:Y:S01]  /*87b0*/  FFMA.FTZ R74, R74, UR10, -R76 ;  /* 0x0000000a4a4a7c23 */ /* 0x000fe2000801084c */
[----:B------:R-:W2:Y:S01]  /*87c0*/  MUFU.EX2 R9, R9 ;  /* 0x0000000900097308 */ /* 0x000ea20000000800 */
[----:B-1----:R-:W-:-:S01]  /*87d0*/  FFMA.FTZ R2, R5, R2, R10 ;  /* 0x0000000205027223 */ /* 0x002fc2000001000a */
[--C-:B------:R-:W-:Y:S01]  /*87e0*/  FFMA.FTZ R77, R77, UR10, -R76.reuse ;  /* 0x0000000a4d4d7c23 */ /* 0x100fe2000801084c */
[----:B------:R-:W-:Y:S01]  /*87f0*/  QGMMA.64x96x32.F32.E4M3.E4M3 R88, R144, gdesc[UR4], R88, gsb0 ;  /* 0x0160000490587df3 */ /* 0x000fe20008000858 */
[----:B------:R-:W-:Y:S01]  /*8800*/  UIADD3 UR6, UR11, 0x4, URZ ;  /* 0x000000040b067890 */ /* 0x000fe2000fffe03f */
[----:B------:R-:W-:Y:S01]  /*8810*/  FFMA.FTZ R76, R78, UR10, -R76 ;  /* 0x0000000a4e4c7c23 */ /* 0x000fe2000801084c */
[----:B------:R-:W-:Y:S02]  /*8820*/  UMOV UR7, 0x40000040 ;  /* 0x4000004000077882 */ /* 0x000fe40000000000 */
        /* <DEDUP_REMOVED lines=27> */
[----:B------:R-:W-:Y:S02]  /*89e0*/  WARPGROUP.DEPBAR.LE gsb0, 0x0 ;  /* 0x00008000000079c5 */ /* 0x000fe40000010000 */
[----:B------:R-:W-:Y:S01]  /*89f0*/  WARPGROUP.ARRIVE ;  /* 0x00000000000079c5 */ /* 0x000fe20000000000 */
[----:B--2---:R-:W-:-:S04]  /*8a00*/  FADD.FTZ R79, R29, R80 ;  /* 0x000000501d4f7221 */ /* 0x004fc80000010000 */
[----:B------:R-:W2:Y:S01]  /*8a10*/  MUFU.EX2 R31, R31 ;  /* 0x0000001f001f7308 */ /* 0x000ea20000000800 */
[----:B------:R-:W-:Y:S01]  /*8a20*/  QGMMA.64x96x32.F32.E4M3.E4M3 R88, R140, gdesc[UR4], R88, gsb0 ;  /* 0x016000048c587df3 */ /* 0x000fe20008000858 */
[----:B------:R-:W-:Y:S01]  /*8a30*/  UIADD3 UR6, UR11, 0x6, URZ ;  /* 0x000000060b067890 */ /* 0x000fe2000fffe03f */
[----:B-1----:R-:W-:Y:S01]  /*8a40*/  FADD.FTZ R2, R30, R3 ;  /* 0x000000031e027221 */ /* 0x002fe20000010000 */
[----:B------:R-:W-:-:S04]  /*8a50*/  UMOV UR7, 0x40000040 ;  /* 0x4000004000077882 */ /* 0x000fc80000000000 */
        /* <DEDUP_REMOVED lines=26> */
[----:B------:R-:W-:Y:S02]  /*8c00*/  WARPGROUP.DEPBAR.LE gsb0, 0x0 ;  /* 0x00008000000079c5 */ /* 0x000fe40000010000 */
[----:B------:R-:W-:-:S04]  /*8c10*/  WARPGROUP.ARRIVE ;  /* 0x00000000000079c5 */ /* 0x000fc80000000000 */
[----:B------:R-:W0:Y:S01]  /*8c20*/  MUFU.EX2 R46, R46 ;  /* 0x0000002e002e7308 */ /* 0x000e220000000800 */
[----:B--2---:R-:W-:-:S01]  /*8c30*/  FADD.FTZ R3, R43, R2 ;  /* 0x000000022b037221 */ /* 0x004fc20000010000 */
[----:B------:R-:W-:Y:S01]  /*8c40*/  QGMMA.64x96x32.F32.E4M3.E4M3 R88, R136, gdesc[UR4], R88, gsb0 ;  /* 0x0160000488587df3 */ /* 0x000fe20008000858 */
[----:B-1----:R-:W-:-:S05]  /*8c50*/  FADD.FTZ R79, R45, R80 ;  /* 0x000000502d4f7221 */ /* 0x002fca0000010000 */
[----:B------:R-:W1:Y:S08]  /*8c60*/  MUFU.EX2 R48, R48 ;  /* 0x0000003000307308 */ /* 0x000e700000000800 */
        /* <DEDUP_REMOVED lines=26> */
[----:B------:R-:W-:Y:S01]  /*8e10*/  IMAD.U32 R2, RZ, RZ, UR37 ;  /* 0x00000025ff027e24 */ /* 0x000fe2000f8e00ff */
[----:B------:R-:W-:-:S04]  /*8e20*/  WARPGROUP.DEPBAR.LE gsb0, 0x0 ;  /* 0x00008000000079c5 */ /* 0x000fc80000010000 */
[----:B------:R-:W-:Y:S01]  /*8e30*/  @!P1 LEA R2, R2, UR44, 0x3 ;  /* 0x0000002c02029c11 */ /* 0x000fe2000f8e18ff */
[----:B------:R-:W0:Y:S01]  /*8e40*/  MUFU.EX2 R62, R62 ;  /* 0x0000003e003e7308 */ /* 0x000e220000000800 */
[----:B-1----:R-:W-:-:S03]  /*8e50*/  FADD.FTZ R79, R61, R80 ;  /* 0x000000503d4f7221 */ /* 0x002fc60000010000 */
[----:B------:R-:W-:-:S04]  /*8e60*/  @!P1 VIADD R2, R2, 0x19c40 ;  /* 0x00019c4002029836 */ /* 0x000fc80000000000 */
[----:B------:R-:W1:Y:S01]  /*8e70*/  MUFU.EX2 R63, R63 ;  /* 0x0000003f003f7308 */ /* 0x000e620000000800 */
[----:B--2---:R-:W-:-:S01]  /*8e80*/  FADD.FTZ R80, R60, R3 ;  /* 0x000000033c507221 */ /* 0x004fc20000010000 */
[----:B------:R-:W-:-:S04]  /*8e90*/  @!P1 PRMT R2, RZ, 0x654, R2 ;  /* 0x00000654ff029816 */ /* 0x000fc80000000002 */
[----:B------:R2:W-:Y:S02]  /*8ea0*/  @!P1 SYNCS.ARRIVE.TRANS64.RED.A1T0 RZ, [R2+URZ], RZ ;  /* 0x000000ff02ff99a7 */ /* 0x0005e4000810043f */
        /* <DEDUP_REMOVED lines=8> */
[----:B------:R-:W0:Y:S01]  /*8f30*/  MUFU.EX2 R69, R69 ;  /* 0x0000004500457308 */ /* 0x000e220000000800 */
[----:B-1----:R-:W-:-:S07]  /*8f40*/  FADD.FTZ R82, R66, R79 ;  /* 0x0000004f42527221 */ /* 0x002fce0000010000 */
[----:B------:R-:W2:Y:S01]  /*8f50*/  MUFU.EX2 R68, R68 ;  /* 0x0000004400447308 */ /* 0x000ea20000000800 */
[----:B---3--:R-:W-:-:S07]  /*8f60*/  FADD.FTZ R3, R67, R80 ;  /* 0x0000005043037221 */ /* 0x008fce0000010000 */
        /* <DEDUP_REMOVED lines=18> */
[----:B0-----:R-:W-:-:S03]  /*9090*/  FADD.FTZ R3, R6, R3 ;  /* 0x0000000306037221 */ /* 0x001fc60000010000 */
[----:B--2---:R-:W-:Y:S01]  /*90a0*/  FADD.FTZ R2, R76, R78 ;  /* 0x0000004e4c027221 */ /* 0x004fe20000010000 */
[----:B------:R-:W-:Y:S06]  /*90b0*/  @!P0 BRA `(.L_x_1712) ;  /* 0x0000000000048947 */ /* 0x000fec0003800000 */
[----:B------:R-:W-:Y:S01]  /*90c0*/  BPT.TRAP 0x1 ;  /* 0x000000040000795c */ /* 0x000fe20000300000 */
.L_x_1712:
        /* <DEDUP_REMOVED lines=91> */
.L_x_1703:
[----:B------:R-:W-:Y:S06]  /*9680*/  BAR.ARV 0x8, 0x1a0 ;  /* 0x0206800000007b1d */ /* 0x000fec0000002000 */
[----:B------:R-:W-:Y:S05]  /*9690*/  @!P0 BRA `(.L_x_1714) ;  /* 0x0000000000048947 */ /* 0x000fea0003800000 */
[----:B------:R-:W-:Y:S01]  /*96a0*/  BPT.TRAP 0x1 ;  /* 0x000000040000795c */ /* 0x000fe20000300000 */
.L_x_1714:
[----:B------:R-:W-:Y:S01]  /*96b0*/  ULEA UR16, UR37, UR44, 0x3 ;  /* 0x0000002c25107291 */ /* 0x000fe2000f8e183f */
[----:B------:R-:W-:-:S05]  /*96c0*/  IMAD.U32 R0, RZ, RZ, UR36 ;  /* 0x00000024ff007e24 */ /* 0x000fca000f8e00ff */
[----:B------:R-:W-:-:S04]  /*96d0*/  SHF.L.U32 R0, R0, 0x1f, RZ ;  /* 0x0000001f00007819 */ /* 0x000fc800000006ff */
[----:B------:R0:W1:Y:S01]  /*96e0*/  SYNCS.PHASECHK.TRANS64.TRYWAIT P1, [UR16+0x19c50], R0 ;  /* 0x019c5000ff0075a7 */ /* 0x0000620008020150 */
[----:B------:R-:W-:Y:S05]  /*96f0*/  @!P0 BRA `(.L_x_1715) ;  /* 0x0000000000048947 */ /* 0x000fea0003800000 */
[----:B------:R-:W-:Y:S01]  /*9700*/  BPT.TRAP 0x1 ;  /* 0x000000040000795c */ /* 0x000fe20000300000 */
.L_x_1715:
[----:B-1----:R-:W-:Y:S05]  /*9710*/  @P1 BRA `(.L_x_1716) ;  /* 0x0000000000081947 */ /* 0x002fea0003800000 */
[----:B------:R-:W1:Y:S02]  /*9720*/  SYNCS.PHASECHK.TRANS64.TRYWAIT P1, [UR16+0x19c50], R0 ;  /* 0x019c5000ff0075a7 */ /* 0x000e640008020150 */
[----:B-1----:R-:W-:Y:S05]  /*9730*/  @!P1 BRA `(.L_x_1717) ;  /* 0x0000007400349947 */ /* 0x002fea0003800000 */
.L_x_1716:
        /* <DEDUP_REMOVED lines=10> */
[----:B------:R-:W-:Y:S01]  /*97e0*/  @UP0 ULDC.64 UR12, c[0x0][0x9c8] ;  /* 0x00027200000c0ab9 */ /* 0x000fe20000000a00 */
[----:B------:R-:W-:Y:S02]  /*97f0*/  @UP0 USHF.R.S32.HI UR11, URZ, 0x1f, UR42 ;  /* 0x0000001f3f0b0899 */ /* 0x000fe4000801142a */
[----:B------:R-:W-:Y:S02]  /*9800*/  @UP0 UIMAD UR6, UR39, UR12, URZ ;  /* 0x0000000c270602a4 */ /* 0x000fe4000f8e023f */
[----:B------:R-:W-:Y:S02]  /*9810*/  @UP0 UIMAD.WIDE.U32 UR8, UR38, UR12, URZ ;  /* 0x0000000c260802a5 */ /* 0x000fe4000f8e003f */
[----:B------:R-:W-:Y:S02]  /*9820*/  @UP0 UIMAD UR7, UR38, UR13, UR6 ;  /* 0x0000000d260702a4 */ /* 0x000fe4000f8e0206 */
[----:B------:R-:W-:Y:S02]  /*9830*/  UIMAD UR6, UR37, 0x300, UR44 ;  /* 0x00000300250678a4 */ /* 0x000fe4000f8e022c */
[----:B------:R-:W-:Y:S01]  /*9840*/  @UP0 UIADD3 UR9, UR9, UR7, URZ ;  /* 0x0000000709090290 */ /* 0x000fe2000fffe03f */
[----:B------:R-:W-:-:S02]  /*9850*/  @UP0 ULDC.64 UR12, c[0x0][0x9d0] ;  /* 0x00027400000c0ab9 */ /* 0x000fc40000000a00 */
[----:B------:R-:W-:Y:S01]  /*9860*/  UMOV UR7, 0x40000040 ;  /* 0x4000004000077882 */ /* 0x000fe20000000000 */
[----:B------:R-:W-:Y:S02]  /*9870*/  @UP0 UIMAD UR11, UR11, UR12, URZ ;  /* 0x0000000c0b0b02a4 */ /* 0x000fe4000f8e023f */
[----:B------:R-:W-:Y:S01]  /*9880*/  @UP0 UIMAD.WIDE.U32 UR8, UR42, UR12, UR8 ;  /* 0x0000000c2a0802a5 */ /* 0x000fe2000f8e0008 */
[----:B------:R-:W-:Y:S01]  /*9890*/  QGMMA.64x96x32.F32.E4M3.E4M3 R88, R148, gdesc[UR4], R88, gsb0 ;  /* 0x0160000494587df3 */ /* 0x000fe20008000858 */
[----:B------:R-:W-:Y:S02]  /*98a0*/  @UP0 UIMAD UR11, UR42, UR13, UR11 ;  /* 0x0000000d2a0b02a4 */ /* 0x000fe4000f8e020b */
[----:B------:R-:W-:Y:S02]  /*98b0*/  @UP0 ULEA UR4, UP1, UR8, UR4, 0x2 ;  /* 0x0000000408040291 */ /* 0x000fe4000f82103f */
[----:B------:R-:W-:-:S04]  /*98c0*/  @UP0 UIADD3 UR7, UR9, UR11, URZ ;  /* 0x0000000b09070290 */ /* 0x000fc8000fffe03f */
[----:B------:R-:W-:Y:S01]  /*98d0*/  @UP0 ULEA.HI.X UR5, UR8, UR5, UR7, 0x2, UP1 ;  /* 0x0000000508050291 */ /* 0x000fe200088f1407 */
[----:B------:R-:W-:-:S05]  /*98e0*/  IMAD.U32 R4, RZ, RZ, UR4 ;  /* 0x00000004ff047e24 */ /* 0x000fca000f8e00ff */
[----:B-1----:R-:W-:-:S05]  /*98f0*/  IMAD.U32 R5, RZ, RZ, UR5 ;  /* 0x00000005ff057e24 */ /* 0x002fca000f8e00ff */
        /* <DEDUP_REMOVED lines=10> */
[----:B0-----:R-:W0:Y:S01]  /*99a0*/  SHFL.BFLY PT, R0, R3, 0x2, 0x1f ;  /* 0x0c401f0003007f89 */ /* 0x001e2200000e0000 */
[----:B------:R-:W-:-:S03]  /*99b0*/  UIADD3 UR6, UR6, 0x6, URZ ;  /* 0x0000000606067890 */ /* 0x000fc6000fffe03f */
[----:B------:R-:W3:Y:S01]  /*99c0*/  SHFL.BFLY PT, R7, R2, 0x2, 0x1f ;  /* 0x0c401f0002077f89 */ /* 0x000ee200000e0000 */
[----:B------:R-:W-:Y:S01]  /*99d0*/  UMOV UR7, 0x40000040 ;  /* 0x4000004000077882 */ /* 0x000fe20000000000 */
[----:B------:R-:W-:Y:S02]  /*99e0*/  WARPGROUP.DEPBAR.LE gsb0, 0x0 ;  /* 0x00008000000079c5 */ /* 0x000fe40000010000 */
[----:B------:R-:W-:-:S06]  /*99f0*/  WARPGROUP.ARRIVE ;  /* 0x00000000000079c5 */ /* 0x000fcc0000000000 */
[----:B------:R-:W-:Y:S01]  /*9a00*/  QGMMA.64x96x32.F32.E4M3.E4M3 R88, R140, gdesc[UR12], R88, gsb0 ;  /* 0x0160000c8c587df3 */ /* 0x000fe20008000858 */
[----:B0-----:R-:W-:-:S01]  /*9a10*/  FADD.FTZ R0, R0, R3 ;  /* 0x0000000300007221 */ /* 0x001fc20000010000 */
[----:B---3--:R-:W-:-:S04]  /*9a20*/  FADD.FTZ R7, R7, R2 ;  /* 0x0000000207077221 */ /* 0x008fc80000010000 */
[----:B-1----:R-:W0:Y:S04]  /*9a30*/  SHFL.BFLY PT, R5, R0, 0x1, 0x1f ;  /* 0x0c201f0000057f89 */ /* 0x002e2800000e0000 */
[----:B------:R-:W1:Y:S01]  /*9a40*/  SHFL.BFLY PT, R4, R7, 0x1, 0x1f ;  /* 0x0c201f0007047f89 */ /* 0x000e6200000e0000 */
        /* <DEDUP_REMOVED lines=24> */
[----:B------:R-:W-:Y:S01]  /*9bd0*/  @P2 FFMA.FTZ R0, R4, R15, R5 ;  /* 0x0000000f04002223 */ /* 0x000fe20000010005 */
[----:B------:R-:W-:Y:S02]  /*9be0*/  IMAD.MOV.U32 R2, RZ, RZ, -0x800000 ;  /* 0xff800000ff027424 */ /* 0x000fe400078e00ff */
[----:B------:R-:W-:Y:S01]  /*9bf0*/  @P3 FFMA.FTZ R2, R12, R58, R9 ;  /* 0x0000003a0c023223 */ /* 0x000fe20000010009 */
[-C--:B--2---:R-:W-:Y:S01]  /*9c00*/  FMUL.FTZ R3, R3, R6.reuse ;  /* 0x0000000603037220 */ /* 0x084fe20000410000 */
[----:B---3--:R-:W-:Y:S01]  /*9c10*/  FMUL.FTZ R7, R7, R6 ;  /* 0x0000000607077220 */ /* 0x008fe20000410000 */
[----:B------:R-:W-:-:S02]  /*9c20*/  WARPGROUP.DEPBAR.LE gsb0, 0x0 ;  /* 0x00008000000079c5 */ /* 0x000fc40000010000 */
[----:B------:R-:W-:Y:S05]  /*9c30*/  @!P0 BRA `(.L_x_1718) ;  /* 0x0000000000048947 */ /* 0x000fea0003800000 */
[----:B------:R-:W-:Y:S01]  /*9c40*/  BPT.TRAP 0x1 ;  /* 0x000000040000795c */ /* 0x000fe20000300000 */
.L_x_1718:
        /* <DEDUP_REMOVED lines=58> */
.L_x_1685:
        /* <DEDUP_REMOVED lines=12> */
[----:B------:R-:W1:Y:S01]  /*a0b0*/  S2R R36, SR_SWINHI ;  /* 0x0000000000247919 */ /* 0x000e620000002f00 */
[----:B------:R-:W-:Y:S01]  /*a0c0*/  F2FP.BF16.F32.PACK_AB R8, R5, R8 ;  /* 0x000000080508723e */ /* 0x000fe200000010ff */
[----:B------:R-:W-:Y:S01]  /*a0d0*/  ULDC.64 UR6, c[0x0][0xbe0] ;  /* 0x0002f80000067ab9 */ /* 0x000fe20000000a00 */
[----:B0-----:R-:W-:-:S05]  /*a0e0*/  IMAD.SHL.U32 R6, R63, 0x4, RZ ;  /* 0x000000043f067824 */ /* 0x001fca00078e00ff */
[----:B------:R-:W-:-:S04]  /*a0f0*/  LOP3.LUT R6, R6, 0xc, RZ, 0xc0, !PT ;  /* 0x0000000c06067812 */ /* 0x000fc800078ec0ff */
[----:B------:R-:W-:-:S05]  /*a100*/  IADD3 R6, P0, R6, UR4, RZ ;  /* 0x0000000406067c10 */ /* 0x000fca000ff1e0ff */
[----:B------:R-:W-:Y:S01]  /*a110*/  IMAD.X R7, RZ, RZ, UR5, P0 ;  /* 0x00000005ff077e24 */ /* 0x000fe200080e06ff */
[----:B------:R-:W-:Y:S02]  /*a120*/  F2FP.BF16.F32.PACK_AB R135, R135, R4 ;  /* 0x000000048787723e */ /* 0x000fe400000010ff */
[----:B------:R-:W-:Y:S02]  /*a130*/  F2FP.BF16.F32.PACK_AB R11, R11, R12 ;  /* 0x0000000c0b0b723e */ /* 0x000fe400000010ff */
[----:B------:R-:W-:Y:S01]  /*a140*/  F2FP.BF16.F32.PACK_AB R42, R41, R42 ;  /* 0x0000002a292a723e */ /* 0x000fe200000010ff */
[----:B------:R0:W2:Y:S01]  /*a150*/  LDG.E.CONSTANT R6, desc[UR50][R6.64] ;  /* 0x0000003206067981 */ /* 0x0000a2000c1e9900 */
[----:B------:R-:W-:Y:S02]  /*a160*/  MOV R4, R3 ;  /* 0x0000000300047202 */ /* 0x000fe40000000f00 */
[----:B-1----:R-:W-:Y:S01]  /*a170*/  MOV R5, R36 ;  /* 0x0000002400057202 */ /* 0x002fe20000000f00 */
[----:B------:R-:W-:Y:S01]  /*a180*/  UISETP.NE.U32.AND UP1, UPT, UR6, URZ, UPT ;  /* 0x0000003f0600728c */ /* 0x000fe2000bf25070 */
[----:B------:R-:W-:Y:S01]  /*a190*/  F2FP.BF16.F32.PACK_AB R33, R33, R34 ;  /* 0x000000222121723e */ /* 0x000fe200000010ff */
[----:B------:R-:W-:Y:S01]  /*a1a0*/  ULDC.64 UR4, c[0x0][0xbd8] ;  /* 0x0002f60000047ab9 */ /* 0x000fe20000000a00 */
[----:B------:R-:W-:Y:S01]  /*a1b0*/  F2FP.BF16.F32.PACK_AB R10, R9, R10 ;  /* 0x0000000a090a723e */ /* 0x000fe200000010ff */
[----:B------:R-:W-:Y:S01]  /*a1c0*/  UISETP.NE.AND.EX UP1, UPT, UR7, URZ, UPT, UP1 ;  /* 0x0000003f0700728c */ /* 0x000fe2000bf25310 */
[----:B------:R-:W-:Y:S01]  /*a1d0*/  F2FP.BF16.F32.PACK_AB R51, R51, R52 ;  /* 0x000000343333723e */ /* 0x000fe200000010ff */
[----:B------:R-:W-:Y:S01]  /*a1e0*/  UISETP.NE.U32.AND UP0, UPT, UR4, URZ, UPT ;  /* 0x0000003f0400728c */ /* 0x000fe2000bf05070 */
[----:B------:R-:W-:Y:S01]  /*a1f0*/  F2FP.BF16.F32.PACK_AB R48, R47, R48 ;  /* 0x000000302f30723e */ /* 0x000fe200000010ff */
[----:B------:R-:W-:Y:S01]  /*a200*/  ULEA UR4, UP2, UR38, UR4, 0x2 ;  /* 0x0000000426047291 */ /* 0x000fe2000f84103f */
[----:B0-----:R-:W-:Y:S01]  /*a210*/  LOP3.LUT P0, R7, R63, 0x3, RZ, 0xc0, !PT ;  /* 0x000000033f077812 */ /* 0x001fe2000780c0ff */
[----:B------:R-:W-:Y:S01]  /*a220*/  UISETP.NE.AND.EX UP0, UPT, UR5, URZ, UPT, UP0 ;  /* 0x0000003f0500728c */ /* 0x000fe2000bf05300 */
[----:B------:R-:W-:Y:S01]  /*a230*/  F2FP.BF16.F32.PACK_AB R43, R43, R44 ;  /* 0x0000002c2b2b723e */ /* 0x000fe200000010ff */
[----:B------:R-:W-:Y:S01]  /*a240*/  ULEA.HI.X UR6, UR38, UR5, UR39, 0x2, UP2 ;  /* 0x0000000526067291 */ /* 0x000fe200090f1427 */
[----:B------:R-:W-:-:S02]  /*a250*/  ISETP.EQ.OR P0, PT, R7, 0x3, !P0 ;  /* 0x000000030700780c */ /* 0x000fc40004702670 */
[----:B------:R-:W-:Y:S02]  /*a260*/  F2FP.BF16.F32.PACK_AB R40, R35, R40 ;  /* 0x000000282328723e */ /* 0x000fe400000010ff */
[----:B------:R-:W-:Y:S02]  /*a270*/  SEL R41, R11, R8, P0 ;  /* 0x000000080b297207 */ /* 0x000fe40000000000 */
[----:B------:R-:W-:Y:S01]  /*a280*/  SEL R34, R8, R11, P0 ;  /* 0x0000000b08227207 */ /* 0x000fe20000000000 */
[----:B------:R-:W-:Y:S01]  /*a290*/  IMAD.WIDE R8, R153, 0x2, R4 ;  /* 0x0000000299087825 */ /* 0x000fe200078e0204 */
[----:B------:R-:W-:Y:S02]  /*a2a0*/  F2FP.BF16.F32.PACK_AB R31, R31, R32 ;  /* 0x000000201f1f723e */ /* 0x000fe400000010ff */
[----:B------:R-:W-:Y:S02]  /*a2b0*/  F2FP.BF16.F32.PACK_AB R28, R27, R28 ;  /* 0x0000001c1b1c723e */ /* 0x000fe400000010ff */
[----:B------:R-:W-:-:S02]  /*a2c0*/  LOP3.LUT R7, R8, 0x180, RZ, 0xc0, !PT ;  /* 0x0000018008077812 */ /* 0x000fc400078ec0ff */
[----:B------:R-:W-:Y:S02]  /*a2d0*/  F2FP.BF16.F32.PACK_AB R53, R53, R54 ;  /* 0x000000363535723e */ /* 0x000fe400000010ff */
[----:B------:R-:W-:Y:S02]  /*a2e0*/  F2FP.BF16.F32.PACK_AB R50, R49, R50 ;  /* 0x000000323132723e */ /* 0x000fe400000010ff */
[----:B------:R-:W-:Y:S02]  /*a2f0*/  IADD3 R12, P5, R8, 0x20, RZ ;  /* 0x00000020080c7810 */ /* 0x000fe40007fbe0ff */
[----:B------:R-:W-:Y:S02]  /*a300*/  F2FP.BF16.F32.PACK_AB R21, R21, R24 ;  /* 0x000000181515723e */ /* 0x000fe400000010ff */
[----:B------:R-:W-:Y:S02]  /*a310*/  F2FP.BF16.F32.PACK_AB R14, R13, R14 ;  /* 0x0000000e0d0e723e */ /* 0x000fe400000010ff */
[----:B------:R-:W-:-:S02]  /*a320*/  SEL R47, R51, R48, P0 ;  /* 0x00000030332f7207 */ /* 0x000fc40000000000 */
[----:B------:R-:W-:Y:S02]  /*a330*/  SEL R49, R43, R40, P0 ;  /* 0x000000282b317207 */ /* 0x000fe40000000000 */
[----:B------:R-:W-:Y:S02]  /*a340*/  SEL R48, R48, R51, P0 ;  /* 0x0000003330307207 */ /* 0x000fe40000000000 */
[----:B------:R-:W-:Y:S02]  /*a350*/  SEL R40, R40, R43, P0 ;  /* 0x0000002b28287207 */ /* 0x000fe40000000000 */
[----:B------:R-:W-:Y:S02]  /*a360*/  F2FP.BF16.F32.PACK_AB R30, R29, R30 ;  /* 0x0000001e1d1e723e */ /* 0x000fe400000010ff */
[----:B------:R-:W-:Y:S02]  /*a370*/  SEL R43, R31, R28, P0 ;  /* 0x0000001c1f2b7207 */ /* 0x000fe40000000000 */
[----:B------:R-:W-:-:S02]  /*a380*/  SEL R51, R10, R135, P0 ;  /* 0x000000870a337207 */ /* 0x000fc40000000000 */
[----:B------:R-:W-:Y:S02]  /*a390*/  SEL R38, R135, R10, P0 ;  /* 0x0000000a87267207 */ /* 0x000fe40000000000 */
[----:B------:R-:W-:Y:S02]  /*a3a0*/  SHF.R.U64 R7, R7, 0x3, RZ ;  /* 0x0000000307077819 */ /* 0x000fe400000012ff */
[----:B------:R-:W-:Y:S02]  /*a3b0*/  SEL R29, R53, R50, P0 ;  /* 0x00000032351d7207 */ /* 0x000fe40000000000 */
[----:B------:R-:W-:Y:S02]  /*a3c0*/  SEL R28, R28, R31, P0 ;  /* 0x0000001f1c1c7207 */ /* 0x000fe40000000000 */
[----:B------:R-:W-:Y:S02]  /*a3d0*/  LOP3.LUT R10, R12, 0x180, RZ, 0xc0, !PT ;  /* 0x000001800c0a7812 */ /* 0x000fe400078ec0ff */
[----:B------:R-:W-:-:S02]  /*a3e0*/  F2FP.BF16.F32.PACK_AB R58, R57, R58 ;  /* 0x0000003a393a723e */ /* 0x000fc400000010ff */
[----:B------:R-:W-:Y:S02]  /*a3f0*/  F2FP.BF16.F32.PACK_AB R56, R55, R56 ;  /* 0x000000383738723e */ /* 0x000fe400000010ff */
[----:B------:R-:W-:Y:S02]  /*a400*/  SEL R50, R50, R53, P0 ;  /* 0x0000003532327207 */ /* 0x000fe40000000000 */
[----:B------:R-:W-:Y:S02]  /*a410*/  SEL R31, R21, R14, P0 ;  /* 0x0000000e151f7207 */ /* 0x000fe40000000000 */
[----:B------:R-:W-:Y:S02]  /*a420*/  SEL R36, R14, R21, P0 ;  /* 0x000000150e247207 */ /* 0x000fe40000000000 */
[C---:B------:R-:W-:Y:S02]  /*a430*/  IADD3 R14, P4, R8.reuse, 0x3000, RZ ;  /* 0x00003000080e7810 */ /* 0x040fe40007f9e0ff */
[----:B------:R-:W-:-:S02]  /*a440*/  IADD3 R53, P3, R8, 0x3020, RZ ;  /* 0x0000302008357810 */ /* 0x000fc40007f7e0ff */
[C---:B------:R-:W-:Y:S01]  /*a450*/  IADD3 R55, P2, R8.reuse, 0x6000, RZ ;  /* 0x0000600008377810 */ /* 0x040fe20007f5e0ff */
[--C-:B------:R-:W-:Y:S01]  /*a460*/  IMAD.X R21, RZ, RZ, R9.reuse, P4 ;  /* 0x000000ffff157224 */ /* 0x100fe200020e0609 */
[----:B------:R-:W-:Y:S02]  /*a470*/  IADD3 R57, P1, R8, 0x6020, RZ ;  /* 0x0000602008397810 */ /* 0x000fe40007f3e0ff */
[----:B------:R-:W-:Y:S01]  /*a480*/  LOP3.LUT R8, R7, R8, RZ, 0x3c, !PT ;  /* 0x0000000807087212 */ /* 0x000fe200078e3cff */
[--C-:B------:R-:W-:Y:S01]  /*a490*/  IMAD.X R13, RZ, RZ, R9.reuse, P2 ;  /* 0x000000ffff0d7224 */ /* 0x100fe200010e0609 */
[----:B------:R-:W-:Y:S01]  /*a4a0*/  SHF.R.U64 R7, R10, 0x3, RZ ;  /* 0x000000030a077819 */ /* 0x000fe200000012ff */
[----:B------:R-:W-:Y:S01]  /*a4b0*/  IMAD.X R11, RZ, RZ, R9, P1 ;  /* 0x000000ffff0b7224 */ /* 0x000fe200008e0609 */
[----:B------:R-:W-:Y:S02]  /*a4c0*/  F2FP.BF16.F32.PACK_AB R45, R45, R46 ;  /* 0x0000002e2d2d723e */ /* 0x000fe400000010ff */
[----:B------:R-:W-:-:S02]  /*a4d0*/  LOP3.LUT R24, R7, R12, RZ, 0x3c, !PT ;  /* 0x0000000c07187212 */ /* 0x000fc400078e3cff */
[----:B------:R-:W-:Y:S02]  /*a4e0*/  LOP3.LUT R7, R14, 0x180, RZ, 0xc0, !PT ;  /* 0x000001800e077812 */ /* 0x000fe400078ec0ff */
[----:B------:R-:W-:Y:S02]  /*a4f0*/  F2FP.BF16.F32.PACK_AB R61, R61, R62 ;  /* 0x0000003e3d3d723e */ /* 0x000fe400000010ff */
[----:B------:R-:W-:Y:S02]  /*a500*/  F2FP.BF16.F32.PACK_AB R25, R25, R26 ;  /* 0x0000001a1919723e */ /* 0x000fe400000010ff */
[----:B------:R-:W-:Y:S01]  /*a510*/  F2FP.BF16.F32.PACK_AB R20, R15, R20 ;  /* 0x000000140f14723e */ /* 0x000fe200000010ff */
[----:B------:R-:W-:Y:S01]  /*a520*/  IMAD.X R15, RZ, RZ, R9, P3 ;  /* 0x000000ffff0f7224 */ /* 0x000fe200018e0609 */
[----:B------:R-:W-:Y:S02]  /*a530*/  F2FP.BF16.F32.PACK_AB R59, R59, R60 ;  /* 0x0000003c3b3b723e */ /* 0x000fe400000010ff */
[----:B------:R-:W-:-:S02]  /*a540*/  SHF.R.U64 R7, R7, 0x3, RZ ;  /* 0x0000000307077819 */ /* 0x000fc400000012ff */
[----:B------:R-:W-:Y:S02]  /*a550*/  SEL R37, R33, R30, P0 ;  /* 0x0000001e21257207 */ /* 0x000fe40000000000 */
[----:B------:R-:W-:Y:S02]  /*a560*/  SEL R35, R45, R42, P0 ;  /* 0x0000002a2d237207 */ /* 0x000fe40000000000 */
[----:B------:R-:W-:Y:S02]  /*a570*/  SEL R30, R30, R33, P0 ;  /* 0x000000211e1e7207 */ /* 0x000fe40000000000 */
[----:B------:R-:W-:Y:S02]  /*a580*/  SEL R27, R61, R58, P0 ;  /* 0x0000003a3d1b7207 */ /* 0x000fe40000000000 */
[----:B------:R-:W-:Y:S02]  /*a590*/  SEL R42, R42, R45, P0 ;  /* 0x0000002d2a2a7207 */ /* 0x000fe40000000000 */
[----:B------:R-:W-:-:S02]  /*a5a0*/  SEL R33, R25, R20, P0 ;  /* 0x0000001419217207 */ /* 0x000fc40000000000 */
[----:B------:R-:W-:Y:S01]  /*a5b0*/  SEL R32, R20, R25, P0 ;  /* 0x0000001914207207 */ /* 0x000fe20000000000 */
[----:B------:R-:W-:Y:S01]  /*a5c0*/  IMAD.X R25, RZ, RZ, R9, P5 ;  /* 0x000000ffff197224 */ /* 0x000fe200028e0609 */
[----:B------:R-:W-:Y:S02]  /*a5d0*/  SEL R58, R58, R61, P0 ;  /* 0x0000003d3a3a7207 */ /* 0x000fe40000000000 */
[----:B------:R-:W-:Y:S02]  /*a5e0*/  SEL R45, R59, R56, P0 ;  /* 0x000000383b2d7207 */ /* 0x000fe40000000000 */
[----:B------:R-:W-:Y:S02]  /*a5f0*/  LOP3.LUT R10, R53, 0x180, RZ, 0xc0, !PT ;  /* 0x00000180350a7812 */ /* 0x000fe400078ec0ff */
[----:B------:R-:W-:Y:S02]  /*a600*/  LOP3.LUT R20, R7, R14, RZ, 0x3c, !PT ;  /* 0x0000000e07147212 */ /* 0x000fe400078e3cff */
[----:B------:R-:W-:-:S02]  /*a610*/  SEL R56, R56, R59, P0 ;  /* 0x0000003b38387207 */ /* 0x000fc40000000000 */
[----:B------:R-:W-:Y:S02]  /*a620*/  SHF.R.U64 R10, R10, 0x3, RZ ;  /* 0x000000030a0a7819 */ /* 0x000fe400000012ff */
[----:B------:R-:W-:Y:S02]  /*a630*/  LOP3.LUT R26, R57, 0x180, RZ, 0xc0, !PT ;  /* 0x00000180391a7812 */ /* 0x000fe400078ec0ff */
[----:B------:R-:W-:Y:S02]  /*a640*/  LOP3.LUT R14, R10, R53, RZ, 0x3c, !PT ;  /* 0x000000350a0e7212 */ /* 0x000fe400078e3cff */
[----:B------:R-:W-:Y:S02]  /*a650*/  MOV R53, R20 ;  /* 0x0000001400357202 */ /* 0x000fe40000000f00 */
[----:B------:R-:W-:Y:S02]  /*a660*/  LOP3.LUT R12, R55, 0x180, RZ, 0xc0, !PT ;  /* 0x00000180370c7812 */ /* 0x000fe400078ec0ff */
[----:B------:R-:W-:-:S02]  /*a670*/  SHF.R.U64 R26, R26, 0x3, RZ ;  /* 0x000000031a1a7819 */ /* 0x000fc400000012ff */
[----:B------:R-:W-:Y:S02]  /*a680*/  SHF.R.U64 R12, R12, 0x3, RZ ;  /* 0x000000030c0c7819 */ /* 0x000fe400000012ff */
[----:B------:R-:W-:Y:S02]  /*a690*/  LOP3.LUT R10, R26, R57, RZ, 0x3c, !PT ;  /* 0x000000391a0a7212 */ /* 0x000fe400078e3cff */
[----:B------:R-:W-:Y:S02]  /*a6a0*/  LOP3.LUT R12, R12, R55, RZ, 0x3c, !PT ;  /* 0x000000370c0c7212 */ /* 0x000fe400078e3cff */
[----:B------:R-:W-:Y:S02]  /*a6b0*/  MOV R55, R8 ;  /* 0x0000000800377202 */ /* 0x000fe40000000f00 */
[----:B------:R-:W-:Y:S02]  /*a6c0*/  MOV R44, R10 ;  /* 0x0000000a002c7202 */ /* 0x000fe40000000f00 */
        /* <DEDUP_REMOVED lines=8> */
[----:B------:R-:W-:Y:S04]  /*a750*/  SHFL.IDX PT, R45, R45, R6, 0x1c1f ;  /* 0x001c1f062d2d7589 */ /* 0x000fe800000e0000 */
[----:B------:R-:W1:Y:S04]  /*a760*/  SHFL.IDX PT, R42, R42, R7, 0x1c1f ;  /* 0x001c1f072a2a7589 */ /* 0x000e6800000e0000 */
[----:B------:R-:W2:Y:S04]  /*a770*/  SHFL.IDX PT, R56, R56, R7, 0x1c1f ;  /* 0x001c1f0738387589 */ /* 0x000ea800000e0000 */
[----:B------:R-:W-:Y:S04]  /*a780*/  SHFL.IDX PT, R49, R49, R6, 0x1c1f ;  /* 0x001c1f0631317589 */ /* 0x000fe800000e0000 */
[----:B------:R-:W3:Y:S01]  /*a790*/  SHFL.IDX PT, R40, R40, R7, 0x1c1f ;  /* 0x001c1f0728287589 */ /* 0x000ee200000e0000 */
[----:B0-----:R-:W-:-:S02]  /*a7a0*/  SEL R8, R27, R58, P0 ;  /* 0x0000003a1b087207 */ /* 0x001fc40000000000 */
[----:B------:R-:W-:Y:S01]  /*a7b0*/  SEL R10, R58, R27, P0 ;  /* 0x0000001b3a0a7207 */ /* 0x000fe20000000000 */
[----:B------:R-:W-:Y:S04]  /*a7c0*/  SHFL.IDX PT, R29, R29, R6, 0x1c1f ;  /* 0x001c1f061d1d7589 */ /* 0x000fe800000e0000 */
[----:B------:R-:W0:Y:S04]  /*a7d0*/  SHFL.IDX PT, R50, R50, R7, 0x1c1f ;  /* 0x001c1f0732327589 */ /* 0x000e2800000e0000 */
[----:B------:R-:W-:Y:S01]  /*a7e0*/  SHFL.IDX PT, R47, R47, R6, 0x1c1f ;  /* 0x001c1f062f2f7589 */ /* 0x000fe200000e0000 */
[----:B-1----:R-:W-:-:S02]  /*a7f0*/  SEL R24, R35, R42, P0 ;  /* 0x0000002a23187207 */ /* 0x002fc40000000000 */
[----:B------:R-:W-:Y:S01]  /*a800*/  SEL R26, R42, R35, P0 ;  /* 0x000000232a1a7207 */ /* 0x000fe20000000000 */
[----:B------:R-:W1:Y:S01]  /*a810*/  SHFL.IDX PT, R48, R48, R7, 0x1c1f ;  /* 0x001c1f0730307589 */ /* 0x000e6200000e0000 */
[----:B--2---:R-:W-:Y:S02]  /*a820*/  SEL R9, R45, R56, P0 ;  /* 0x000000382d097207 */ /* 0x004fe40000000000 */
[----:B------:R-:W-:Y:S01]  /*a830*/  SEL R11, R56, R45, P0 ;  /* 0x0000002d380b7207 */ /* 0x000fe20000000000 */
[----:B------:R-:W-:Y:S04]  /*a840*/  SHFL.IDX PT, R33, R33, R6, 0x1c1f ;  /* 0x001c1f0621217589 */ /* 0x000fe800000e0000 */
[----:B------:R-:W2:Y:S01]  /*a850*/  SHFL.IDX PT, R32, R32, R7, 0x1c1f ;  /* 0x001c1f0720207589 */ /* 0x000ea200000e0000 */
[----:B---3--:R-:W-:-:S02]  /*a860*/  SEL R25, R49, R40, P0 ;  /* 0x0000002831197207 */ /* 0x008fc40000000000 */
[----:B------:R-:W-:Y:S01]  /*a870*/  SEL R27, R40, R49, P0 ;  /* 0x00000031281b7207 */ /* 0x000fe20000000000 */
[----:B------:R-:W-:Y:S04]  /*a880*/  SHFL.IDX PT, R37, R37, R6, 0x1c1f ;  /* 0x001c1f0625257589 */ /* 0x000fe800000e0000 */
[----:B------:R-:W-:Y:S01]  /*a890*/  SHFL.IDX PT, R41, R41, R6, 0x1c1f ;  /* 0x001c1f0629297589 */ /* 0x000fe200000e0000 */
[----:B0-----:R-:W-:Y:S02]  /*a8a0*/  SEL R12, R29, R50, P0 ;  /* 0x000000321d0c7207 */ /* 0x001fe40000000000 */
[----:B------:R-:W-:Y:S01]  /*a8b0*/  SEL R14, R50, R29, P0 ;  /* 0x0000001d320e7207 */ /* 0x000fe20000000000 */
[----:B------:R-:W0:Y:S04]  /*a8c0*/  SHFL.IDX PT, R30, R30, R7, 0x1c1f ;  /* 0x001c1f071e1e7589 */ /* 0x000e2800000e0000 */
[----:B------:R-:W3:Y:S01]  /*a8d0*/  SHFL.IDX PT, R34, R34, R7, 0x1c1f ;  /* 0x001c1f0722227589 */ /* 0x000ee200000e0000 */
[----:B-1----:R-:W-:-:S02]  /*a8e0*/  SEL R13, R47, R48, P0 ;  /* 0x000000302f0d7207 */ /* 0x002fc40000000000 */
[----:B------:R-:W-:Y:S01]  /*a8f0*/  SEL R15, R48, R47, P0 ;  /* 0x0000002f300f7207 */ /* 0x000fe20000000000 */
[----:B------:R-:W-:Y:S04]  /*a900*/  SHFL.IDX PT, R43, R43, R6, 0x1c1f ;  /* 0x001c1f062b2b7589 */ /* 0x000fe800000e0000 */
[----:B------:R0:W1:Y:S01]  /*a910*/  SHFL.IDX PT, R20, R28, R7, 0x1c1f ;  /* 0x001c1f071c147589 */ /* 0x00006200000e0000 */
[----:B--2---:R-:W-:Y:S02]  /*a920*/  SEL R40, R33, R32, P0 ;  /* 0x0000002021287207 */ /* 0x004fe40000000000 */
[----:B------:R-:W-:Y:S01]  /*a930*/  SEL R42, R32, R33, P0 ;  /* 0x00000021202a7207 */ /* 0x000fe20000000000 */
[----:B------:R-:W-:Y:S04]  /*a940*/  SHFL.IDX PT, R21, R31, R6, 0x1c1f ;  /* 0x001c1f061f157589 */ /* 0x000fe800000e0000 */
[----:B------:R-:W2:Y:S04]  /*a950*/  SHFL.IDX PT, R36, R36, R7, 0x1c1f ;  /* 0x001c1f0724247589 */ /* 0x000ea800000e0000 */
[----:B------:R4:W-:Y:S01]  /*a960*/  SHFL.IDX PT, R51, R51, R6, 0x1c1f ;  /* 0x001c1f0633337589 */ /* 0x0009e200000e0000 */
[----:B0-----:R-:W-:-:S02]  /*a970*/  SEL R28, R37, R30, P0 ;  /* 0x0000001e251c7207 */ /* 0x001fc40000000000 */
[----:B------:R-:W-:Y:S01]  /*a980*/  SEL R30, R30, R37, P0 ;  /* 0x000000251e1e7207 */ /* 0x000fe20000000000 */
[----:B------:R0:W5:Y:S01]  /*a990*/  SHFL.IDX PT, R38, R38, R7, 0x1c1f ;  /* 0x001c1f0726267589 */ /* 0x00016200000e0000 */
[----:B---3--:R-:W-:Y:S02]  /*a9a0*/  SEL R32, R41, R34, P0 ;  /* 0x0000002229207207 */ /* 0x008fe40000000000 */
[----:B------:R-:W-:Y:S01]  /*a9b0*/  SEL R34, R34, R41, P0 ;  /* 0x0000002922227207 */ /* 0x000fe20000000000 */
[----:B------:R-:W-:Y:S01]  /*a9c0*/  BAR.SYNC.DEFER_BLOCKING 0x1, 0x180 ;  /* 0x0046000000007b1d */ /* 0x000fe20000010000 */
[----:B----4-:R-:W-:Y:S01]  /*a9d0*/  IMAD.U32 R6, RZ, RZ, UR4 ;  /* 0x00000004ff067e24 */ /* 0x010fe2000f8e00ff */
[----:B-1----:R-:W-:Y:S02]  /*a9e0*/  SEL R29, R43, R20, P0 ;  /* 0x000000142b1d7207 */ /* 0x002fe40000000000 */
[----:B------:R-:W-:Y:S02]  /*a9f0*/  SEL R31, R20, R43, P0 ;  /* 0x0000002b141f7207 */ /* 0x000fe40000000000 */
[----:B------:R-:W-:Y:S01]  /*aa00*/  @UP1 ULDC.64 UR4, c[0x0][0xbe0] ;  /* 0x0002f80000041ab9 */ /* 0x000fe20000000a00 */
[----:B0-----:R-:W-:Y:S01]  /*aa10*/  IMAD.U32 R7, RZ, RZ, UR6 ;  /* 0x00000006ff077e24 */ /* 0x001fe2000f8e00ff */
[----:B------:R-:W-:Y:S01]  /*aa20*/  @UP1 UIMAD.WIDE UR4, UR38, 0x4, UR4 ;  /* 0x00000004260418a5 */ /* 0x000fe2000f8e0204 */
[----:B--2---:R-:W-:-:S02]  /*aa30*/  SEL R41, R21, R36, P0 ;  /* 0x0000002415297207 */ /* 0x004fc40000000000 */
[----:B------:R-:W-:Y:S02]  /*aa40*/  SEL R43, R36, R21, P0 ;  /* 0x00000015242b7207 */ /* 0x000fe40000000000 */
[----:B-----5:R-:W-:Y:S02]  /*aa50*/  SEL R33, R51, R38, P0 ;  /* 0x0000002633217207 */ /* 0x020fe40000000000 */
[----:B------:R-:W-:Y:S01]  /*aa60*/  SEL R35, R38, R51, P0 ;  /* 0x0000003326237207 */ /* 0x000fe20000000000 */
[----:B------:R0:W-:Y:S01]  /*aa70*/  STSM.16.M88.4 [R55], R8 ;  /* 0x0000000837007844 */ /* 0x0001e20000000200 */
[----:B------:R-:W-:-:S03]  /*aa80*/  PLOP3.LUT P0, PT, PT, PT, UP1, 0x80, 0x0 ;  /* 0x000000000000781c */ /* 0x000fc60003f0f018 */
[----:B------:R1:W-:Y:S04]  /*aa90*/  STSM.16.M88.4 [R54], R12 ;  /* 0x0000000c36007844 */ /* 0x0003e80000000200 */
[----:B------:R1:W-:Y:S04]  /*aaa0*/  STSM.16.M88.4 [R53], R24 ;  /* 0x0000001835007844 */ /* 0x0003e80000000200 */
[----:B------:R1:W-:Y:S04]  /*aab0*/  STSM.16.M88.4 [R52], R28 ;  /* 0x0000001c34007844 */ /* 0x0003e80000000200 */
[----:B------:R1:W-:Y:S04]  /*aac0*/  STSM.16.M88.4 [R46], R40 ;  /* 0x000000282e007844 */ /* 0x0003e80000000200 */
[----:B------:R1:W-:Y:S01]  /*aad0*/  STSM.16.M88.4 [R44], R32 ;  /* 0x000000202c007844 */ /* 0x0003e20000000200 */
[----:B------:R-:W-:Y:S01]  /*aae0*/  BAR.SYNC.DEFER_BLOCKING 0x1, 0x180 ;  /* 0x0046000000007b1d */ /* 0x000fe20000010000 */
[----:B0-----:R-:W-:-:S02]  /*aaf0*/  IMAD.U32 R8, RZ, RZ, UR4 ;  /* 0x00000004ff087e24 */ /* 0x001fc4000f8e00ff */
[----:B------:R-:W-:-:S03]  /*ab00*/  IMAD.U32 R9, RZ, RZ, UR5 ;  /* 0x00000005ff097e24 */ /* 0x000fc6000f8e00ff */
[----:B------:R-:W2:Y:S04]  /*ab10*/  @P1 LDG.E R10, desc[UR50][R6.64] ;  /* 0x00000032060a1981 */ /* 0x000ea8000c1e1900 */
[----:B------:R-:W3:Y:S01]  /*ab20*/  @P0 LDG.E R8, desc[UR50][R8.64] ;  /* 0x0000003208080981 */ /* 0x000ee2000c1e1900 */
[----:B------:R-:W-:Y:S01]  /*ab30*/  IMAD R11, R18, 0x20, R16 ;  /* 0x00000020120b7824 */ /* 0x000fe200078e0210 */
[----:B------:R-:W-:Y:S01]  /*ab40*/  UMOV UR4, URZ ;  /* 0x0000003f00047c82 */ /* 0x000fe20008000000 */
[----:B------:R-:W-:Y:S02]  /*ab50*/  ULDC UR8, c[0x0][0xa88] ;  /* 0x0002a20000087ab9 */ /* 0x000fe40000000800 */
[----:B------:R-:W-:-:S03]  /*ab60*/  IMAD.WIDE R4, R11, 0x2, R4 ;  /* 0x000000020b047825 */ /* 0x000fc600078e0204 */
[----:B------:R-:W-:Y:S02]  /*ab70*/  IADD3 R11, P6, R4, 0x1800, RZ ;  /* 0x00001800040b7810 */ /* 0x000fe40007fde0ff */
[----:B--2---:R-:W-:Y:S02]  /*ab80*/  @P1 R2UR UR4, R10 ;  /* 0x000000000a0412ca */ /* 0x004fe400000e0000 */
[----:B---3--:R-:W-:Y:S01]  /*ab90*/  @P0 R2UR UR8, R8 ;  /* 0x00000000080802ca */ /* 0x008fe200000e0000 */
[----:B-1----:R-:W-:-:S14]  /*aba0*/  @P0 BRA `(.L_x_1721) ;  /* 0x0000000000180947 */ /* 0x002fdc0003800000 */
[----:B------:R-:W-:Y:S05]  /*abb0*/  @!P1 BRA `(.L_x_1721) ;  /* 0x0000000000149947 */ /* 0x000fea0003800000 */
[----:B------:R-:W2:Y:S04]  /*abc0*/  LDG.E R9, desc[UR50][R6.64] ;  /* 0x0000003206097981 */ /* 0x000ea8000c1e1900 */
[----:B------:R-:W3:Y:S01]  /*abd0*/  LDG.E R8, desc[UR50][R6.64+0x4] ;  /* 0x0000043206087981 */ /* 0x000ee2000c1e1900 */
[----:B--2---:R-:W-:Y:S02]  /*abe0*/  R2UR UR5, R9 ;  /* 0x00000000090572ca */ /* 0x004fe400000e0000 */
[----:B---3--:R-:W-:-:S13]  /*abf0*/  R2UR UR8, R8 ;  /* 0x00000000080872ca */ /* 0x008fda00000e0000 */
[----:B------:R-:W-:-:S12]  /*ac00*/  UIADD3 UR8, -UR5, UR8, URZ ;  /* 0x0000000805087290 */ /* 0x000fd8000fffe13f */
.L_x_1721:
[----:B------:R-:W-:Y:S01]  /*ac10*/  USHF.R.S32.HI UR12, URZ, 0x1f, UR41 ;  /* 0x0000001f3f0c7899 */ /* 0x000fe20008011429 */
[----:B------:R-:W-:Y:S01]  /*ac20*/  LOP3.LUT R6, R11, 0x180, RZ, 0xc0, !PT ;  /* 0x000001800b067812 */ /* 0x000fe200078ec0ff */
[----:B------:R-:W-:Y:S01]  /*ac30*/  ULDC.64 UR10, c[0x0][0xb70] ;  /* 0x0002dc00000a7ab9 */ /* 0x000fe20000000a00 */
[----:B------:R-:W-:Y:S01]  /*ac40*/  USHF.R.S32.HI UR5, URZ, 0x1f, UR4 ;  /* 0x0000001f3f057899 */ /* 0x000fe20008011404 */
[----:B------:R-:W-:Y:S01]  /*ac50*/  IADD3 R9, P4, R4, 0x4800, RZ ;  /* 0x0000480004097810 */ /* 0x000fe20007f9e0ff */
[----:B------:R-:W-:Y:S01]  /*ac60*/  UIMAD UR9, UR12, UR10, URZ ;  /* 0x0000000a0c0972a4 */ /* 0x000fe2000f8e023f */
[----:B------:R-:W-:Y:S01]  /*ac70*/  SHF.R.U64 R6, R6, 0x3, RZ ;  /* 0x0000000306067819 */ /* 0x000fe200000012ff */
[----:B------:R-:W-:Y:S01]  /*ac80*/  UIMAD.WIDE.U32 UR6, UR41, UR10, UR4 ;  /* 0x0000000a290672a5 */ /* 0x000fe2000f8e0004 */
[----:B------:R-:W-:Y:S01]  /*ac90*/  IMAD.U32 R7, RZ, RZ, UR40 ;  /* 0x00000028ff077e24 */ /* 0x000fe2000f8e00ff */
[----:B------:R-:W-:Y:S01]  /*aca0*/  UIMAD UR9, UR41, UR11, UR9 ;  /* 0x0000000b290972a4 */ /* 0x000fe2000f8e0209 */
[----:B------:R-:W-:Y:S01]  /*acb0*/  LOP3.LUT R8, R9, 0x180, RZ, 0xc0, !PT ;  /* 0x0000018009087812 */ /* 0x000fe200078ec0ff */
[----:B------:R-:W-:Y:S01]  /*acc0*/  USEL UR39, UR39, URZ, !UP0 ;  /* 0x0000003f27277287 */ /* 0x000fe2000c000000 */
[----:B------:R-:W-:Y:S01]  /*acd0*/  LOP3.LUT R6, R6, R11, RZ, 0x3c, !PT ;  /* 0x0000000b06067212 */ /* 0x000fe200078e3cff */
[----:B------:R-:W-:Y:S01]  /*ace0*/  ULDC.64 UR10, c[0x0][0xb78] ;  /* 0x0002de00000a7ab9 */ /* 0x000fe20000000a00 */
[----:B------:R-:W-:Y:S01]  /*acf0*/  UIADD3 UR7, UR7, UR9, URZ ;  /* 0x0000000907077290 */ /* 0x000fe2000fffe03f */
[----:B------:R-:W-:Y:S01]  /*ad00*/  IMAD R11, R7, 0xc0, R22 ;  /* 0x000000c0070b7824 */ /* 0x000fe200078e0216 */
[----:B------:R-:W-:Y:S01]  /*ad10*/  USEL UR38, UR38, URZ, !UP0 ;  /* 0x0000003f26267287 */ /* 0x000fe2000c000000 */
[----:B------:R-:W-:Y:S01]  /*ad20*/  SHF.R.U64 R8, R8, 0x3, RZ ;  /* 0x0000000308087819 */ /* 0x000fe200000012ff */
[----:B------:R-:W-:Y:S01]  /*ad30*/  UIMAD UR9, UR39, UR10, URZ ;  /* 0x0000000a270972a4 */ /* 0x000fe2000f8e023f */
[----:B------:R-:W-:Y:S01]  /*ad40*/  LOP3.LUT P0, RZ, R23, 0x3, RZ, 0xc0, !PT ;  /* 0x0000000317ff7812 */ /* 0x000fe2000780c0ff */
[----:B------:R-:W-:Y:S01]  /*ad50*/  UIMAD.WIDE.U32 UR6, UR38, UR10, UR6 ;  /* 0x0000000a260672a5 */ /* 0x000fe2000f8e0006 */
[----:B------:R-:W-:Y:S01]  /*ad60*/  LOP3.LUT R8, R8, R9, RZ, 0x3c, !PT ;  /* 0x0000000908087212 */ /* 0x000fe200078e3cff */
[----:B------:R-:W-:Y:S01]  /*ad70*/  UIMAD UR9, UR38, UR11, UR9 ;  /* 0x0000000b260972a4 */ /* 0x000fe2000f8e0209 */
[----:B------:R-:W-:-:S02]  /*ad80*/  SHF.R.S32.HI R7, RZ, 0x1f, R11 ;  /* 0x0000001fff077819 */ /* 0x000fc4000001140b */
[----:B------:R-:W-:Y:S01]  /*ad90*/  ULDC.64 UR10, c[0x0][0xb40] ;  /* 0x0002d000000a7ab9 */ /* 0x000fe20000000a00 */
[----:B------:R-:W-:Y:S02]  /*ada0*/  IADD3 R9, P1, R11, UR6, RZ ;  /* 0x000000060b097c10 */ /* 0x000fe4000ff3e0ff */
[----:B------:R-:W-:Y:S01]  /*adb0*/  IMAD.U32 R10, RZ, RZ, UR9 ;  /* 0x00000009ff0a7e24 */ /* 0x000fe2000f8e00ff */
[C---:B------:R-:W-:Y:S02]  /*adc0*/  IADD3 R29, P5, R4.reuse, 0x3000, RZ ;  /* 0x00003000041d7810 */ /* 0x040fe40007fbe0ff */
[----:B------:R-:W-:Y:S02]  /*add0*/  LEA R36, P2, R9, UR10, 0x2 ;  /* 0x0000000a09247c11 */ /* 0x000fe4000f8410ff */
[----:B------:R-:W-:Y:S01]  /*ade0*/  IADD3.X R10, R7, UR7, R10, P1, !PT ;  /* 0x00000007070a7c10 */ /* 0x000fe20008ffe40a */
[C---:B------:R-:W-:Y:S01]  /*adf0*/  VIADD R7, R11.reuse, 0x8 ;  /* 0x000000080b077836 */ /* 0x040fe20000000000 */
[----:B------:R-:W-:Y:S01]  /*ae00*/  IADD3 R33, P3, R4, 0x6000, RZ ;  /* 0x0000600004217810 */ /* 0x000fe20007f7e0ff */
[----:B------:R-:W-:Y:S01]  /*ae10*/  ULDC.64 UR6, c[0x0][0xaa0] ;  /* 0x0002a80000067ab9 */ /* 0x000fe20000000a00 */
[----:B------:R-:W-:-:S02]  /*ae20*/  ISETP.GE.OR P1, PT, R11, UR8, P0 ;  /* 0x000000080b007c0c */ /* 0x000fc40008726670 */
[C---:B------:R-:W-:Y:S02]  /*ae30*/  LOP3.LUT R25, R4.reuse, 0x180, RZ, 0xc0, !PT ;  /* 0x0000018004197812 */ /* 0x040fe400078ec0ff */
[----:B------:R-:W-:Y:S01]  /*ae40*/  LEA.HI.X R37, R9, UR11, R10, 0x2, P2 ;  /* 0x0000000b09257c11 */ /* 0x000fe200090f140a */
[--C-:B------:R-:W-:Y:S01]  /*ae50*/  IMAD.X R9, RZ, RZ, R5.reuse, P4 ;  /* 0x000000ffff097224 */ /* 0x100fe200020e0605 */
[----:B------:R-:W-:Y:S02]  /*ae60*/  IADD3 R11, P2, R4, 0x7800, RZ ;  /* 0x00007800040b7810 */ /* 0x000fe40007f5e0ff */
[----:B------:R-:W-:Y:S02]  /*ae70*/  LOP3.LUT R28, R29, 0x180, RZ, 0xc0, !PT ;  /* 0x000001801d1c7812 */ /* 0x000fe400078ec0ff */
[----:B------:R-:W-:Y:S02]  /*ae80*/  LOP3.LUT R32, R33, 0x180, RZ, 0xc0, !PT ;  /* 0x0000018021207812 */ /* 0x000fe400078ec0ff */
[----:B------:R-:W-:Y:S01]  /*ae90*/  SHF.R.U64 R25, R25, 0x3, RZ ;  /* 0x0000000319197819 */ /* 0x000fe200000012ff */
[----:B------:R-:W-:Y:S01]  /*aea0*/  UIMAD UR5, UR5, UR6, URZ ;  /* 0x00000006050572a4 */ /* 0x000fe2000f8e023f */
[----:B------:R-:W-:Y:S01]  /*aeb0*/  ISETP.GE.OR P0, PT, R7, UR8, P0 ;  /* 0x0000000807007c0c */ /* 0x000fe20008706670 */
[----:B------:R-:W-:Y:S01]  /*aec0*/  IMAD.X R7, RZ, RZ, R5, P6 ;  /* 0x000000ffff077224 */ /* 0x000fe200030e0605 */
[----:B------:R-:W-:Y:S01]  /*aed0*/  LOP3.LUT R10, R11, 0x180, RZ, 0xc0, !PT ;  /* 0x000001800b0a7812 */ /* 0x000fe200078ec0ff */
[----:B------:R-:W-:Y:S01]  /*aee0*/  @!P1 STG.E desc[UR50][R36.64], R0 ;  /* 0x0000000024009986 */ /* 0x000fe2000c101932 */
[----:B------:R-:W-:-:S02]  /*aef0*/  SHF.R.U64 R28, R28, 0x3, RZ ;  /* 0x000000031c1c7819 */ /* 0x000fc400000012ff */
[----:B------:R-:W-:Y:S02]  /*af00*/  SHF.R.U64 R32, R32, 0x3, RZ ;  /* 0x0000000320207819 */ /* 0x000fe400000012ff */
[----:B------:R-:W-:Y:S01]  /*af10*/  LOP3.LUT R24, R25, R4, RZ, 0x3c, !PT ;  /* 0x0000000419187212 */ /* 0x000fe200078e3cff */
[--C-:B------:R-:W-:Y:S01]  /*af20*/  IMAD.MOV.U32 R25, RZ, RZ, R5.reuse ;  /* 0x000000ffff197224 */ /* 0x100fe200078e0005 */
[----:B------:R-:W-:Y:S02]  /*af30*/  SHF.R.U64 R4, R10, 0x3, RZ ;  /* 0x000000030a047819 */ /* 0x000fe400000012ff */
[----:B------:R-:W-:Y:S01]  /*af40*/  LOP3.LUT R28, R28, R29, RZ, 0x3c, !PT ;  /* 0x0000001d1c1c7212 */ /* 0x000fe200078e3cff */
[--C-:B------:R-:W-:Y:S01]  /*af50*/  IMAD.X R29, RZ, RZ, R5.reuse, P5 ;  /* 0x000000ffff1d7224 */ /* 0x100fe200028e0605 */
[----:B------:R-:W-:Y:S01]  /*af60*/  LOP3.LUT R32, R32, R33, RZ, 0x3c, !PT ;  /* 0x0000002120207212 */ /* 0x000fe200078e3cff */
[----:B------:R-:W-:Y:S01]  /*af70*/  IMAD.X R33, RZ, RZ, R5, P3 ;  /* 0x000000ffff217224 */ /* 0x000fe200018e0605 */
[----:B------:R-:W-:Y:S01]  /*af80*/  IADD3.X R13, RZ, R5, RZ, P2, !PT ;  /* 0x00000005ff0d7210 */ /* 0x000fe200017fe4ff */
[----:B------:R0:W-:Y:S01]  /*af90*/  @!P0 STG.E desc[UR50][R36.64+0x20], R2 ;  /* 0x0000200224008986 */ /* 0x0001e2000c101932 */
[----:B------:R-:W-:Y:S01]  /*afa0*/  LOP3.LUT R12, R4, R11, RZ, 0x3c, !PT ;  /* 0x0000000b040c7212 */ /* 0x000fe200078e3cff */
[----:B------:R-:W-:Y:S01]  /*afb0*/  IMAD.U32 R19, RZ, RZ, UR6 ;  /* 0x00000006ff137e24 */ /* 0x000fe2000f8e00ff */
[--C-:B------:R-:W-:Y:S01]  /*afc0*/  SHF.R.S32.HI R21, RZ, 0x1f, R16.reuse ;  /* 0x0000001fff157819 */ /* 0x100fe20000011410 */
[----:B------:R-:W5:Y:S01]  /*afd0*/  LD.E.128 R24, desc[UR50][R24.64] ;  /* 0x0000003218187980 */ /* 0x000f62000c101d00 */
[----:B------:R-:W-:Y:S01]  /*afe0*/  IMAD.MOV.U32 R20, RZ, RZ, R16 ;  /* 0x000000ffff147224 */ /* 0x000fe200078e0010 */
[----:B------:R-:W-:-:S02]  /*aff0*/  UIMAD UR5, UR4, UR7, UR5 ;  /* 0x00000007040572a4 */ /* 0x000fc4000f8e0205 */
[----:B------:R-:W5:Y:S04]  /*b000*/  LD.E.128 R4, desc[UR50][R6.64] ;  /* 0x0000003206047980 */ /* 0x000f68000c101d00 */
[----:B------:R-:W5:Y:S04]  /*b010*/  LD.E.128 R28, desc[UR50][R28.64] ;  /* 0x000000321c1c7980 */ /* 0x000f68000c101d00 */
[----:B------:R-:W5:Y:S04]  /*b020*/  LD.E.128 R8, desc[UR50][R8.64] ;  /* 0x0000003208087980 */ /* 0x000f68000c101d00 */
[----:B------:R-:W5:Y:S04]  /*b030*/  LD.E.128 R32, desc[UR50][R32.64] ;  /* 0x0000003220207980 */ /* 0x000f68000c101d00 */
[----:B------:R-:W5:Y:S01]  /*b040*/  LD.E.128 R12, desc[UR50][R12.64] ;  /* 0x000000320c0c7980 */ /* 0x000f62000c101d00 */
[----:B------:R-:W-:Y:S01]  /*b050*/  IMAD.WIDE.U32 R20, R19, UR4, R20 ;  /* 0x0000000413147c25 */ /* 0x000fe2000f8e0014 */
[----:B------:R-:W-:Y:S01]  /*b060*/  ULDC.64 UR6, c[0x0][0xae0] ;  /* 0x0002b80000067ab9 */ /* 0x000fe20000000a00 */
[----:B------:R-:W-:Y:S01]  /*b070*/  UIMAD UR8, UR40, -0xc0, UR8 ;  /* 0xffffff40280878a4 */ /* 0x000fe2000f8e0208 */
[----:B------:R-:W-:Y:S01]  /*b080*/  @!PT LDS RZ, [RZ] ;  /* 0x00000000fffff984 */ /* 0x000fe20000000800 */
[----:B------:R-:W-:Y:S01]  /*b090*/  @!PT LDS RZ, [RZ] ;  /* 0x00000000fffff984 */ /* 0x000fe20000000800 */
[----:B------:R-:W-:Y:S01]  /*b0a0*/  @!PT LDS RZ, [RZ] ;  /* 0x00000000fffff984 */ /* 0x000fe20000000800 */
[----:B------:R-:W-:Y:S01]  /*b0b0*/  @!PT LDS RZ, [RZ] ;  /* 0x00000000fffff984 */ /* 0x000fe20000000800 */
[----:B------:R1:W-:Y:S06]  /*b0c0*/  MEMBAR.ALL.CTA ;  /* 0x0000000000007992 */ /* 0x0003ec0000008000 */
[----:B-1----:R-:W1:Y:S01]  /*b0d0*/  FENCE.VIEW.ASYNC.S ;  /* 0x00000000000073c6 */ /* 0x002e620000000000 */
[----:B------:R-:W-:Y:S01]  /*b0e0*/  UIMAD UR4, UR12, UR6, URZ ;  /* 0x000000060c0472a4 */ /* 0x000fe2000f8e023f */
[----:B------:R-:W-:Y:S01]  /*b0f0*/  VIADD R21, R21, UR5 ;  /* 0x0000000515157c36 */ /* 0x000fe20008000000 */
[----:B------:R-:W-:Y:S01]  /*b100*/  BSSY B1, `(.L_x_1722) ;  /* 0x0000028000017945 */ /* 0x000fe20003800000 */
[----:B------:R-:W-:Y:S01]  /*b110*/  IMAD.U32 R19, RZ, RZ, UR6 ;  /* 0x00000006ff137e24 */ /* 0x000fe2000f8e00ff */
[----:B------:R-:W-:Y:S01]  /*b120*/  UIMAD UR4, UR41, UR7, UR4 ;  /* 0x00000007290472a4 */ /* 0x000fe2000f8e0204 */
[----:B------:R-:W-:Y:S01]  /*b130*/  ISETP.GE.AND P0, PT, R18, UR8, PT ;  /* 0x0000000812007c0c */ /* 0x000fe2000bf06270 */
[----:B------:R-:W-:Y:S01]  /*b140*/  VIADD R3, R3, 0x19c20 ;  /* 0x00019c2003037836 */ /* 0x000fe20000000000 */
[----:B------:R-:W-:Y:S01]  /*b150*/  ULDC.64 UR6, c[0x0][0xae8] ;  /* 0x0002ba0000067ab9 */ /* 0x000fe20000000a00 */
[----:B------:R-:W-:Y:S01]  /*b160*/  IMAD.WIDE.U32 R20, R19, UR41, R20 ;  /* 0x0000002913147c25 */ /* 0x000fe2000f8e0014 */
[----:B------:R-:W-:-:S02]  /*b170*/  SHF.R.S32.HI R19, RZ, 0x1f, R18 ;  /* 0x0000001fff137819 */ /* 0x000fc40000011412 */
[----:B------:R-:W-:Y:S01]  /*b180*/  PRMT R3, RZ, 0x654, R3 ;  /* 0x00000654ff037816 */ /* 0x000fe20000000003 */
[----:B------:R-:W-:Y:S01]  /*b190*/  VIADD R21, R21, UR4 ;  /* 0x0000000415157c36 */ /* 0x000fe20008000000 */
[----:B------:R-:W-:Y:S02]  /*b1a0*/  UIMAD UR4, UR39, UR6, URZ ;  /* 0x00000006270472a4 */ /* 0x000fe4000f8e023f */
[----:B0-----:R-:W-:Y:S02]  /*b1b0*/  IMAD.U32 R37, RZ, RZ, UR6 ;  /* 0x00000006ff257e24 */ /* 0x001fe4000f8e00ff */
[----:B------:R-:W-:Y:S01]  /*b1c0*/  VIADD R0, R18, 0x60 ;  /* 0x0000006012007836 */ /* 0x000fe20000000000 */
[----:B------:R-:W-:Y:S02]  /*b1d0*/  UIMAD UR4, UR38, UR7, UR4 ;  /* 0x00000007260472a4 */ /* 0x000fe4000f8e0204 */
[----:B------:R-:W-:Y:S02]  /*b1e0*/  IMAD.WIDE.U32 R36, R37, UR38, R20 ;  /* 0x0000002625247c25 */ /* 0x000fe4000f8e0014 */
[----:B------:R-:W-:Y:S01]  /*b1f0*/  ISETP.GE.AND P3, PT, R0, UR8, PT ;  /* 0x0000000800007c0c */ /* 0x000fe2000bf66270 */
[----:B-1----:R0:W-:Y:S01]  /*b200*/  SYNCS.ARRIVE.TRANS64.RED.A1T0 RZ, [R3+URZ], RZ ;  /* 0x000000ff03ff79a7 */ /* 0x0021e2000810043f */
[----:B------:R-:W-:-:S02]  /*b210*/  VIADD R43, R37, UR4 ;  /* 0x00000004252b7c36 */ /* 0x000fc40008000000 */
[----:B0-----:R-:W-:-:S04]  /*b220*/  IMAD.U32 R3, RZ, RZ, UR40 ;  /* 0x00000028ff037e24 */ /* 0x001fc8000f8e00ff */
        /* <DEDUP_REMOVED lines=21> */
.L_x_1723:
[----:B------:R-:W-:Y:S05]  /*b380*/  BSYNC B1 ;  /* 0x0000000000017941 */ /* 0x000fea0003800000 */
.L_x_1722:
        /* <DEDUP_REMOVED lines=24> */
.L_x_1720:
[----:B------:R-:W-:Y:S01]  /*b510*/  ULDC.64 UR4, c[0x0][0xbe0] ;  /* 0x0002f80000047ab9 */ /* 0x000fe20000000a00 */
[----:B------:R-:W-:Y:S01]  /*b520*/  ULDC.64 UR6, c[0x0][0xbd8] ;  /* 0x0002f60000067ab9 */ /* 0x000fe20000000a00 */
[----:B------:R-:W-:-:S04]  /*b530*/  UISETP.NE.U32.AND UP0, UPT, UR4, URZ, UPT ;  /* 0x0000003f0400728c */ /* 0x000fc8000bf05070 */
[----:B------:R-:W-:Y:S02]  /*b540*/  UISETP.NE.AND.EX UP1, UPT, UR5, URZ, UPT, UP0 ;  /* 0x0000003f0500728c */ /* 0x000fe4000bf25300 */
[----:B------:R-:W-:-:S04]  /*b550*/  UISETP.NE.U32.AND UP0, UPT, UR6, URZ, UPT ;  /* 0x0000003f0600728c */ /* 0x000fc8000bf05070 */
[----:B------:R-:W-:Y:S01]  /*b560*/  PLOP3.LUT P2, PT, PT, PT, UP1, 0x80, 0x0 ;  /* 0x000000000000781c */ /* 0x000fe20003f4f018 */
[----:B------:R-:W-:-:S04]  /*b570*/  UISETP.NE.AND.EX UP0, UPT, UR7, URZ, UPT, UP0 ;  /* 0x0000003f0700728c */ /* 0x000fc8000bf05300 */
[----:B------:R-:W-:Y:S02]  /*b580*/  @UP1 ULDC.64 UR4, c[0x0][0xbe0] ;  /* 0x0002f80000041ab9 */ /* 0x000fe40000000a00 */
[----:B------:R-:W-:Y:S01]  /*b590*/  @UP1 UIMAD.WIDE UR4, UR38, 0x4, UR4 ;  /* 0x00000004260418a5 */ /* 0x000fe2000f8e0204 */
[----:B------:R-:W-:Y:S01]  /*b5a0*/  PLOP3.LUT P1, PT, PT, PT, UP0, 0x80, 0x0 ;  /* 0x000000000000781c */ /* 0x000fe20003f2f008 */
[----:B------:R-:W-:-:S04]  /*b5b0*/  ULEA UR6, UP1, UR38, UR6, 0x2 ;  /* 0x0000000626067291 */ /* 0x000fc8000f82103f */
[----:B------:R-:W-:Y:S01]  /*b5c0*/  IMAD.U32 R4, RZ, RZ, UR4 ;  /* 0x00000004ff047e24 */ /* 0x000fe2000f8e00ff */
[----:B------:R-:W-:Y:S01]  /*b5d0*/  ULEA.HI.X UR7, UR38, UR7, UR39, 0x2, UP1 ;  /* 0x0000000726077291 */ /* 0x000fe200088f1427 */
[----:B------:R-:W-:Y:S02]  /*b5e0*/  IMAD.U32 R5, RZ, RZ, UR5 ;  /* 0x00000005ff057e24 */ /* 0x000fe4000f8e00ff */
[----:B------:R-:W-:-:S03]  /*b5f0*/  IMAD.MOV.U32 R7, RZ, RZ, RZ ;  /* 0x000000ffff077224 */ /* 0x000fc600078e00ff */
[----:B------:R-:W2:Y:S01]  /*b600*/  @P2 LDG.E R4, desc[UR50][R4.64] ;  /* 0x0000003204042981 */ /* 0x000ea2000c1e1900 */
[----:B------:R-:W-:Y:S02]  /*b610*/  IMAD.U32 R2, RZ, RZ, UR6 ;  /* 0x00000006ff027e24 */ /* 0x000fe4000f8e00ff */
[----:B------:R-:W-:-:S05]  /*b620*/  IMAD.U32 R3, RZ, RZ, UR7 ;  /* 0x00000007ff037e24 */ /* 0x000fca000f8e00ff */
[----:B------:R0:W5:Y:S01]  /*b630*/  @P1 LDG.E R7, desc[UR50][R2.64] ;  /* 0x0000003202071981 */ /* 0x000162000c1e1900 */
[----:B------:R-:W-:Y:S01]  /*b640*/  ULDC UR4, c[0x0][0xa88] ;  /* 0x0002a20000047ab9 */ /* 0x000fe20000000800 */
[----:B------:R-:W-:Y:S02]  /*b650*/  ISETP.GT.AND P0, PT, R154, 0xbf, PT ;  /* 0x000000bf9a00780c */ /* 0x000fe40003f04270 */
[----:B--2---:R-:W-:Y:S01]  /*b660*/  @P2 R2UR UR4, R4 ;  /* 0x00000000040422ca */ /* 0x004fe200000e0000 */
[----:B0-----:R-:W-:-:S14]  /*b670*/  @P2 BRA `(.L_x_1725) ;  /* 0x0000000000182947 */ /* 0x001fdc0003800000 */
[----:B------:R-:W-:Y:S05]  /*b680*/  @!P1 BRA `(.L_x_1725) ;  /* 0x0000000000149947 */ /* 0x000fea0003800000 */
[----:B------:R-:W2:Y:S04]  /*b690*/  LDG.E R4, desc[UR50][R2.64] ;  /* 0x0000003202047981 */ /* 0x000ea8000c1e1900 */
[----:B------:R-:W3:Y:S01]  /*b6a0*/  LDG.E R0, desc[UR50][R2.64+0x4] ;  /* 0x0000043202007981 */ /* 0x000ee2000c1e1900 */
[----:B--2---:R-:W-:Y:S02]  /*b6b0*/  R2UR UR5, R4 ;  /* 0x00000000040572ca */ /* 0x004fe400000e0000 */
[----:B---3--:R-:W-:-:S13]  /*b6c0*/  R2UR UR4, R0 ;  /* 0x00000000000472ca */ /* 0x008fda00000e0000 */
[----:B------:R-:W-:-:S12]  /*b6d0*/  UIADD3 UR4, -UR5, UR4, URZ ;  /* 0x0000000405047290 */ /* 0x000fd8000fffe13f */
.L_x_1725:
[----:B------:R-:W-:Y:S01]  /*b6e0*/  USHF.R.S32.HI UR7, URZ, 0x1f, UR41 ;  /* 0x0000001f3f077899 */ /* 0x000fe20008011429 */
[----:B------:R-:W-:Y:S01]  /*b6f0*/  BSSY B1, `(.L_x_1726) ;  /* 0x000001f000017945 */ /* 0x000fe20003800000 */
[----:B------:R-:W-:Y:S01]  /*b700*/  USEL UR38, UR38, URZ, !UP0 ;  /* 0x0000003f26267287 */ /* 0x000fe2000c000000 */
[----:B------:R-:W-:Y:S01]  /*b710*/  SHF.R.S32.HI R9, RZ, 0x1f, R16 ;  /* 0x0000001fff097819 */ /* 0x000fe20000011410 */
[----:B------:R-:W-:Y:S01]  /*b720*/  USEL UR39, UR39, URZ, !UP0 ;  /* 0x0000003f27277287 */ /* 0x000fe2000c000000 */
[----:B-----5:R-:W-:Y:S01]  /*b730*/  SHF.R.S32.HI R6, RZ, 0x1f, R7 ;  /* 0x0000001fff067819 */ /* 0x020fe20000011407 */
[----:B------:R-:W-:Y:S10]  /*b740*/  @P0 BRA `(.L_x_1727) ;  /* 0x0000000000640947 */ /* 0x000ff40003800000 */
[----:B------:R-:W0:Y:S01]  /*b750*/  S2R R2, SR_TID.X ;  /* 0x0000000000027919 */ /* 0x000e220000002100 */
[----:B------:R-:W-:-:S04]  /*b760*/  IMAD.U32 R0, RZ, RZ, UR40 ;  /* 0x00000028ff007e24 */ /* 0x000fc8000f8e00ff */
[----:B0-----:R-:W-:-:S04]  /*b770*/  IMAD R0, R0, 0xc0, R2 ;  /* 0x000000c000007824 */ /* 0x001fc800078e0202 */
[----:B------:R-:W-:-:S05]  /*b780*/  VIADD R0, R0, 0xffffff80 ;  /* 0xffffff8000007836 */ /* 0x000fca0000000000 */
[----:B------:R-:W-:-:S13]  /*b790*/  ISETP.GE.AND P0, PT, R0, UR4, PT ;  /* 0x0000000400007c0c */ /* 0x000fda000bf06270 */
        /* <DEDUP_REMOVED lines=20> */
.L_x_1727:
[----:B------:R-:W-:Y:S05]  /*b8e0*/  BSYNC B1 ;  /* 0x0000000000017941 */ /* 0x000fea0003800000 */
.L_x_1726:
[----:B------:R-:W-:Y:S01]  /*b8f0*/  ULDC.64 UR8, c[0x0][0xaa0] ;  /* 0x0002a80000087ab9 */ /* 0x000fe20000000a00 */
[----:B------:R-:W-:Y:S01]  /*b900*/  IMAD.MOV.U32 R2, RZ, RZ, R16 ;  /* 0x000000ffff027224 */ /* 0x000fe200078e0010 */
[----:B------:R-:W-:Y:S01]  /*b910*/  UIMAD UR6, UR40, -0xc0, UR4 ;  /* 0xffffff40280678a4 */ /* 0x000fe2000f8e0204 */
[----:B0-----:R-:W-:Y:S01]  /*b920*/  IMAD.MOV.U32 R3, RZ, RZ, R9 ;  /* 0x000000ffff037224 */ /* 0x001fe200078e0009 */
[----:B------:R-:W-:Y:S01]  /*b930*/  BSSY B1, `(.L_x_1728) ;  /* 0x000002c000017945 */ /* 0x000fe20003800000 */
[----:B------:R-:W-:Y:S02]  /*b940*/  IMAD R0, R6, UR8, RZ ;  /* 0x0000000806007c24 */ /* 0x000fe4000f8e02ff */
[----:B------:R-:W-:Y:S01]  /*b950*/  IMAD.WIDE.U32 R2, R7, UR8, R2 ;  /* 0x0000000807027c25 */ /* 0x000fe2000f8e0002 */
[----:B------:R-:W-:-:S03]  /*b960*/  ISETP.GE.AND P0, PT, R18, UR6, PT ;  /* 0x0000000612007c0c */ /* 0x000fc6000bf06270 */
[----:B------:R-:W-:Y:S01]  /*b970*/  IMAD R7, R7, UR9, R0 ;  /* 0x0000000907077c24 */ /* 0x000fe2000f8e0200 */
[----:B------:R-:W-:Y:S01]  /*b980*/  ULDC.64 UR8, c[0x0][0xae0] ;  /* 0x0002b80000087ab9 */ /* 0x000fe20000000a00 */
[----:B------:R-:W-:Y:S01]  /*b990*/  VIADD R0, R18, 0x60 ;  /* 0x0000006012007836 */ /* 0x000fe20000000000 */
[----:B------:R-:W-:Y:S01]  /*b9a0*/  UIMAD UR5, UR7, UR8, URZ ;  /* 0x00000008070572a4 */ /* 0x000fe2000f8e023f */
[----:B------:R-:W-:Y:S01]  /*b9b0*/  IMAD.IADD R3, R3, 0x1, R7 ;  /* 0x0000000103037824 */ /* 0x000fe200078e0207 */
[----:B------:R-:W-:Y:S01]  /*b9c0*/  SHF.R.S32.HI R7, RZ, 0x1f, R18 ;  /* 0x0000001fff077819 */ /* 0x000fe20000011412 */
[----:B------:R-:W-:Y:S01]  /*b9d0*/  IMAD.U32 R5, RZ, RZ, UR8 ;  /* 0x00000008ff057e24 */ /* 0x000fe2000f8e00ff */
[----:B------:R-:W-:Y:S01]  /*b9e0*/  UIMAD UR5, UR41, UR9, UR5 ;  /* 0x00000009290572a4 */ /* 0x000fe2000f8e0205 */
[----:B------:R-:W-:Y:S01]  /*b9f0*/  IMAD.U32 R9, RZ, RZ, UR40 ;  /* 0x00000028ff097e24 */ /* 0x000fe2000f8e00ff */
[----:B------:R-:W-:Y:S01]  /*ba00*/  ISETP.GE.AND P1, PT, R0, UR6, PT ;  /* 0x0000000600007c0c */ /* 0x000fe2000bf26270 */
[----:B------:R-:W-:Y:S01]  /*ba10*/  IMAD.WIDE.U32 R2, R5, UR41, R2 ;  /* 0x0000002905027c25 */ /* 0x000fe2000f8e0002 */
[----:B------:R-:W-:-:S02]  /*ba20*/  ULDC.64 UR8, c[0x0][0xae8] ;  /* 0x0002ba0000087ab9 */ /* 0x000fc40000000a00 */
[----:B------:R-:W-:Y:S01]  /*ba30*/  UIMAD UR4, UR39, UR8, URZ ;  /* 0x00000008270472a4 */ /* 0x000fe2000f8e023f */
[----:B------:R-:W-:Y:S02]  /*ba40*/  VIADD R3, R3, UR5 ;  /* 0x0000000503037c36 */ /* 0x000fe40008000000 */
[----:B------:R-:W-:Y:S01]  /*ba50*/  IMAD.U32 R5, RZ, RZ, UR8 ;  /* 0x00000008ff057e24 */ /* 0x000fe2000f8e00ff */
[----:B------:R-:W-:Y:S01]  /*ba60*/  UIMAD UR4, UR38, UR9, UR4 ;  /* 0x00000009260472a4 */ /* 0x000fe2000f8e0204 */
[----:B------:R-:W-:Y:S02]  /*ba70*/  IMAD.MOV.U32 R6, RZ, RZ, R18 ;  /* 0x000000ffff067224 */ /* 0x000fe400078e0012 */
[----:B------:R-:W-:-:S04]  /*ba80*/  IMAD.WIDE.U32 R4, R5, UR38, R2 ;  /* 0x0000002605047c25 */ /* 0x000fc8000f8e0002 */
        /* <DEDUP_REMOVED lines=22> */
.L_x_1729:
[----:B------:R-:W-:Y:S05]  /*bbf0*/  BSYNC B1 ;  /* 0x0000000000017941 */ /* 0x000fea0003800000 */
.L_x_1728:
        /* <DEDUP_REMOVED lines=22> */
.L_x_1724:
[----:B------:R-:W-:Y:S05]  /*bd60*/  BSYNC B0 ;  /* 0x0000000000007941 */ /* 0x000fea0003800000 */
.L_x_1719:
[----:B------:R-:W-:Y:S02]  /*bd70*/  ULDC UR4, c[0x0][0xc14] ;  /* 0x0003050000047ab9 */ /* 0x000fe40000000800 */
[----:B------:R-:W-:-:S13]  /*bd80*/  ISETP.GE.AND P0, PT, R39, UR4, PT ;  /* 0x0000000427007c0c */ /* 0x000fda000bf06270 */
[----:B------:R-:W-:Y:S05]  /*bd90*/  @!P0 BRA `(.L_x_1730) ;  /* 0xffffff4c00f08947 */ /* 0x000fea000383ffff */
[----:B------:R-:W-:Y:S05]  /*bda0*/  EXIT ;  /* 0x000000000000794d */ /* 0x000fea0003800000 */
.L_x_1680:
[----:B------:R-:W-:-:S08]  /*bdb0*/  NOP ;  /* 0x0000000000007918 */ /* 0x000fd00000000000 */
[----:B------:R-:W0:-:S00]  /*bdc0*/  USETMAXREG.DEALLOC.CTAPOOL 0x20 ;  /* 0x00000020000079c8 */ /* 0x000e0000080e0500 */
[----:B0-----:R-:W-:Y:S01]  /*bdd0*/  LOP3.LUT R2, R0, 0x3, RZ, 0xc0, !PT ;  /* 0x0000000300027812 */ /* 0x001fe200078ec0ff */
[----:B------:R-:W-:-:S05]  /*bde0*/  IMAD.MOV.U32 R4, RZ, RZ, RZ ;  /* 0x000000ffff047224 */ /* 0x000fca00078e00ff */
[----:B------:R-:W0:Y:S02]  /*bdf0*/  SHFL.IDX PT, R2, R2, RZ, 0x1f ;  /* 0x00001fff02027589 */ /* 0x000e2400000e0000 */
[----:B0-----:R-:W-:-:S04]  /*be00*/  ISETP.NE.AND P0, PT, R2, RZ, PT ;  /* 0x000000ff0200720c */ /* 0x001fc80003f05270 */
[----:B------:R-:W-:-:S05]  /*be10*/  P2R R2, PR, RZ, 0x1 ;  /* 0x00000001ff027803 */ /* 0x000fca0000000000 */
[----:B------:R0:W-:Y:S04]  /*be20*/  STL [R1+0x4], R2 ;  /* 0x0000040201007387 */ /* 0x0001e80000100800 */
        /* <DEDUP_REMOVED lines=10> */
.L_x_1731:
        /* <DEDUP_REMOVED lines=41> */
.L_x_1737:
        /* <DEDUP_REMOVED lines=14> */
.L_x_1736:
[----:B------:R-:W-:Y:S05]  /*c240*/  BSYNC B0 ;  /* 0x0000000000007941 */ /* 0x000fea0003800000 */
.L_x_1735:
        /* <DEDUP_REMOVED lines=21> */
.L_x_1733:
        /* <DEDUP_REMOVED lines=25> */
.L_x_1738:
        /* <DEDUP_REMOVED lines=57> */
.L_x_1734:
[----:B------:R-:W-:Y:S01]  /*c8c0*/  IMAD.MOV.U32 R24, RZ, RZ, R7 ;  /* 0x000000ffff187224 */ /* 0x000fe200078e0007 */
[----:B------:R-:W-:Y:S01]  /*c8d0*/  UMOV UR38, URZ ;  /* 0x0000003f00267c82 */ /* 0x000fe20008000000 */
[----:B------:R-:W-:-:S07]  /*c8e0*/  IMAD.MOV.U32 R25, RZ, RZ, RZ ;  /* 0x000000ffff197224 */ /* 0x000fce00078e00ff */
.L_x_1739:
[----:B------:R-:W-:Y:S01]  /*c8f0*/  ISETP.NE.AND P0, PT, R5, RZ, PT ;  /* 0x000000ff0500720c */ /* 0x000fe20003f05270 */
[----:B------:R-:W-:Y:S01]  /*c900*/  IMAD.U32 R7, RZ, RZ, UR48 ;  /* 0x00000030ff077e24 */ /* 0x000fe2000f8e00ff */
[----:B------:R-:W-:Y:S01]  /*c910*/  MOV R6, UR38 ;  /* 0x0000002600067c02 */ /* 0x000fe20008000f00 */
[----:B------:R-:W-:Y:S02]  /*c920*/  IMAD.MOV.U32 R4, RZ, RZ, R24 ;  /* 0x000000ffff047224 */ /* 0x000fe400078e0018 */
[----:B------:R-:W-:-:S08]  /*c930*/  IMAD.MOV.U32 R5, RZ, RZ, R25 ;  /* 0x000000ffff057224 */ /* 0x000fd000078e0019 */
[----:B------:R-:W0:Y:S01]  /*c940*/  @!P0 S2R R3, SR_CgaCtaId ;  /* 0x0000000000038919 */ /* 0x000e220000008800 */
[----:B------:R-:W-:-:S04]  /*c950*/  @!P0 MOV R2, 0x400 ;  /* 0x0000040000028802 */ /* 0x000fc80000000f00 */
[----:B0-----:R-:W-:-:S05]  /*c960*/  @!P0 LEA R2, R3, R2, 0x18 ;  /* 0x0000000203028211 */ /* 0x001fca00078ec0ff */
[----:B------:R0:W-:Y:S01]  /*c970*/  @!P0 STS.128 [R2+0x19cd0], R4 ;  /* 0x019cd00402008388 */ /* 0x0001e20000000c00 */
[----:B------:R-:W-:Y:S06]  /*c980*/  BAR.ARV 0x5, 0x200 ;  /* 0x0148000000007b1d */ /* 0x000fec0000002000 */
.L_x_1732:
[----:B------:R-:W-:Y:S01]  /*c990*/  ULDC UR4, c[0x0][0xc14] ;  /* 0x0003050000047ab9 */ /* 0x000fe20000000800 */
[----:B------:R1:W-:Y:S01]  /*c9a0*/  STL [R1], RZ ;  /* 0x000000ff01007387 */ /* 0x0003e20000100800 */
        /* <DEDUP_REMOVED lines=13> */
[----:B------:R2:W-:Y:S01]  /*ca80*/  STL [R1], RZ ;  /* 0x000000ff01007387 */ /* 0x0005e20000100800 */
        /* <DEDUP_REMOVED lines=23> */
[----:B--2---:R-:W-:-:S07]  /*cc00*/  SEL R28, R28, 0xffffffc0, !P0 ;  /* 0xffffffc01c1c7807 */ /* 0x004fce0004000000 */
.L_x_1804:
[----:B------:R-:W-:Y:S01]  /*cc10*/  ULDC.64 UR4, c[0x0][0xc60] ;  /* 0x0003180000047ab9 */ /* 0x000fe20000000a00 */
[----:B------:R-:W-:Y:S01]  /*cc20*/  ULDC.64 UR8, c[0x0][0xa00] ;  /* 0x0002800000087ab9 */ /* 0x000fe20000000a00 */
[----:B------:R-:W-:Y:S01]  /*cc30*/  UIMAD.WIDE UR4, UR48, 0x4, UR4 ;  /* 0x00000004300478a5 */ /* 0x000fe2000f8e0204 */
[----:B0-----:R-:W-:Y:S01]  /*cc40*/  IMAD.MOV.U32 R0, RZ, RZ, RZ ;  /* 0x000000ffff007224 */ /* 0x001fe200078e00ff */
[----:B------:R-:W-:-:S04]  /*cc50*/  ULDC.64 UR10, c[0x0][0xa08] ;  /* 0x00028200000a7ab9 */ /* 0x000fc80000000a00 */
[----:B------:R-:W-:Y:S02]  /*cc60*/  IMAD.U32 R2, RZ, RZ, UR4 ;  /* 0x00000004ff027e24 */ /* 0x000fe4000f8e00ff */
[----:B------:R-:W-:Y:S01]  /*cc70*/  IMAD.U32 R3, RZ, RZ, UR5 ;  /* 0x00000005ff037e24 */ /* 0x000fe2000f8e00ff */
[----:B------:R-:W-:-:S04]  /*cc80*/  ULDC.64 UR4, c[0x0][0xa28] ;  /* 0x00028a0000047ab9 */ /* 0x000fc80000000a00 */
[----:B------:R-:W2:Y:S01]  /*cc90*/  LDG.E R2, desc[UR50][R2.64] ;  /* 0x0000003202027981 */ /* 0x000ea2000c1e1900 */
[----:B------:R-:W-:Y:S01]  /*cca0*/  UISETP.NE.U32.AND UP0, UPT, UR4, URZ, UPT ;  /* 0x0000003f0400728c */ /* 0x000fe2000bf05070 */
[----:B------:R-:W-:Y:S01]  /*ccb0*/  ISETP.NE.U32.AND P0, PT, RZ, UR8, PT ;  /* 0x00000008ff007c0c */ /* 0x000fe2000bf05070 */
[----:B------:R-:W0:Y:S01]  /*ccc0*/  LDC R8, c[0x0][0x288] ;  /* 0x0000a200ff087b82 */ /* 0x000e220000000800 */
[----:B------:R-:W-:Y:S01]  /*ccd0*/  ISETP.NE.U32.AND P1, PT, RZ, UR10, PT ;  /* 0x0000000aff007c0c */ /* 0x000fe2000bf25070 */
[----:B------:R-:W-:Y:S01]  /*cce0*/  UISETP.NE.AND.EX UP0, UPT, UR5, URZ, UPT, UP0 ;  /* 0x0000003f0500728c */ /* 0x000fe2000bf05300 */
[----:B------:R-:W-:Y:S02]  /*ccf0*/  ISETP.NE.AND.EX P0, PT, RZ, UR9, PT, P0 ;  /* 0x00000009ff007c0c */ /* 0x000fe4000bf05300 */
[----:B------:R-:W-:-:S03]  /*cd00*/  ISETP.NE.AND.EX P1, PT, RZ, UR11, PT, P1 ;  /* 0x0000000bff007c0c */ /* 0x000fc6000bf25310 */
[----:B------:R-:W-:Y:S01]  /*cd10*/  PLOP3.LUT P2, PT, PT, PT, UP0, 0x80, 0x0 ;  /* 0x000000000000781c */ /* 0x000fe20003f4f008 */
[----:B------:R-:W-:Y:S02]  /*cd20*/  IMAD.MOV.U32 R27, RZ, RZ, RZ ;  /* 0x000000ffff1b7224 */ /* 0x000fe400078e00ff */
[----:B------:R-:W-:Y:S01]  /*cd30*/  IMAD.MOV.U32 R9, RZ, RZ, RZ ;  /* 0x000000ffff097224 */ /* 0x000fe200078e00ff */
[----:B--2---:R-:W-:-:S13]  /*cd40*/  R2UR UR44, R2 ;  /* 0x00000000022c72ca */ /* 0x004fda00000e0000 */
[----:B------:R-:W-:Y:S02]  /*cd50*/  USHF.R.S32.HI UR43, URZ, 0x1f, UR44 ;  /* 0x0000001f3f2b7899 */ /* 0x000fe4000801142c */
[----:B------:R-:W-:Y:S02]  /*cd60*/  @UP0 ULEA UR4, UP1, UR44, UR4, 0x2 ;  /* 0x000000042c040291 */ /* 0x000fe4000f82103f */
[----:B------:R-:W-:Y:S02]  /*cd70*/  USHF.L.U32 UR42, UR44, 0x2, URZ ;  /* 0x000000022c2a7899 */ /* 0x000fe4000800063f */
[----:B------:R-:W-:Y:S02]  /*cd80*/  @UP0 ULEA.HI.X UR5, UR44, UR5, UR43, 0x2, UP1 ;  /* 0x000000052c050291 */ /* 0x000fe400088f142b */
[----:B------:R-:W-:Y:S01]  /*cd90*/  USHF.L.U64.HI UR43, UR44, 0x2, UR43 ;  /* 0x000000022c2b7899 */ /* 0x000fe2000801022b */
[----:B------:R-:W-:Y:S01]  /*cda0*/  IMAD.U32 R2, RZ, RZ, UR4 ;  /* 0x00000004ff027e24 */ /* 0x000fe2000f8e00ff */
[----:B------:R-:W-:-:S02]  /*cdb0*/  UIADD3 UR6, UP0, UR42, UR8, URZ ;  /* 0x000000082a067290 */ /* 0x000fc4000ff1e03f */
[----:B------:R-:W-:Y:S01]  /*cdc0*/  UIADD3 UR7, UP1, UR42, UR10, URZ ;  /* 0x0000000a2a077290 */ /* 0x000fe2000ff3e03f */
[----:B------:R-:W-:Y:S01]  /*cdd0*/  IMAD.U32 R3, RZ, RZ, UR5 ;  /* 0x00000005ff037e24 */ /* 0x000fe2000f8e00ff */
[----:B------:R-:W-:Y:S02]  /*cde0*/  UIADD3.X UR4, UR43, UR9, URZ, UP0, !UPT ;  /* 0x000000092b047290 */ /* 0x000fe400087fe43f */
[----:B------:R-:W-:Y:S01]  /*cdf0*/  UIADD3.X UR5, UR43, UR11, URZ, UP1, !UPT ;  /* 0x0000000b2b057290 */ /* 0x000fe20008ffe43f */
[----:B------:R-:W-:Y:S01]  /*ce00*/  ULDC.64 UR8, c[0x0][0xa18] ;  /* 0x0002860000087ab9 */ /* 0x000fe20000000a00 */
[----:B------:R1:W5:Y:S01]  /*ce10*/  @P2 LDG.E R0, desc[UR50][R2.64] ;  /* 0x0000003202002981 */ /* 0x000362000c1e1900 */
[----:B------:R-:W-:Y:S01]  /*ce20*/  UISETP.NE.U32.AND UP0, UPT, UR8, URZ, UPT ;  /* 0x0000003f0800728c */ /* 0x000fe2000bf05070 */
[----:B------:R-:W-:Y:S02]  /*ce30*/  IMAD.U32 R4, RZ, RZ, UR7 ;  /* 0x00000007ff047e24 */ /* 0x000fe4000f8e00ff */
[----:B------:R-:W-:Y:S01]  /*ce40*/  IMAD.U32 R5, RZ, RZ, UR5 ;  /* 0x00000005ff057e24 */ /* 0x000fe2000f8e00ff */
[----:B------:R-:W-:-:S04]  /*ce50*/  UISETP.NE.AND.EX UP0, UPT, UR9, URZ, UPT, UP0 ;  /* 0x0000003f0900728c */ /* 0x000fc8000bf05300 */
[----:B------:R2:W5:Y:S01]  /*ce60*/  @P1 LDG.E R9, desc[UR50][R4.64] ;  /* 0x0000003204091981 */ /* 0x000562000c1e1900 */
[----:B-1----:R-:W-:Y:S01]  /*ce70*/  IMAD.U32 R3, RZ, RZ, UR4 ;  /* 0x00000004ff037e24 */ /* 0x002fe2000f8e00ff */
[----:B------:R-:W-:Y:S01]  /*ce80*/  PLOP3.LUT P2, PT, PT, PT, UP0, 0x80, 0x0 ;  /* 0x000000000000781c */ /* 0x000fe20003f4f008 */
[----:B------:R-:W-:-:S04]  /*ce90*/  IMAD.U32 R2, RZ, RZ, UR6 ;  /* 0x00000006ff027e24 */ /* 0x000fc8000f8e00ff */
[----:B------:R-:W-:Y:S01]  /*cea0*/  @UP0 UIADD3 UR4, UP1, UR42, UR8, URZ ;  /* 0x000000082a040290 */ /* 0x000fe2000ff3e03f */
[----:B------:R2:W5:Y:S03]  /*ceb0*/  @P0 LDG.E R27, desc[UR50][R2.64] ;  /* 0x00000032021b0981 */ /* 0x000566000c1e1900 */
[----:B------:R-:W-:Y:S02]  /*cec0*/  @UP0 UIADD3.X UR5, UR43, UR9, URZ, UP1, !UPT ;  /* 0x000000092b050290 */ /* 0x000fe40008ffe43f */
[----:B------:R-:W-:-:S04]  /*ced0*/  IMAD.U32 R6, RZ, RZ, UR4 ;  /* 0x00000004ff067e24 */ /* 0x000fc8000f8e00ff */
[----:B------:R-:W-:-:S05]  /*cee0*/  IMAD.U32 R7, RZ, RZ, UR5 ;  /* 0x00000005ff077e24 */ /* 0x000fca000f8e00ff */
[----:B0-----:R2:W5:Y:S01]  /*cef0*/  @P2 LDG.E R8, desc[UR50][R6.64] ;  /* 0x0000003206082981 */ /* 0x001562000c1e1900 */
[----:B------:R-:W-:Y:S05]  /*cf00*/  @P2 BRA `(.L_x_1741) ;  /* 0x0000000000102947 */ /* 0x000fea0003800000 */
[----:B------:R-:W-:Y:S05]  /*cf10*/  @!P0 BRA `(.L_x_1741) ;  /* 0x00000000000c8947 */ /* 0x000fea0003800000 */
[----:B--2---:R-:W2:Y:S04]  /*cf20*/  LDG.E R7, desc[UR50][R2.64] ;  /* 0x0000003202077981 */ /* 0x004ea8000c1e1900 */
[----:B-----5:R-:W2:Y:S02]  /*cf30*/  LDG.E R8, desc[UR50][R2.64+0x4] ;  /* 0x0000043202087981 */ /* 0x020ea4000c1e1900 */
[----:B--2---:R-:W-:-:S07]  /*cf40*/  IMAD.IADD R8, R8, 0x1, -R7 ;  /* 0x0000000108087824 */ /* 0x004fce00078e0a07 */
.L_x_1741:
[----:B------:R-:W-:Y:S01]  /*cf50*/  ULDC.64 UR4, c[0x0][0x3f8] ;  /* 0x0000fe0000047ab9 */ /* 0x000fe20000000a00 */
[----:B------:R-:W-:Y:S01]  /*cf60*/  ULDC.64 UR6, c[0x0][0xa20] ;  /* 0x0002880000067ab9 */ /* 0x000fe20000000a00 */
[----:B------:R-:W-:Y:S01]  /*cf70*/  UISETP.NE.U32.AND UP0, UPT, UR4, URZ, UPT ;  /* 0x0000003f0400728c */ /* 0x000fe2000bf05070 */
[----:B------:R-:W-:Y:S01]  /*cf80*/  ISETP.NE.U32.AND P0, PT, RZ, UR6, PT ;  /* 0x00000006ff007c0c */ /* 0x000fe2000bf05070 */
[----:B-----5:R-:W-:Y:S01]  /*cf90*/  IMAD.IADD R22, R9, 0x1, R0 ;  /* 0x0000000109167824 */ /* 0x020fe200078e0200 */
[----:B------:R-:W-:Y:S01]  /*cfa0*/  ULDC UR4, c[0x0][0x404] ;  /* 0x0001010000047ab9 */ /* 0x000fe20000000800 */
[----:B------:R-:W-:Y:S01]  /*cfb0*/  UISETP.NE.AND.EX UP0, UPT, UR5, URZ, UPT, UP0 ;  /* 0x0000003f0500728c */ /* 0x000fe2000bf05300 */
[----:B------:R-:W-:Y:S02]  /*cfc0*/  ISETP.NE.AND.EX P0, PT, RZ, UR7, PT, P0 ;  /* 0x00000007ff007c0c */ /* 0x000fe4000bf05300 */
[----:B------:R-:W-:Y:S01]  /*cfd0*/  ULDC UR5, c[0x0][0x2e0] ;  /* 0x0000b80000057ab9 */ /* 0x000fe20000000800 */
[----:B------:R-:W-:-:S04]  /*cfe0*/  USEL UR4, UR4, 0x1, UP0 ;  /* 0x0000000104047887 */ /* 0x000fc80008000000 */
[----:B------:R-:W-:-:S06]  /*cff0*/  UIMAD UR4, UR4, UR5, URZ ;  /* 0x00000005040472a4 */ /* 0x000fcc000f8e023f */
[----:B--2---:R-:W-:Y:S01]  /*d000*/  IMAD.U32 R3, RZ, RZ, UR4 ;  /* 0x00000004ff037e24 */ /* 0x004fe2000f8e00ff */
[----:B------:R-:W-:Y:S06]  /*d010*/  @!P0 BRA `(.L_x_1742) ;  /* 0x0000000000188947 */ /* 0x000fec0003800000 */
[----:B------:R-:W-:-:S04]  /*d020*/  UIADD3 UR4, UP0, UR42, UR6, URZ ;  /* 0x000000062a047290 */ /* 0x000fc8000ff1e03f */
[----:B------:R-:W-:Y:S02]  /*d030*/  UIADD3.X UR5, UR43, UR7, URZ, UP0, !UPT ;  /* 0x000000072b057290 */ /* 0x000fe400087fe43f */
[----:B------:R-:W-:-:S04]  /*d040*/  IMAD.U32 R2, RZ, RZ, UR4 ;  /* 0x00000004ff027e24 */ /* 0x000fc8000f8e00ff */
[----:B------:R-:W-:-:S06]  /*d050*/  IMAD.U32 R3, RZ, RZ, UR5 ;  /* 0x00000005ff037e24 */ /* 0x000fcc000f8e00ff */
[----:B------:R0:W5:Y:S01]  /*d060*/  LDG.E R3, desc[UR50][R2.64] ;  /* 0x0000003202037981 */ /* 0x000162000c1e1900 */
[----:B------:R-:W-:Y:S05]  /*d070*/  BRA `(.L_x_1743) ;  /* 0x0000000000107947 */ /* 0x000fea0003800000 */
.L_x_1742:
[----:B------:R-:W-:Y:S05]  /*d080*/  @!P1 BRA `(.L_x_1743) ;  /* 0x00000000000c9947 */ /* 0x000fea0003800000 */
[----:B------:R-:W2:Y:S04]  /*d090*/  LDG.E R2, desc[UR50][R4.64] ;  /* 0x0000003204027981 */ /* 0x000ea8000c1e1900 */
[----:B------:R-:W2:Y:S02]  /*d0a0*/  LDG.E R3, desc[UR50][R4.64+0x4] ;  /* 0x0000043204037981 */ /* 0x000ea4000c1e1900 */
[----:B--2---:R-:W-:-:S07]  /*d0b0*/  IMAD.IADD R3, R3, 0x1, -R2 ;  /* 0x0000000103037824 */ /* 0x004fce00078e0a02 */
.L_x_1743:
[----:B------:R-:W-:Y:S01]  /*d0c0*/  IMAD R5, R25, 0xc0, RZ ;  /* 0x000000c019057824 */ /* 0x000fe200078e02ff */
[----:B------:R-:W-:Y:S01]  /*d0d0*/  BSSY B6, `(.L_x_1744) ;  /* 0x000028e000067945 */ /* 0x000fe20003800000 */
[----:B-----5:R-:W-:-:S03]  /*d0e0*/  IMAD.IADD R3, R3, 0x1, -R0 ;  /* 0x0000000103037824 */ /* 0x020fc600078e0a00 */
[----:B------:R-:W-:Y:S01]  /*d0f0*/  IADD3 R8, -R8, 0x13f, R5 ;  /* 0x0000013f08087810 */ /* 0x000fe20007ffe105 */
[----:B------:R-:W-:-:S04]  /*d100*/  VIADD R0, R3, 0x7f ;  /* 0x0000007f03007836 */ /* 0x000fc80000000000 */
[----:B------:R-:W-:Y:S01]  /*d110*/  IMAD.IADD R8, R3, 0x1, R8 ;  /* 0x0000000103087824 */ /* 0x000fe200078e0208 */
[----:B------:R-:W-:-:S04]  /*d120*/  SHF.R.S32.HI R3, RZ, 0x1f, R0 ;  /* 0x0000001fff037819 */ /* 0x000fc80000011400 */
[----:B------:R-:W-:Y:S02]  /*d130*/  SHF.R.S32.HI R5, RZ, 0x1f, R8 ;  /* 0x0000001fff057819 */ /* 0x000fe40000011408 */
[----:B------:R-:W-:Y:S02]  /*d140*/  LEA.HI R3, R3, R0, RZ, 0x7 ;  /* 0x0000000003037211 */ /* 0x000fe400078f38ff */
[----:B------:R-:W-:Y:S02]  /*d150*/  LEA.HI R5, R5, R8, RZ, 0x7 ;  /* 0x0000000805057211 */ /* 0x000fe400078f38ff */
[----:B------:R-:W-:Y:S02]  /*d160*/  SHF.R.S32.HI R3, RZ, 0x7, R3 ;  /* 0x00000007ff037819 */ /* 0x000fe40000011403 */
[----:B------:R-:W-:-:S04]  /*d170*/  SHF.R.S32.HI R26, RZ, 0x7, R5 ;  /* 0x00000007ff1a7819 */ /* 0x000fc80000011405 */
[----:B------:R-:W-:-:S04]  /*d180*/  VIMNMX R26, R3, R26, PT ;  /* 0x0000001a031a7248 */ /* 0x000fc80003fe0100 */
[----:B------:R-:W-:-:S13]  /*d190*/  ISETP.GT.AND P0, PT, R26, RZ, PT ;  /* 0x000000ff1a00720c */ /* 0x000fda0003f04270 */
[----:B------:R-:W-:Y:S05]  /*d1a0*/  @P0 BRA `(.L_x_1745) ;  /* 0x0000000000440947 */ /* 0x000fea0003800000 */
[----:B0-----:R-:W0:Y:S02]  /*d1b0*/  S2R R2, SR_TID.X ;  /* 0x0000000000027919 */ /* 0x001e240000002100 */
        /* <DEDUP_REMOVED lines=16> */
.L_x_1745:
[----:B------:R-:W1:Y:S01]  /*d2c0*/  S2UR UR4, SR_CgaCtaId ;  /* 0x00000000000479c3 */ /* 0x000e620000008800 */
[----:B------:R-:W-:Y:S02]  /*d2d0*/  UMOV UR40, 0x400 ;  /* 0x0000040000287882 */ /* 0x000fe40000000000 */
[----:B-1----:R-:W-:-:S04]  /*d2e0*/  ULEA UR40, UR4, UR40, 0x18 ;  /* 0x0000002804287291 */ /* 0x002fc8000f8ec03f */
[----:B------:R-:W-:-:S04]  /*d2f0*/  UIADD3 UR4, UR40, 0x13800, URZ ;  /* 0x0001380028047890 */ /* 0x000fc8000fffe03f */
[----:B------:R-:W-:-:S06]  /*d300*/  ULOP3.LUT UP0, URZ, UR4, 0x9f, URZ, 0xc0, !UPT ;  /* 0x0000009f043f7892 */ /* 0x000fcc000f80c03f */
[----:B------:R-:W-:-:S13]  /*d310*/  PLOP3.LUT P0, PT, PT, PT, UP0, 0x80, 0x0 ;  /* 0x000000000000781c */ /* 0x000fda0003f0f008 */
[----:B------:R-:W-:Y:S05]  /*d320*/  @!P0 BRA `(.L_x_1747) ;  /* 0x0000000000408947 */ /* 0x000fea0003800000 */
[----:B0-----:R-:W-:Y:S01]  /*d330*/  MOV R2, 0x0 ;  /* 0x0000000000027802 */ /* 0x001fe20000000f00 */
        /* <DEDUP_REMOVED lines=15> */
.L_x_1747:
[----:B------:R-:W-:-:S06]  /*d430*/  UIADD3 UR4, UR40, 0x9000, URZ ;  /* 0x0000900028047890 */ /* 0x000fcc000fffe03f */
[----:B------:R-:W-:-:S05]  /*d440*/  IMAD.U32 R16, RZ, RZ, UR4 ;  /* 0x00000004ff107e24 */ /* 0x000fca000f8e00ff */
[----:B------:R-:W-:-:S13]  /*d450*/  LOP3.LUT P0, RZ, R16, 0x9f, RZ, 0xc0, !PT ;  /* 0x0000009f10ff7812 */ /* 0x000fda000780c0ff */
        /* <DEDUP_REMOVED lines=17> */
.L_x_1748:
        /* <DEDUP_REMOVED lines=20> */
.L_x_1749:
        /* <DEDUP_REMOVED lines=18> */
.L_x_1750:
[----:B------:R-:W-:Y:S01]  /*d7d0*/  ULDC.64 UR4, c[0x0][0x9f8] ;  /* 0x00027e0000047ab9 */ /* 0x000fe20000000a00 */
[----:B------:R-:W-:Y:S01]  /*d7e0*/  IMAD.U32 R19, RZ, RZ, UR44 ;  /* 0x0000002cff137e24 */ /* 0x000fe2000f8e00ff */
[----:B------:R-:W-:Y:S01]  /*d7f0*/  UISETP.NE.U32.AND UP0, UPT, UR4, URZ, UPT ;  /* 0x0000003f0400728c */ /* 0x000fe2000bf05070 */
[----:B------:R-:W1:Y:S01]  /*d800*/  LDC R0, c[0x0][0x428] ;  /* 0x00010a00ff007b82 */ /* 0x000e620000000800 */
[----:B------:R-:W2:Y:S01]  /*d810*/  S2R R4, SR_TID.X ;  /* 0x0000000000047919 */ /* 0x000ea20000002100 */
[----:B------:R-:W-:Y:S01]  /*d820*/  IMAD.U32 R16, RZ, RZ, UR38 ;  /* 0x00000026ff107e24 */ /* 0x000fe2000f8e00ff */
[----:B------:R-:W-:Y:S01]  /*d830*/  UISETP.NE.AND.EX UP0, UPT, UR5, URZ, UPT, UP0 ;  /* 0x0000003f0500728c */ /* 0x000fe2000bf05300 */
[----:B------:R-:W-:Y:S01]  /*d840*/  IMAD R27, R25, 0xc0, R27 ;  /* 0x000000c0191b7824 */ /* 0x000fe200078e021b */
[----:B------:R-:W-:-:S04]  /*d850*/  ULDC.64 UR14, c[0x0][0xa08] ;  /* 0x00028200000e7ab9 */ /* 0x000fc80000000a00 */
[----:B------:R-:W-:-:S05]  /*d860*/  PLOP3.LUT P0, PT, PT, PT, UP0, 0x80, 0x0 ;  /* 0x000000000000781c */ /* 0x000fca0003f0f008 */
[----:B------:R-:W-:-:S04]  /*d870*/  @UP0 UIADD3 UR4, UP1, UR42, UR4, URZ ;  /* 0x000000042a040290 */ /* 0x000fc8000ff3e03f */
[----:B------:R-:W-:Y:S02]  /*d880*/  @UP0 UIADD3.X UR5, UR43, UR5, URZ, UP1, !UPT ;  /* 0x000000052b050290 */ /* 0x000fe40008ffe43f */
[----:B0-----:R-:W-:-:S04]  /*d890*/  IMAD.U32 R2, RZ, RZ, UR4 ;  /* 0x00000004ff027e24 */ /* 0x001fc8000f8e00ff */
[----:B------:R-:W-:Y:S01]  /*d8a0*/  IMAD.U32 R3, RZ, RZ, UR5 ;  /* 0x00000005ff037e24 */ /* 0x000fe2000f8e00ff */
[----:B------:R-:W-:-:S04]  /*d8b0*/  ULDC.64 UR4, c[0x0][0xa00] ;  /* 0x0002800000047ab9 */ /* 0x000fc80000000a00 */
[----:B------:R0:W3:Y:S01]  /*d8c0*/  @P0 LDG.E R19, desc[UR50][R2.64] ;  /* 0x0000003202130981 */ /* 0x0000e2000c1e1900 */
[----:B-1----:R-:W-:Y:S01]  /*d8d0*/  ISETP.NE.AND P0, PT, R0, 0x1, PT ;  /* 0x000000010000780c */ /* 0x002fe20003f05270 */
[----:B------:R-:W-:Y:S01]  /*d8e0*/  UMOV UR36, URZ ;  /* 0x0000003f00247c82 */ /* 0x000fe20008000000 */
[----:B------:R-:W-:Y:S01]  /*d8f0*/  R2UR UR37, R27 ;  /* 0x000000001b2572ca */ /* 0x000fe200000e0000 */
[----:B------:R-:W-:Y:S01]  /*d900*/  UMOV UR6, UR38 ;  /* 0x0000002600067c82 */ /* 0x000fe20008000000 */
[----:B--2---:R-:W-:Y:S01]  /*d910*/  LOP3.LUT R21, R4, 0x7f, RZ, 0xc0, !PT ;  /* 0x0000007f04157812 */ /* 0x004fe200078ec0ff */
[----:B------:R-:W-:Y:S01]  /*d920*/  UMOV UR8, 0x40 ;  /* 0x0000004000087882 */ /* 0x000fe20000000000 */
[----:B------:R-:W-:Y:S01]  /*d930*/  UMOV UR10, UR38 ;  /* 0x00000026000a7c82 */ /* 0x000fe20008000000 */
[----:B------:R-:W-:Y:S02]  /*d940*/  SHF.R.U32.HI R4, RZ, 0x5, R4 ;  /* 0x00000005ff047819 */ /* 0x000fe40000011604 */
[----:B------:R-:W-:Y:S01]  /*d950*/  ISETP.NE.AND P1, PT, R21, RZ, PT ;  /* 0x000000ff1500720c */ /* 0x000fe20003f25270 */
[----:B0-----:R-:W0:Y:S01]  /*d960*/  LDC.64 R2, c[0x0][0x3f8] ;  /* 0x0000fe00ff027b82 */ /* 0x001e220000000a00 */
[----:B------:R-:W-:-:S04]  /*d970*/  LOP3.LUT R4, R4, 0x3, RZ, 0xc0, !PT ;  /* 0x0000000304047812 */ /* 0x000fc800078ec0ff */
[----:B------:R-:W-:-:S03]  /*d980*/  UMOV UR9, UR37 ;  /* 0x0000002500097c82 */ /* 0x000fc60008000000 */
[----:B------:R-:W1:Y:S04]  /*d990*/  @P0 LDC R0, c[0x0][0x42c] ;  /* 0x00010b00ff000b82 */ /* 0x000e680000000800 */
[----:B------:R-:W-:-:S04]  /*d9a0*/  VOTEU.ALL UP1, P1 ;  /* 0x00000000003f7886 */ /* 0x000fc80000820000 */
[----:B------:R-:W2:Y:S01]  /*d9b0*/  @P0 LDC R5, c[0x0][0x430] ;  /* 0x00010c00ff050b82 */ /* 0x000ea20000000800 */
[----:B------:R-:W-:-:S04]  /*d9c0*/  @!UP1 UIADD3 UR12, UP0, UR52, 0x270, URZ ;  /* 0x00000270340c9890 */ /* 0x000fc8000ff1e03f */
[----:B------:R-:W-:Y:S01]  /*d9d0*/  @!UP1 UIADD3.X UR13, URZ, UR53, URZ, UP0, !UPT ;  /* 0x000000353f0d9290 */ /* 0x000fe200087fe43f */
[----:B-1----:R-:W-:-:S05]  /*d9e0*/  @P0 IMAD.HI.U32 R0, R0, UR38, RZ ;  /* 0x0000002600000c27 */ /* 0x002fca000f8e00ff */
[----:B--2---:R-:W-:Y:S02]  /*d9f0*/  @P0 SHF.R.U32.HI R16, RZ, R5, R0 ;  /* 0x00000005ff100219 */ /* 0x004fe40000011600 */
[----:B------:R-:W-:Y:S01]  /*da00*/  ISETP.NE.U32.AND P0, PT, RZ, UR4, PT ;  /* 0x00000004ff007c0c */ /* 0x000fe2000bf05070 */
[----:B------:R-:W-:-:S03]  /*da10*/  UMOV UR4, 0x20 ;  /* 0x0000002000047882 */ /* 0x000fc60000000000 */
[----:B------:R-:W-:Y:S01]  /*da20*/  ISETP.NE.AND.EX P0, PT, RZ, UR5, PT, P0 ;  /* 0x00000005ff007c0c */ /* 0x000fe2000bf05300 */
[----:B------:R-:W-:-:S03]  /*da30*/  UMOV UR5, UR37 ;  /* 0x0000002500057c82 */ /* 0x000fc60008000000 */
        /* <DEDUP_REMOVED lines=14> */
.L_x_1823:
[----:B-1----:R-:W-:Y:S02]  /*db20*/  ISETP.NE.AND P0, PT, R14, RZ, PT ;  /* 0x000000ff0e00720c */ /* 0x002fe40003f05270 */
[----:B------:R-:W-:-:S11]  /*db30*/  PLOP3.LUT P6, PT, PT, PT, PT, 0x8, 0x0 ;  /* 0x000000000000781c */ /* 0x000fd60003fce170 */
[----:B------:R-:W-:Y:S05]  /*db40*/  @P0 BRA `(.L_x_1752) ;  /* 0x0000000800080947 */ /* 0x000fea0003800000 */
[----:B------:R-:W-:Y:S01]  /*db50*/  UMOV UR4, 0xffffffff ;  /* 0xffffffff00047882 */ /* 0x000fe20000000000 */
[----:B------:R-:W-:Y:S02]  /*db60*/  VIADD R7, R26, 0xffffffff ;  /* 0xffffffff1a077836 */ /* 0x000fe40000000000 */
[----:B------:R-:W-:Y:S05]  /*db70*/  BRA.DIV UR4, `(.L_x_1753) ;  /* 0x00000032045c7947 */ /* 0x000fea000b800000 */
[----:B------:R-:W-:-:S13]  /*db80*/  ELECT P6, URZ, PT ;  /* 0x00000000003f782f */ /* 0x000fda00038c0000 */
.L_x_1826:
        /* <DEDUP_REMOVED lines=22> */
.L_x_1755:
[----:B------:R-:W-:Y:S02]  /*dcf0*/  LEA R5, R17, UR40, 0x3 ;  /* 0x0000002811057c11 */ /* 0x000fe4000f8e18ff */
[----:B-1----:R-:W-:Y:S02]  /*dd00*/  SHF.L.U32 R2, R18, 0x1f, RZ ;  /* 0x0000001f12027819 */ /* 0x002fe400000006ff */
[----:B------:R-:W-:Y:S02]  /*dd10*/  ISETP.NE.AND P0, PT, R21, RZ, PT ;  /* 0x000000ff1500720c */ /* 0x000fe40003f05270 */
[----:B------:R-:W1:Y:S02]  /*dd20*/  SYNCS.PHASECHK.TRANS64.TRYWAIT P2, [R5+URZ+0x19c80], R2 ;  /* 0x019c8002050075a7 */ /* 0x000e64000804017f */
[----:B-1----:R-:W-:Y:S09]  /*dd30*/  @!P2 BRA `(.L_x_1756) ;  /* 0x00000030000ca947 */ /* 0x002ff20003800000 */
.L_x_1827:
        /* <DEDUP_REMOVED lines=8> */
.L_x_1757:
        /* <DEDUP_REMOVED lines=28> */
.L_x_1828:
        /* <DEDUP_REMOVED lines=8> */
.L_x_1759:
        /* <DEDUP_REMOVED lines=24> */
.L_x_1754:
        /* <DEDUP_REMOVED lines=31> */
.L_x_1752:
[----:B------:R-:W2:Y:S01]  /*e370*/  LDL.LU R3, [R1] ;  /* 0x0000000001037983 */ /* 0x000ea20000300800 */
[----:B------:R-:W-:Y:S01]  /*e380*/  BSSY B0, `(.L_x_1760) ;  /* 0x000000a000007945 */ /* 0x000fe20003800000 */
[----:B------:R-:W-:Y:S01]  /*e390*/  ISETP.GE.AND P2, PT, R26, 0x2, PT ;  /* 0x000000021a00780c */ /* 0x000fe20003f46270 */
[----:B--2---:R-:W-:-:S05]  /*e3a0*/  VIADD R3, R3, 0x1 ;  /* 0x0000000103037836 */ /* 0x004fca0000000000 */
[----:B------:R-:W-:Y:S01]  /*e3b0*/  LEA.HI R2, R3, R3, RZ, 0x1 ;  /* 0x0000000303027211 */ /* 0x000fe200078f08ff */
[----:B------:R1:W-:Y:S03]  /*e3c0*/  STL [R1], R3 ;  /* 0x0000000301007387 */ /* 0x0003e60000100800 */
[----:B------:R-:W-:-:S05]  /*e3d0*/  LOP3.LUT R2, R2, 0xfffffffe, RZ, 0xc0, !PT ;  /* 0xfffffffe02027812 */ /* 0x000fca00078ec0ff */
[----:B------:R-:W-:-:S05]  /*e3e0*/  IMAD.IADD R2, R3, 0x1, -R2 ;  /* 0x0000000103027824 */ /* 0x000fca00078e0a02 */
[----:B------:R-:W-:-:S04]  /*e3f0*/  SHF.L.U32 R2, R2, 0x1f, RZ ;  /* 0x0000001f02027819 */ /* 0x000fc800000006ff */
[----:B------:R-:W2:Y:S02]  /*e400*/  SYNCS.PHASECHK.TRANS64.TRYWAIT P0, [UR40+0x19c20], R2 ;  /* 0x019c2002ff0075a7 */ /* 0x000ea40008000168 */
[----:B-12---:R-:W-:Y:S05]  /*e410*/  @!P0 BRA `(.L_x_1761) ;  /* 0x00000028007c8947 */ /* 0x006fea0003800000 */
.L_x_1829:
[----:B------:R-:W-:Y:S05]  /*e420*/  BSYNC B0 ;  /* 0x0000000000007941 */ /* 0x000fea0003800000 */
.L_x_1760:
[----:B------:R-:W-:Y:S05]  /*e430*/  @!P2 BRA `(.L_x_1762) ;  /* 0x0000000c00e8a947 */ /* 0x000fea0003800000 */
[----:B-1----:R-:W-:Y:S02]  /*e440*/  VIADD R2, R26, 0xfffffffe ;  /* 0xfffffffe1a027836 */ /* 0x002fe40000000000 */
[----:B------:R-:W-:Y:S02]  /*e450*/  IMAD.MOV.U32 R3, RZ, RZ, R18 ;  /* 0x000000ffff037224 */ /* 0x000fe400078e0012 */
[----:B------:R-:W-:-:S07]  /*e460*/  IMAD.MOV.U32 R8, RZ, RZ, R17 ;  /* 0x000000ffff087224 */ /* 0x000fce00078e0011 */
.L_x_1786:
        /* <DEDUP_REMOVED lines=31> */
.L_x_1765:
[----:B0-----:R-:W0:Y:S01]  /*e660*/  S2R R4, SR_TID.X ;  /* 0x0000000000047919 */ /* 0x001e220000002100 */
[----:B-1----:R-:W-:Y:S01]  /*e670*/  LEA R7, R17, UR40, 0x3 ;  /* 0x0000002811077c11 */ /* 0x002fe2000f8e18ff */
[----:B------:R-:W-:Y:S01]  /*e680*/  BSSY B1, `(.L_x_1766) ;  /* 0x0000006000017945 */ /* 0x000fe20003800000 */
[----:B0-----:R-:W-:Y:S02]  /*e690*/  LOP3.LUT R5, R4, 0x7f, RZ, 0xc0, !PT ;  /* 0x0000007f04057812 */ /* 0x001fe400078ec0ff */
[----:B------:R-:W-:Y:S02]  /*e6a0*/  SHF.L.U32 R4, R18, 0x1f, RZ ;  /* 0x0000001f12047819 */ /* 0x000fe400000006ff */
[----:B------:R-:W-:Y:S02]  /*e6b0*/  ISETP.NE.AND P2, PT, R5, RZ, PT ;  /* 0x000000ff0500720c */ /* 0x000fe40003f45270 */
[----:B------:R-:W0:Y:S02]  /*e6c0*/  SYNCS.PHASECHK.TRANS64.TRYWAIT P0, [R7+URZ+0x19c80], R4 ;  /* 0x019c8004070075a7 */ /* 0x000e24000800017f */
[----:B0-----:R-:W-:Y:S09]  /*e6d0*/  @!P0 BRA `(.L_x_1767) ;  /* 0x0000002400e48947 */ /* 0x001ff20003800000 */
.L_x_1830:
[----:B------:R-:W-:Y:S05]  /*e6e0*/  BSYNC B1 ;  /* 0x0000000000017941 */ /* 0x000fea0003800000 */
.L_x_1766:
        /* <DEDUP_REMOVED lines=9> */
.L_x_1769:
[----:B------:R-:W-:Y:S05]  /*e780*/  BSYNC B1 ;  /* 0x0000000000017941 */ /* 0x000fea0003800000 */
.L_x_1768:
[----:B------:R-:W-:Y:S01]  /*e790*/  IMAD.MOV.U32 R10, RZ, RZ, RZ ;  /* 0x000000ffff0a7224 */ /* 0x000fe200078e00ff */
[----:B------:R-:W-:Y:S01]  /*e7a0*/  R2UR UR12, R16 ;  /* 0x00000000100c72ca */ /* 0x000fe200000e0000 */
[----:B------:R-:W-:Y:S01]  /*e7b0*/  IMAD.U32 R6, RZ, RZ, UR40 ;  /* 0x00000028ff067e24 */ /* 0x000fe2000f8e00ff */
[----:B------:R-:W-:Y:S01]  /*e7c0*/  UIADD3 UR4, UP0, UR52, 0x470, URZ ;  /* 0x0000047034047890 */ /* 0x000fe2000ff1e03f */
[----:B------:R-:W-:Y:S01]  /*e7d0*/  PLOP3.LUT P0, PT, PT, PT, PT, 0x80, 0x0 ;  /* 0x000000000000781c */ /* 0x000fe20003f0f070 */
[----:B------:R-:W-:Y:S01]  /*e7e0*/  IMAD R9, R9, 0x80, R22 ;  /* 0x0000008009097824 */ /* 0x000fe200078e0216 */
[----:B------:R-:W-:Y:S01]  /*e7f0*/  R2UR UR10, R10 ;  /* 0x000000000a0a72ca */ /* 0x000fe200000e0000 */
[----:B------:R-:W-:Y:S01]  /*e800*/  IMAD R6, R17, 0x3000, R6 ;  /* 0x0000300011067824 */ /* 0x000fe200078e0206 */
[----:B------:R-:W-:Y:S01]  /*e810*/  IADD3 R5, R7, 0x19c70, RZ ;  /* 0x00019c7007057810 */ /* 0x000fe20007ffe0ff */
[----:B------:R-:W-:Y:S02]  /*e820*/  UIADD3.X UR5, URZ, UR53, URZ, UP0, !UPT ;  /* 0x000000353f057290 */ /* 0x000fe400087fe43f */
[----:B------:R-:W-:Y:S01]  /*e830*/  VIADD R11, R6, 0x9000 ;  /* 0x00009000060b7836 */ /* 0x000fe20000000000 */
[----:B------:R-:W-:Y:S01]  /*e840*/  UMOV UR6, 0x0 ;  /* 0x0000000000067882 */ /* 0x000fe20000000000 */
[----:B------:R-:W-:-:S08]  /*e850*/  UMOV UR7, 0x14f00000 ;  /* 0x14f0000000077882 */ /* 0x000fd00000000000 */
.L_x_1770:
        /* <DEDUP_REMOVED lines=16> */
.L_x_1771:
        /* <DEDUP_REMOVED lines=16> */
.L_x_1772:
        /* <DEDUP_REMOVED lines=12> */
.L_x_1831:
[----:B------:R-:W-:Y:S05]  /*eb20*/  BSYNC B1 ;  /* 0x0000000000017941 */ /* 0x000fea0003800000 */
.L_x_1773:
        /* <DEDUP_REMOVED lines=11> */
.L_x_1776:
[----:B------:R-:W-:Y:S05]  /*ebe0*/  BSYNC B1 ;  /* 0x0000000000017941 */ /* 0x000fea0003800000 */
.L_x_1775:
        /* <DEDUP_REMOVED lines=9> */
.L_x_1777:
        /* <DEDUP_REMOVED lines=15> */
.L_x_1778:
        /* <DEDUP_REMOVED lines=15> */
.L_x_1779:
        /* <DEDUP_REMOVED lines=9> */
.L_x_1764:
[----:B------:R-:W-:Y:S05]  /*eef0*/  BSYNC B0 ;  /* 0x0000000000007941 */ /* 0x000fea0003800000 */
.L_x_1763:
[----:B------:R-:W-:-:S06]  /*ef00*/  UISETP.NE.AND UP0, UPT, UR41, 0x3, UPT ;  /* 0x000000032900788c */ /* 0x000fcc000bf05270 */
[----:B------:R-:W-:-:S13]  /*ef10*/  PLOP3.LUT P0, PT, PT, PT, UP0, 0x80, 0x0 ;  /* 0x000000000000781c */ /* 0x000fda0003f0f008 */
[----:B------:R-:W-:Y:S05]  /*ef20*/  @!P0 BRA `(.L_x_1780) ;  /* 0x0000000000048947 */ /* 0x000fea0003800000 */
[----:B------:R-:W-:Y:S01]  /*ef30*/  BPT.TRAP 0x1 ;  /* 0x000000040000795c */ /* 0x000fe20000300000 */
.L_x_1780:
        /* <DEDUP_REMOVED lines=8> */
.L_x_1832:
[----:B------:R-:W-:Y:S05]  /*efc0*/  BSYNC B0 ;  /* 0x0000000000007941 */ /* 0x000fea0003800000 */
.L_x_1781:
[----:B------:R-:W-:Y:S05]  /*efd0*/  @!P0 BRA `(.L_x_1783) ;  /* 0x0000000000048947 */ /* 0x000fea0003800000 */
[----:B------:R-:W-:Y:S01]  /*efe0*/  BPT.TRAP 0x1 ;  /* 0x000000040000795c */ /* 0x000fe20000300000 */
.L_x_1783:
[----:B------:R-:W-:Y:S01]  /*eff0*/  SHF.L.U32 R3, R3, 0x1f, RZ ;  /* 0x0000001f03037819 */ /* 0x000fe200000006ff */
[----:B------:R-:W-:-:S03]  /*f000*/  IMAD R10, R8, 0x3000, RZ ;  /* 0x00003000080a7824 */ /* 0x000fc600078e02ff */
[----:B------:R-:W1:Y:S02]  /*f010*/  SYNCS.PHASECHK.TRANS64.TRYWAIT P2, [R12+URZ+0x19c60], R3 ;  /* 0x019c60030c0075a7 */ /* 0x000e64000804017f */
[----:B-1----:R-:W-:Y:S05]  /*f020*/  @!P2 BRA `(.L_x_1784) ;  /* 0x0000001c00cca947 */ /* 0x002fea0003800000 */
.L_x_1833:
[C---:B-1----:R-:W-:Y:S01]  /*f030*/  LOP3.LUT R3, R10.reuse, R29, RZ, 0xfc, !PT ;  /* 0x0000001d0a037212 */ /* 0x042fe200078efcff */
        /* <DEDUP_REMOVED lines=48> */
.L_x_1785:
        /* <DEDUP_REMOVED lines=10> */
.L_x_1762:
        /* <DEDUP_REMOVED lines=14> */
.L_x_1788:
[----:B------:R-:W-:Y:S05]  /*f4c0*/  BSYNC B0 ;  /* 0x0000000000007941 */ /* 0x000fea0003800000 */
.L_x_1787:
[----:B------:R-:W-:-:S06]  /*f4d0*/  UISETP.NE.AND UP0, UPT, UR41, 0x3, UPT ;  /* 0x000000032900788c */ /* 0x000fcc000bf05270 */
[----:B------:R-:W-:-:S13]  /*f4e0*/  PLOP3.LUT P0, PT, PT, PT, UP0, 0x80, 0x0 ;  /* 0x000000000000781c */ /* 0x000fda0003f0f008 */
[----:B------:R-:W-:Y:S05]  /*f4f0*/  @!P0 BRA `(.L_x_1789) ;  /* 0x0000000000048947 */ /* 0x000fea0003800000 */
[----:B------:R-:W-:Y:S01]  /*f500*/  BPT.TRAP 0x1 ;  /* 0x000000040000795c */ /* 0x000fe20000300000 */
.L_x_1789:
        /* <DEDUP_REMOVED lines=8> */
.L_x_1834:
[----:B------:R-:W-:Y:S05]  /*f590*/  BSYNC B0 ;  /* 0x0000000000007941 */ /* 0x000fea0003800000 */
.L_x_1790:
[----:B------:R-:W-:Y:S05]  /*f5a0*/  @!P2 BRA `(.L_x_1792) ;  /* 0x000000000004a947 */ /* 0x000fea0003800000 */
[----:B------:R-:W-:Y:S01]  /*f5b0*/  BPT.TRAP 0x1 ;  /* 0x000000040000795c */ /* 0x000fe20000300000 */
.L_x_1792:
[----:B-1----:R-:W-:Y:S01]  /*f5c0*/  SHF.L.U32 R3, R18, 0x1f, RZ ;  /* 0x0000001f12037819 */ /* 0x002fe200000006ff */
[----:B------:R-:W-:-:S03]  /*f5d0*/  IMAD R10, R17, 0x3000, RZ ;  /* 0x00003000110a7824 */ /* 0x000fc600078e02ff */
[----:B------:R-:W1:Y:S02]  /*f5e0*/  SYNCS.PHASECHK.TRANS64.TRYWAIT P0, [R2+URZ+0x19c60], R3 ;  /* 0x019c6003020075a7 */ /* 0x000e64000800017f */
[----:B------:R-:W-:Y:S01]  /*f5f0*/  LOP3.LUT R0, R10, R29, RZ, 0xfc, !PT ;  /* 0x0000001d0a007212 */ /* 0x000fe200078efcff */
[----:B-1----:R-:W-:Y:S06]  /*f600*/  @!P0 BRA `(.L_x_1793) ;  /* 0x00000018007c8947 */ /* 0x002fec0003800000 */
.L_x_1835:
[----:B------:R-:W-:Y:S05]  /*f610*/  WARPSYNC.ALL ;  /* 0x0000000000007948 */ /* 0x000fea0003800000 */
[----:B0-----:R-:W0:Y:S01]  /*f620*/  LDSM.16.MT88.4 R4, [R0+UR40+0x9000] ;  /* 0x009000280004783b */ /* 0x001e220008004200 */
[----:B-1----:R-:W-:-:S05]  /*f630*/  LOP3.LUT R3, R10, R23, RZ, 0xfc, !PT ;  /* 0x000000170a037212 */ /* 0x002fca00078efcff */
        /* <DEDUP_REMOVED lines=45> */
.L_x_1794:
        /* <DEDUP_REMOVED lines=10> */
.L_x_1746:
[----:B------:R-:W-:Y:S05]  /*f9b0*/  BSYNC B6 ;  /* 0x0000000000067941 */ /* 0x000fea0003800000 */
.L_x_1744:
[----:B-1----:R-:W2:Y:S02]  /*f9c0*/  LDL R0, [R1+0x4] ;  /* 0x0000040001007983 */ /* 0x002ea40000100800 */
[----:B--2---:R-:W-:-:S13]  /*f9d0*/  ISETP.NE.AND P0, PT, R0, RZ, PT ;  /* 0x000000ff0000720c */ /* 0x004fda0003f05270 */
[----:B------:R-:W-:Y:S05]  /*f9e0*/  @!P0 BRA `(.L_x_1795) ;  /* 0x0000000000248947 */ /* 0x000fea0003800000 */
        /* <DEDUP_REMOVED lines=9> */
.L_x_1795:
        /* <DEDUP_REMOVED lines=39> */
.L_x_1801:
        /* <DEDUP_REMOVED lines=14> */
.L_x_1800:
[----:B------:R-:W-:Y:S05]  /*fdd0*/  BSYNC B0 ;  /* 0x0000000000007941 */ /* 0x000fea0003800000 */
.L_x_1799:
        /* <DEDUP_REMOVED lines=23> */
.L_x_1797:
        /* <DEDUP_REMOVED lines=26> */
.L_x_1802:
        /* <DEDUP_REMOVED lines=57> */
.L_x_1798:
[----:B------:R-:W-:Y:S01]  /*10480*/  IMAD.MOV.U32 R24, RZ, RZ, R5 ;  /* 0x000000ffff187224 */ /* 0x000fe200078e0005 */
[----:B------:R-:W-:Y:S01]  /*10490*/  ULDC UR48, c[0x0][0xc14] ;  /* 0x0003050000307ab9 */ /* 0x000fe20000000800 */
[----:B------:R-:W-:Y:S01]  /*104a0*/  IMAD.MOV.U32 R25, RZ, RZ, RZ ;  /* 0x000000ffff197224 */ /* 0x000fe200078e00ff */
[----:B------:R-:W-:-:S06]  /*104b0*/  UMOV UR38, URZ ;  /* 0x0000003f00267c82 */ /* 0x000fcc0008000000 */
.L_x_1803:
        /* <DEDUP_REMOVED lines=13> */
.L_x_1796:
[----:B------:R-:W-:Y:S02]  /*10590*/  ULDC UR4, c[0x0][0xc14] ;  /* 0x0003050000047ab9 */ /* 0x000fe40000000800 */
[----:B------:R-:W-:-:S06]  /*105a0*/  UISETP.GE.AND UP0, UPT, UR48, UR4, UPT ;  /* 0x000000043000728c */ /* 0x000fcc000bf06270 */
[----:B------:R-:W-:-:S13]  /*105b0*/  PLOP3.LUT P0, PT, PT, PT, UP0, 0x80, 0x0 ;  /* 0x000000000000781c */ /* 0x000fda0003f0f008 */
[----:B------:R-:W-:Y:S05]  /*105c0*/  @!P0 BRA `(.L_x_1804) ;  /* 0xffffffc400908947 */ /* 0x000fea000383ffff */
.L_x_1740:
[----:B0-----:R-:W2:Y:S01]  /*105d0*/  LDL.LU R0, [R1] ;  /* 0x0000000001007983 */ /* 0x001ea20000300800 */
[----:B------:R-:W-:Y:S01]  /*105e0*/  BSSY B0, `(.L_x_1805) ;  /* 0x000000b000007945 */ /* 0x000fe20003800000 */
[----:B------:R-:W0:Y:S01]  /*105f0*/  S2R R5, SR_CgaCtaId ;  /* 0x0000000000057919 */ /* 0x000e220000008800 */
        /* <DEDUP_REMOVED lines=9> */
.L_x_1836:
[----:B------:R-:W-:Y:S05]  /*10690*/  BSYNC B0 ;  /* 0x0000000000007941 */ /* 0x000fea0003800000 */
.L_x_1805:
[----:B------:R-:W-:-:S03]  /*106a0*/  UMOV UR4, 0xffffffff ;  /* 0xffffffff00047882 */ /* 0x000fc60000000000 */
[----:B------:R-:W-:Y:S05]  /*106b0*/  BRA.DIV UR4, `(.L_x_1807) ;  /* 0x0000000a04787947 */ /* 0x000fea000b800000 */
[----:B0-----:R-:W0:Y:S02]  /*106c0*/  S2R R0, SR_TID.X ;  /* 0x0000000000007919 */ /* 0x001e240000002100 */
[----:B0-----:R-:W-:-:S04]  /*106d0*/  SHF.R.U32.HI R0, RZ, 0x5, R0 ;  /* 0x00000005ff007819 */ /* 0x001fc80000011600 */
[----:B------:R-:W-:-:S05]  /*106e0*/  LOP3.LUT R0, R0, 0x3, RZ, 0xc0, !PT ;  /* 0x0000000300007812 */ /* 0x000fca00078ec0ff */
[----:B------:R0:W1:Y:S02]  /*106f0*/  SHFL.IDX PT, R14, R0, RZ, 0x1f ;  /* 0x00001fff000e7589 */ /* 0x00006400000e0000 */
.L_x_1839:
[----:B-1----:R-:W-:Y:S01]  /*10700*/  ISETP.NE.AND P0, PT, R14, RZ, PT ;  /* 0x000000ff0e00720c */ /* 0x002fe20003f05270 */
[----:B------:R-:W-:-:S12]  /*10710*/  BSSY B0, `(.L_x_1808) ;  /* 0x000002b000007945 */ /* 0x000fd80003800000 */
[----:B------:R-:W-:Y:S05]  /*10720*/  @P0 BRA `(.L_x_1809) ;  /* 0x0000000000a40947 */ /* 0x000fea0003800000 */
[----:B------:R-:W-:-:S03]  /*10730*/  UMOV UR4, 0xffffffff ;  /* 0xffffffff00047882 */ /* 0x000fc60000000000 */
[----:B------:R-:W-:Y:S05]  /*10740*/  BRA.DIV UR4, `(.L_x_1810) ;  /* 0x0000000a04887947 */ /* 0x000fea000b800000 */
[----:B------:R-:W-:-:S13]  /*10750*/  ELECT P6, URZ, PT ;  /* 0x00000000003f782f */ /* 0x000fda00038c0000 */
.L_x_1842:
[----:B------:R-:W-:Y:S05]  /*10760*/  @!P6 BRA `(.L_x_1809) ;  /* 0x000000000094e947 */ /* 0x000fea0003800000 */
[----:B------:R-:W-:-:S06]  /*10770*/  ULOP3.LUT UR4, UR45, 0x2, URZ, 0xfc, !UPT ;  /* 0x000000022d047892 */ /* 0x000fcc000f8efc3f */
[----:B0-----:R-:W-:-:S05]  /*10780*/  IMAD.U32 R0, RZ, RZ, UR4 ;  /* 0x00000004ff007e24 */ /* 0x001fca000f8e00ff */
[----:B------:R-:W-:-:S13]  /*10790*/  ISETP.NE.AND P0, PT, R0, 0x3, PT ;  /* 0x000000030000780c */ /* 0x000fda0003f05270 */
[----:B------:R-:W-:Y:S05]  /*107a0*/  @!P0 BRA `(.L_x_1811) ;  /* 0x0000000000048947 */ /* 0x000fea0003800000 */
[----:B------:R-:W-:Y:S01]  /*107b0*/  BPT.TRAP 0x1 ;  /* 0x000000040000795c */ /* 0x000fe20000300000 */
.L_x_1811:
        /* <DEDUP_REMOVED lines=12> */
.L_x_1843:
[----:B------:R-:W1:Y:S02]  /*10880*/  SYNCS.PHASECHK.TRANS64.TRYWAIT P1, [R9+URZ], R0 ;  /* 0x00000000090075a7 */ /* 0x000e64000802017f */
[----:B-1----:R-:W-:Y:S05]  /*10890*/  @!P1 BRA `(.L_x_1813) ;  /* 0x0000000800689947 */ /* 0x002fea0003800000 */
.L_x_1844:
[----:B------:R-:W-:Y:S05]  /*108a0*/  @!P0 BRA `(.L_x_1814) ;  /* 0x0000000000048947 */ /* 0x000fea0003800000 */
[----:B------:R-:W-:Y:S01]  /*108b0*/  BPT.TRAP 0x1 ;  /* 0x000000040000795c */ /* 0x000fe20000300000 */
.L_x_1814:
[----:B------:R-:W-:-:S04]  /*108c0*/  IMAD R17, R17, 0x8, R6 ;  /* 0x0000000811117824 */ /* 0x000fc800078e0206 */
[----:B------:R-:W2:Y:S02]  /*108d0*/  SYNCS.PHASECHK.TRANS64.TRYWAIT P1, [R17+URZ+0x19c60], R4 ;  /* 0x019c6004110075a7 */ /* 0x000ea4000802017f */
[----:B--2---:R-:W-:Y:S05]  /*108e0*/  @!P1 BRA `(.L_x_1815) ;  /* 0x0000000800689947 */ /* 0x004fea0003800000 */
.L_x_1845:
[----:B------:R-:W-:Y:S05]  /*108f0*/  @!P0 BRA `(.L_x_1816) ;  /* 0x0000000000048947 */ /* 0x000fea0003800000 */
[----:B------:R-:W-:Y:S01]  /*10900*/  BPT.TRAP 0x1 ;  /* 0x000000040000795c */ /* 0x000fe20000300000 */
.L_x_1816:
[----:B------:R-:W-:-:S04]  /*10910*/  IMAD R7, R7, 0x8, R6 ;  /* 0x0000000807077824 */ /* 0x000fc800078e0206 */
[----:B------:R-:W3:Y:S02]  /*10920*/  SYNCS.PHASECHK.TRANS64.TRYWAIT P1, [R7+URZ+0x19c60], R0 ;  /* 0x019c6000070075a7 */ /* 0x000ee4000802017f */
[----:B---3--:R-:W-:Y:S05]  /*10930*/  @!P1 BRA `(.L_x_1817) ;  /* 0x0000000800689947 */ /* 0x008fea0003800000 */
.L_x_1846:
[----:B------:R-:W-:Y:S05]  /*10940*/  @!P0 BRA `(.L_x_1818) ;  /* 0x0000000000048947 */ /* 0x000fea0003800000 */
[----:B------:R-:W-:Y:S01]  /*10950*/  BPT.TRAP 0x1 ;  /* 0x000000040000795c */ /* 0x000fe20000300000 */
.L_x_1818:
[----:B------:R-:W4:Y:S02]  /*10960*/  SYNCS.PHASECHK.TRANS64.TRYWAIT P0, [R17+URZ+0x19c80], R4 ;  /* 0x019c8004110075a7 */ /* 0x000f24000800017f */
[----:B----4-:R-:W-:Y:S05]  /*10970*/  @!P0 BRA `(.L_x_1819) ;  /* 0x00000008006c8947 */ /* 0x010fea0003800000 */
.L_x_1820:
[----:B------:R0:W0:Y:S02]  /*10980*/  SYNCS.PHASECHK.TRANS64.TRYWAIT P0, [R7+URZ+0x19c80], R0 ;  /* 0x019c8000070075a7 */ /* 0x000024000800017f */
[----:B0-----:R-:W-:Y:S05]  /*10990*/  @!P0 NANOSLEEP.SYNCS 0x989680 ;  /* 0x009896800000895d */ /* 0x001fea0003900000 */
[----:B------:R-:W0:Y:S02]  /*109a0*/  @!P0 SYNCS.PHASECHK.TRANS64 P0, [R7+URZ+0x19c80], R0 ;  /* 0x019c8000070085a7 */ /* 0x000e24000800007f */
[----:B0-----:R-:W-:Y:S05]  /*109b0*/  @!P0 BRA `(.L_x_1820) ;  /* 0xfffffffc00f08947 */ /* 0x001fea000383ffff */
.L_x_1809:
[----:B------:R-:W-:Y:S05]  /*109c0*/  BSYNC B0 ;  /* 0x0000000000007941 */ /* 0x000fea0003800000 */
.L_x_1808:
[----:B------:R-:W-:Y:S05]  /*109d0*/  EXIT ;  /* 0x000000000000794d */ /* 0x000fea0003800000 */
.L_x_1687:
[----:B0-----:R-:W-:-:S04]  /*109e0*/  IMAD.U32 R3, RZ, RZ, UR44 ;  /* 0x0000002cff037e24 */ /* 0x001fc8000f8e00ff */
[----:B------:R0:W1:Y:S03]  /*109f0*/  SYNCS.PHASECHK.TRANS64.TRYWAIT P1, [R3+URZ+0x19c00], R6 ;  /* 0x019c0006030075a7 */ /* 0x000066000802017f */
[----:B-1----:R-:W-:Y:S05]  /*10a00*/  @!P1 NANOSLEEP.SYNCS 0x989680 ;  /* 0x009896800000995d */ /* 0x002fea0003900000 */
[----:B------:R-:W1:Y:S02]  /*10a10*/  @!P1 SYNCS.PHASECHK.TRANS64 P1, [R3+URZ+0x19c00], R6 ;  /* 0x019c0006030095a7 */ /* 0x000e64000802007f */
[----:B-1----:R-:W-:Y:S05]  /*10a20*/  @!P1 BRA `(.L_x_1687) ;  /* 0xfffffffc00ec9947 */ /* 0x002fea000383ffff */
[----:B------:R-:W-:Y:S05]  /*10a30*/  BRA `(.L_x_1821) ;  /* 0xffffff1000087947 */ /* 0x000fea000383ffff */
.L_x_1691:
[----:B-1----:R1:W2:Y:S02]  /*10a40*/  SYNCS.PHASECHK.TRANS64.TRYWAIT P2, [R2+URZ+0x19c30], R3 ;  /* 0x019c3003020075a7 */ /* 0x0022a4000804017f */
[----:B--2---:R-:W-:Y:S05]  /*10a50*/  @!P2 NANOSLEEP.SYNCS 0x989680 ;  /* 0x009896800000a95d */ /* 0x004fea0003900000 */
[----:B------:R-:W2:Y:S02]  /*10a60*/  @!P2 SYNCS.PHASECHK.TRANS64 P2, [R2+URZ+0x19c30], R3 ;  /* 0x019c30030200a5a7 */ /* 0x000ea4000804007f */
[----:B--2---:R-:W-:Y:S05]  /*10a70*/  @!P2 BRA `(.L_x_1691) ;  /* 0xfffffffc00f0a947 */ /* 0x004fea000383ffff */
[----:B------:R-:W-:Y:S05]  /*10a80*/  BRA `(.L_x_1690) ;  /* 0xffffff1000307947 */ /* 0x000fea000383ffff */
.L_x_1696:
[----:B-1----:R-:W-:-:S04]  /*10a90*/  IMAD.U32 R7, RZ, RZ, UR22 ;  /* 0x00000016ff077e24 */ /* 0x002fc8000f8e00ff */
[----:B------:R1:W2:Y:S03]  /*10aa0*/  SYNCS.PHASECHK.TRANS64.TRYWAIT P2, [R7+URZ+0x19c30], R4 ;  /* 0x019c3004070075a7 */ /* 0x0002a6000804017f */
[----:B--2---:R-:W-:Y:S05]  /*10ab0*/  @!P2 NANOSLEEP.SYNCS 0x989680 ;  /* 0x009896800000a95d */ /* 0x004fea0003900000 */
[----:B------:R-:W2:Y:S02]  /*10ac0*/  @!P2 SYNCS.PHASECHK.TRANS64 P2, [R7+URZ+0x19c30], R4 ;  /* 0x019c30040700a5a7 */ /* 0x000ea4000804007f */
[----:B--2---:R-:W-:Y:S05]  /*10ad0*/  @!P2 BRA `(.L_x_1696) ;  /* 0xfffffffc00eca947 */ /* 0x004fea000383ffff */
[----:B------:R-:W-:Y:S05]  /*10ae0*/  BRA `(.L_x_1695) ;  /* 0xffffff3c00147947 */ /* 0x000fea000383ffff */
.L_x_1700:
[----:B-1----:R-:W-:-:S04]  /*10af0*/  IMAD.U32 R45, RZ, RZ, UR14 ;  /* 0x0000000eff2d7e24 */ /* 0x002fc8000f8e00ff */
[----:B------:R1:W2:Y:S03]  /*10b00*/  SYNCS.PHASECHK.TRANS64.TRYWAIT P2, [R45+URZ+0x19c50], R4 ;  /* 0x019c50042d0075a7 */ /* 0x0002a6000804017f */
[----:B--2---:R-:W-:Y:S05]  /*10b10*/  @!P2 NANOSLEEP.SYNCS 0x989680 ;  /* 0x009896800000a95d */ /* 0x004fea0003900000 */
[----:B------:R-:W2:Y:S02]  /*10b20*/  @!P2 SYNCS.PHASECHK.TRANS64 P2, [R45+URZ+0x19c50], R4 ;  /* 0x019c50042d00a5a7 */ /* 0x000ea4000804007f */
[----:B--2---:R-:W-:Y:S05]  /*10b30*/  @!P2 BRA `(.L_x_1700) ;  /* 0xfffffffc00eca947 */ /* 0x004fea000383ffff */
[----:B------:R-:W-:Y:S05]  /*10b40*/  BRA `(.L_x_1699) ;  /* 0xffffff4000687947 */ /* 0x000fea000383ffff */
.L_x_1707:
[----:B-1----:R-:W-:-:S04]  /*10b50*/  IMAD.U32 R7, RZ, RZ, UR6 ;  /* 0x00000006ff077e24 */ /* 0x002fc8000f8e00ff */
[----:B------:R1:W2:Y:S03]  /*10b60*/  SYNCS.PHASECHK.TRANS64.TRYWAIT P2, [R7+URZ+0x19c30], R6 ;  /* 0x019c3006070075a7 */ /* 0x0002a6000804017f */
[----:B--2---:R-:W-:Y:S05]  /*10b70*/  @!P2 NANOSLEEP.SYNCS 0x989680 ;  /* 0x009896800000a95d */ /* 0x004fea0003900000 */
[----:B------:R-:W2:Y:S02]  /*10b80*/  @!P2 SYNCS.PHASECHK.TRANS64 P2, [R7+URZ+0x19c30], R6 ;  /* 0x019c30060700a5a7 */ /* 0x000ea4000804007f */
[----:B--2---:R-:W-:Y:S05]  /*10b90*/  @!P2 BRA `(.L_x_1707) ;  /* 0xfffffffc00eca947 */ /* 0x004fea000383ffff */
[----:B------:R-:W-:Y:S05]  /*10ba0*/  BRA `(.L_x_1706) ;  /* 0xffffff6800147947 */ /* 0x000fea000383ffff */
.L_x_1711:
[----:B-1----:R-:W-:-:S04]  /*10bb0*/  IMAD.U32 R15, RZ, RZ, UR14 ;  /* 0x0000000eff0f7e24 */ /* 0x002fc8000f8e00ff */
[----:B------:R1:W3:Y:S03]  /*10bc0*/  SYNCS.PHASECHK.TRANS64.TRYWAIT P2, [R15+URZ+0x19c50], R6 ;  /* 0x019c50060f0075a7 */ /* 0x0002e6000804017f */
[----:B---3--:R-:W-:Y:S05]  /*10bd0*/  @!P2 NANOSLEEP.SYNCS 0x989680 ;  /* 0x009896800000a95d */ /* 0x008fea0003900000 */
[----:B------:R-:W3:Y:S02]  /*10be0*/  @!P2 SYNCS.PHASECHK.TRANS64 P2, [R15+URZ+0x19c50], R6 ;  /* 0x019c50060f00a5a7 */ /* 0x000ee4000804007f */
[----:B---3--:R-:W-:Y:S05]  /*10bf0*/  @!P2 BRA `(.L_x_1711) ;  /* 0xfffffffc00eca947 */ /* 0x008fea000383ffff */
[----:B------:R-:W-:Y:S05]  /*10c00*/  BRA `(.L_x_1710) ;  /* 0xffffff7400607947 */ /* 0x000fea000383ffff */
.L_x_1717:
[----:B-1----:R-:W-:-:S04]  /*10c10*/  IMAD.U32 R5, RZ, RZ, UR16 ;  /* 0x00000010ff057e24 */ /* 0x002fc8000f8e00ff */
[----:B------:R1:W2:Y:S03]  /*10c20*/  SYNCS.PHASECHK.TRANS64.TRYWAIT P1, [R5+URZ+0x19c50], R0 ;  /* 0x019c5000050075a7 */ /* 0x0002a6000802017f */
[----:B--2---:R-:W-:Y:S05]  /*10c30*/  @!P1 NANOSLEEP.SYNCS 0x989680 ;  /* 0x009896800000995d */ /* 0x004fea0003900000 */
[----:B------:R-:W2:Y:S02]  /*10c40*/  @!P1 SYNCS.PHASECHK.TRANS64 P1, [R5+URZ+0x19c50], R0 ;  /* 0x019c5000050095a7 */ /* 0x000ea4000802007f */
[----:B--2---:R-:W-:Y:S05]  /*10c50*/  @!P1 BRA `(.L_x_1717) ;  /* 0xfffffffc00ec9947 */ /* 0x004fea000383ffff */
[----:B------:R-:W-:Y:S05]  /*10c60*/  BRA `(.L_x_1716) ;  /* 0xffffff8800b47947 */ /* 0x000fea000383ffff */
.L_x_1751:
[----:B------:R-:W-:Y:S02]  /*10c70*/  IMAD.MOV.U32 R13, RZ, RZ, R4 ;  /* 0x000000ffff0d7224 */ /* 0x000fe400078e0004 */
[----:B------:R-:W-:Y:S02]  /*10c80*/  IMAD.MOV.U32 R12, RZ, RZ, RZ ;  /* 0x000000ffff0c7224 */ /* 0x000fe400078e00ff */
[----:B------:R-:W-:Y:S02]  /*10c90*/  IMAD.MOV.U32 R11, RZ, RZ, 0x1f ;  /* 0x0000001fff0b7424 */ /* 0x000fe400078e00ff */
[----:B------:R-:W-:-:S07]  /*10ca0*/  IMAD.MOV.U32 R15, RZ, RZ, -0x1 ;  /* 0xffffffffff0f7424 */ /* 0x000fce00078e00ff */
[----:B------:R-:W-:Y:S05]  /*10cb0*/  WARPSYNC.COLLECTIVE R15, `(.L_x_1822) ;  /* 0x000000000f087348 */ /* 0x000fea0003c00000 */
[----:B------:R0:W1:Y:S02]  /*10cc0*/  SHFL.IDX P6, R14, R13, R12, R11 ;  /* 0x0000000c0d0e7389 */ /* 0x00006400000c000b */
[----:B01----:R-:W-:Y:S01]  /*10cd0*/  ENDCOLLECTIVE ;  /* 0x000000000000791b */ /* 0x003fe20003800000 */
.L_x_1822:
[----:B------:R-:W-:Y:S05]  /*10ce0*/  BRA `(.L_x_1823) ;  /* 0xffffffcc008c7947 */ /* 0x000fea000383ffff */
.L_x_1753:
[----:B------:R-:W-:Y:S01]  /*10cf0*/  BSSY B0, `(.L_x_1824) ;  /* 0x0000006000007945 */ /* 0x000fe20003800000 */
[----:B------:R-:W-:-:S07]  /*10d00*/  IMAD.MOV.U32 R15, RZ, RZ, -0x1 ;  /* 0xffffffffff0f7424 */ /* 0x000fce00078e00ff */
[----:B0-----:R-:W-:Y:S05]  /*10d10*/  WARPSYNC.COLLECTIVE R15, `(.L_x_1825) ;  /* 0x000000000f0c7348 */ /* 0x001fea0003c00000 */
[----:B------:R-:W-:Y:S02]  /*10d20*/  ELECT P6, UR62, PT ;  /* 0x00000000003e782f */ /* 0x000fe400038c0000 */
[----:B------:R-:W-:Y:S01]  /*10d30*/  MOV R14, UR62 ;  /* 0x0000003e000e7c02 */ /* 0x000fe20008000f00 */
[----:B0-----:R-:W-:Y:S10]  /*10d40*/  ENDCOLLECTIVE ;  /* 0x000000000000791b */ /* 0x001ff40003800000 */
.L_x_1825:
[----:B------:R-:W-:Y:S05]  /*10d50*/  BSYNC B0 ;  /* 0x0000000000007941 */ /* 0x000fea0003800000 */
.L_x_1824:
[----:B------:R-:W-:Y:S05]  /*10d60*/  BRA `(.L_x_1826) ;  /* 0xffffffcc00887947 */ /* 0x000fea000383ffff */
.L_x_1756:
[----:B-1----:R1:W2:Y:S02]  /*10d70*/  SYNCS.PHASECHK.TRANS64.TRYWAIT P2, [R5+URZ+0x19c80], R2 ;  /* 0x019c8002050075a7 */ /* 0x0022a4000804017f */
[----:B--2---:R-:W-:Y:S05]  /*10d80*/  @!P2 NANOSLEEP.SYNCS 0x989680 ;  /* 0x009896800000a95d */ /* 0x004fea0003900000 */
[----:B------:R-:W2:Y:S02]  /*10d90*/  @!P2 SYNCS.PHASECHK.TRANS64 P2, [R5+URZ+0x19c80], R2 ;  /* 0x019c80020500a5a7 */ /* 0x000ea4000804007f */
[----:B--2---:R-:W-:Y:S05]  /*10da0*/  @!P2 BRA `(.L_x_1756) ;  /* 0xfffffffc00f0a947 */ /* 0x004fea000383ffff */
[----:B------:R-:W-:Y:S05]  /*10db0*/  BRA `(.L_x_1827) ;  /* 0xffffffcc00e07947 */ /* 0x000fea000383ffff */
.L_x_1758:
[----:B0-----:R0:W2:Y:S02]  /*10dc0*/  SYNCS.PHASECHK.TRANS64.TRYWAIT P2, [R5+URZ+0x19c40], R2 ;  /* 0x019c4002050075a7 */ /* 0x0010a4000804017f */
[----:B--2---:R-:W-:Y:S05]  /*10dd0*/  @!P2 NANOSLEEP.SYNCS 0x989680 ;  /* 0x009896800000a95d */ /* 0x004fea0003900000 */
[----:B------:R-:W2:Y:S02]  /*10de0*/  @!P2 SYNCS.PHASECHK.TRANS64 P2, [R5+URZ+0x19c40], R2 ;  /* 0x019c40020500a5a7 */ /* 0x000ea4000804007f */
[----:B--2---:R-:W-:Y:S05]  /*10df0*/  @!P2 BRA `(.L_x_1758) ;  /* 0xfffffffc00f0a947 */ /* 0x004fea000383ffff */
[----:B------:R-:W-:Y:S05]  /*10e00*/  BRA `(.L_x_1828) ;  /* 0xffffffd0005c7947 */ /* 0x000fea000383ffff */
.L_x_1761:
[----:B-1----:R-:W-:-:S04]  /*10e10*/  IMAD.U32 R3, RZ, RZ, UR40 ;  /* 0x00000028ff037e24 */ /* 0x002fc8000f8e00ff */
[----:B------:R1:W2:Y:S03]  /*10e20*/  SYNCS.PHASECHK.TRANS64.TRYWAIT P0, [R3+URZ+0x19c20], R2 ;  /* 0x019c2002030075a7 */ /* 0x0002a6000800017f */
[----:B--2---:R-:W-:Y:S05]  /*10e30*/  @!P0 NANOSLEEP.SYNCS 0x989680 ;  /* 0x009896800000895d */ /* 0x004fea0003900000 */
[----:B------:R-:W2:Y:S02]  /*10e40*/  @!P0 SYNCS.PHASECHK.TRANS64 P0, [R3+URZ+0x19c20], R2 ;  /* 0x019c2002030085a7 */ /* 0x000ea4000800007f */
[----:B--2---:R-:W-:Y:S05]  /*10e50*/  @!P0 BRA `(.L_x_1761) ;  /* 0xfffffffc00ec8947 */ /* 0x004fea000383ffff */
[----:B------:R-:W-:Y:S05]  /*10e60*/  BRA `(.L_x_1829) ;  /* 0xffffffd4006c7947 */ /* 0x000fea000383ffff */
.L_x_1767:
[----:B0-----:R0:W1:Y:S02]  /*10e70*/  SYNCS.PHASECHK.TRANS64.TRYWAIT P0, [R7+URZ+0x19c80], R4 ;  /* 0x019c8004070075a7 */ /* 0x001064000800017f */
[----:B-1----:R-:W-:Y:S05]  /*10e80*/  @!P0 NANOSLEEP.SYNCS 0x989680 ;  /* 0x009896800000895d */ /* 0x002fea0003900000 */
[----:B------:R-:W1:Y:S02]  /*10e90*/  @!P0 SYNCS.PHASECHK.TRANS64 P0, [R7+URZ+0x19c80], R4 ;  /* 0x019c8004070085a7 */ /* 0x000e64000800007f */
[----:B-1----:R-:W-:Y:S05]  /*10ea0*/  @!P0 BRA `(.L_x_1767) ;  /* 0xfffffffc00f08947 */ /* 0x002fea000383ffff */
[----:B------:R-:W-:Y:S05]  /*10eb0*/  BRA `(.L_x_1830) ;  /* 0xffffffd800087947 */ /* 0x000fea000383ffff */
.L_x_1774:
[----:B-1----:R1:W2:Y:S02]  /*10ec0*/  SYNCS.PHASECHK.TRANS64.TRYWAIT P0, [R7+URZ+0x19c40], R4 ;  /* 0x019c4004070075a7 */ /* 0x0022a4000800017f */
[----:B--2---:R-:W-:Y:S05]  /*10ed0*/  @!P0 NANOSLEEP.SYNCS 0x989680 ;  /* 0x009896800000895d */ /* 0x004fea0003900000 */
[----:B------:R-:W2:Y:S02]  /*10ee0*/  @!P0 SYNCS.PHASECHK.TRANS64 P0, [R7+URZ+0x19c40], R4 ;  /* 0x019c4004070085a7 */ /* 0x000ea4000800007f */
[----:B--2---:R-:W-:Y:S05]  /*10ef0*/  @!P0 BRA `(.L_x_1774) ;  /* 0xfffffffc00f08947 */ /* 0x004fea000383ffff */
[----:B------:R-:W-:Y:S05]  /*10f00*/  BRA `(.L_x_1831) ;  /* 0xffffffdc00047947 */ /* 0x000fea000383ffff */
.L_x_1782:
[----:B0-----:R0:W1:Y:S02]  /*10f10*/  SYNCS.PHASECHK.TRANS64.TRYWAIT P2, [R12+URZ+0x19c70], R5 ;  /* 0x019c70050c0075a7 */ /* 0x001064000804017f */
[----:B-1----:R-:W-:Y:S05]  /*10f20*/  @!P2 NANOSLEEP.SYNCS 0x989680 ;  /* 0x009896800000a95d */ /* 0x002fea0003900000 */
[----:B------:R-:W1:Y:S02]  /*10f30*/  @!P2 SYNCS.PHASECHK.TRANS64 P2, [R12+URZ+0x19c70], R5 ;  /* 0x019c70050c00a5a7 */ /* 0x000e64000804007f */
[----:B-1----:R-:W-:Y:S05]  /*10f40*/  @!P2 BRA `(.L_x_1782) ;  /* 0xfffffffc00f0a947 */ /* 0x002fea000383ffff */
[----:B------:R-:W-:Y:S05]  /*10f50*/  BRA `(.L_x_1832) ;  /* 0xffffffe000187947 */ /* 0x000fea000383ffff */
.L_x_1784:
[----:B-1----:R1:W2:Y:S02]  /*10f60*/  SYNCS.PHASECHK.TRANS64.TRYWAIT P2, [R12+URZ+0x19c60], R3 ;  /* 0x019c60030c0075a7 */ /* 0x0022a4000804017f */
[----:B--2---:R-:W-:Y:S05]  /*10f70*/  @!P2 NANOSLEEP.SYNCS 0x989680 ;  /* 0x009896800000a95d */ /* 0x004fea0003900000 */
[----:B------:R-:W2:Y:S02]  /*10f80*/  @!P2 SYNCS.PHASECHK.TRANS64 P2, [R12+URZ+0x19c60], R3 ;  /* 0x019c60030c00a5a7 */ /* 0x000ea4000804007f */
[----:B--2---:R-:W-:Y:S05]  /*10f90*/  @!P2 BRA `(.L_x_1784) ;  /* 0xfffffffc00f0a947 */ /* 0x004fea000383ffff */
[----:B------:R-:W-:Y:S05]  /*10fa0*/  BRA `(.L_x_1833) ;  /* 0xffffffe000207947 */ /* 0x000fea000383ffff */
.L_x_1791:
[----:B-1----:R1:W2:Y:S02]  /*10fb0*/  SYNCS.PHASECHK.TRANS64.TRYWAIT P0, [R2+URZ+0x19c70], R3 ;  /* 0x019c7003020075a7 */ /* 0x0022a4000800017f */
[----:B--2---:R-:W-:Y:S05]  /*10fc0*/  @!P0 NANOSLEEP.SYNCS 0x989680 ;  /* 0x009896800000895d */ /* 0x004fea0003900000 */
[----:B------:R-:W2:Y:S02]  /*10fd0*/  @!P0 SYNCS.PHASECHK.TRANS64 P0, [R2+URZ+0x19c70], R3 ;  /* 0x019c7003020085a7 */ /* 0x000ea4000800007f */
[----:B--2---:R-:W-:Y:S05]  /*10fe0*/  @!P0 BRA `(.L_x_1791) ;  /* 0xfffffffc00f08947 */ /* 0x004fea000383ffff */
[----:B------:R-:W-:Y:S05]  /*10ff0*/  BRA `(.L_x_1834) ;  /* 0xffffffe400647947 */ /* 0x000fea000383ffff */
.L_x_1793:
[----:B-1----:R1:W2:Y:S02]  /*11000*/  SYNCS.PHASECHK.TRANS64.TRYWAIT P0, [R2+URZ+0x19c60], R3 ;  /* 0x019c6003020075a7 */ /* 0x0022a4000800017f */
[----:B--2---:R-:W-:Y:S05]  /*11010*/  @!P0 NANOSLEEP.SYNCS 0x989680 ;  /* 0x009896800000895d */ /* 0x004fea0003900000 */
[----:B------:R-:W2:Y:S02]  /*11020*/  @!P0 SYNCS.PHASECHK.TRANS64 P0, [R2+URZ+0x19c60], R3 ;  /* 0x019c6003020085a7 */ /* 0x000ea4000800007f */
[----:B--2---:R-:W-:Y:S05]  /*11030*/  @!P0 BRA `(.L_x_1793) ;  /* 0xfffffffc00f08947 */ /* 0x004fea000383ffff */
[----:B------:R-:W-:Y:S05]  /*11040*/  BRA `(.L_x_1835) ;  /* 0xffffffe400707947 */ /* 0x000fea000383ffff */
.L_x_1806:
[----:B0-----:R0:W1:Y:S02]  /*11050*/  SYNCS.PHASECHK.TRANS64.TRYWAIT P0, [R6+URZ+0x19c20], R0 ;  /* 0x019c2000060075a7 */ /* 0x001064000800017f */
[----:B-1----:R-:W-:Y:S05]  /*11060*/  @!P0 NANOSLEEP.SYNCS 0x989680 ;  /* 0x009896800000895d */ /* 0x002fea0003900000 */
[----:B------:R-:W1:Y:S02]  /*11070*/  @!P0 SYNCS.PHASECHK.TRANS64 P0, [R6+URZ+0x19c20], R0 ;  /* 0x019c2000060085a7 */ /* 0x000e64000800007f */
[----:B-1----:R-:W-:Y:S05]  /*11080*/  @!P0 BRA `(.L_x_1806) ;  /* 0xfffffffc00f08947 */ /* 0x002fea000383ffff */
[----:B------:R-:W-:Y:S05]  /*11090*/  BRA `(.L_x_1836) ;  /* 0xfffffff4007c7947 */ /* 0x000fea000383ffff */
.L_x_1807:
        /* <DEDUP_REMOVED lines=11> */
.L_x_1838:
[----:B------:R-:W-:Y:S05]  /*11150*/  BSYNC B0 ;  /* 0x0000000000007941 */ /* 0x000fea0003800000 */
.L_x_1837:
[----:B------:R-:W-:Y:S05]  /*11160*/  BRA `(.L_x_1839) ;  /* 0xfffffff400647947 */ /* 0x000fea000383ffff */
.L_x_1810:
[----:B------:R-:W-:Y:S01]  /*11170*/  BSSY B1, `(.L_x_1840) ;  /* 0x0000006000017945 */ /* 0x000fe20003800000 */
[----:B------:R-:W-:-:S07]  /*11180*/  IMAD.MOV.U32 R15, RZ, RZ, -0x1 ;  /* 0xffffffffff0f7424 */ /* 0x000fce00078e00ff */
[----:B0-----:R-:W-:Y:S05]  /*11190*/  WARPSYNC.COLLECTIVE R15, `(.L_x_1841) ;  /* 0x000000000f0c7348 */ /* 0x001fea0003c00000 */
[----:B------:R-:W-:Y:S02]  /*111a0*/  ELECT P6, UR62, PT ;  /* 0x00000000003e782f */ /* 0x000fe400038c0000 */
[----:B------:R-:W-:Y:S01]  /*111b0*/  MOV R14, UR62 ;  /* 0x0000003e000e7c02 */ /* 0x000fe20008000f00 */
[----:B0-----:R-:W-:Y:S10]  /*111c0*/  ENDCOLLECTIVE ;  /* 0x000000000000791b */ /* 0x001ff40003800000 */
.L_x_1841:
[----:B------:R-:W-:Y:S05]  /*111d0*/  BSYNC B1 ;  /* 0x0000000000017941 */ /* 0x000fea0003800000 */
.L_x_1840:
[----:B------:R-:W-:Y:S05]  /*111e0*/  BRA `(.L_x_1842) ;  /* 0xfffffff4005c7947 */ /* 0x000fea000383ffff */
.L_x_1812:
[----:B0-----:R0:W1:Y:S02]  /*111f0*/  SYNCS.PHASECHK.TRANS64.TRYWAIT P1, [R5+URZ], R4 ;  /* 0x00000004050075a7 */ /* 0x001064000802017f */
[----:B-1----:R-:W-:Y:S05]  /*11200*/  @!P1 NANOSLEEP.SYNCS 0x989680 ;  /* 0x009896800000995d */ /* 0x002fea0003900000 */
[----:B------:R-:W1:Y:S02]  /*11210*/  @!P1 SYNCS.PHASECHK.TRANS64 P1, [R5+URZ], R4 ;  /* 0x00000004050095a7 */ /* 0x000e64000802007f */
[----:B-1----:R-:W-:Y:S05]  /*11220*/  @!P1 BRA `(.L_x_1812) ;  /* 0xfffffffc00f09947 */ /* 0x002fea000383ffff */
[----:B------:R-:W-:Y:S05]  /*11230*/  BRA `(.L_x_1843) ;  /* 0xfffffff400907947 */ /* 0x000fea000383ffff */
.L_x_1813:
[----:B-1----:R1:W2:Y:S02]  /*11240*/  SYNCS.PHASECHK.TRANS64.TRYWAIT P1, [R9+URZ], R0 ;  /* 0x00000000090075a7 */ /* 0x0022a4000802017f */
[----:B--2---:R-:W-:Y:S05]  /*11250*/  @!P1 NANOSLEEP.SYNCS 0x989680 ;  /* 0x009896800000995d */ /* 0x004fea0003900000 */
[----:B------:R-:W2:Y:S02]  /*11260*/  @!P1 SYNCS.PHASECHK.TRANS64 P1, [R9+URZ], R0 ;  /* 0x00000000090095a7 */ /* 0x000ea4000802007f */
[----:B--2---:R-:W-:Y:S05]  /*11270*/  @!P1 BRA `(.L_x_1813) ;  /* 0xfffffffc00f09947 */ /* 0x004fea000383ffff */
[----:B------:R-:W-:Y:S05]  /*11280*/  BRA `(.L_x_1844) ;  /* 0xfffffff400847947 */ /* 0x000fea000383ffff */
.L_x_1815:
[----:B--2---:R2:W3:Y:S02]  /*11290*/  SYNCS.PHASECHK.TRANS64.TRYWAIT P1, [R17+URZ+0x19c60], R4 ;  /* 0x019c6004110075a7 */ /* 0x0044e4000802017f */
[----:B---3--:R-:W-:Y:S05]  /*112a0*/  @!P1 NANOSLEEP.SYNCS 0x989680 ;  /* 0x009896800000995d */ /* 0x008fea0003900000 */
[----:B------:R-:W3:Y:S02]  /*112b0*/  @!P1 SYNCS.PHASECHK.TRANS64 P1, [R17+URZ+0x19c60], R4 ;  /* 0x019c6004110095a7 */ /* 0x000ee4000802007f */
[----:B---3--:R-:W-:Y:S05]  /*112c0*/  @!P1 BRA `(.L_x_1815) ;  /* 0xfffffffc00f09947 */ /* 0x008fea000383ffff */
[----:B------:R-:W-:Y:S05]  /*112d0*/  BRA `(.L_x_1845) ;  /* 0xfffffff400847947 */ /* 0x000fea000383ffff */
.L_x_1817:
[----:B---3--:R3:W4:Y:S02]  /*112e0*/  SYNCS.PHASECHK.TRANS64.TRYWAIT P1, [R7+URZ+0x19c60], R0 ;  /* 0x019c6000070075a7 */ /* 0x008724000802017f */
[----:B----4-:R-:W-:Y:S05]  /*112f0*/  @!P1 NANOSLEEP.SYNCS 0x989680 ;  /* 0x009896800000995d */ /* 0x010fea0003900000 */
[----:B------:R-:W4:Y:S02]  /*11300*/  @!P1 SYNCS.PHASECHK.TRANS64 P1, [R7+URZ+0x19c60], R0 ;  /* 0x019c6000070095a7 */ /* 0x000f24000802007f */
[----:B----4-:R-:W-:Y:S05]  /*11310*/  @!P1 BRA `(.L_x_1817) ;  /* 0xfffffffc00f09947 */ /* 0x010fea000383ffff */
[----:B------:R-:W-:Y:S05]  /*11320*/  BRA `(.L_x_1846) ;  /* 0xfffffff400847947 */ /* 0x000fea000383ffff */
.L_x_1819:
[----:B----4-:R4:W0:Y:S02]  /*11330*/  SYNCS.PHASECHK.TRANS64.TRYWAIT P0, [R17+URZ+0x19c80], R4 ;  /* 0x019c8004110075a7 */ /* 0x010824000800017f */
[----:B0-----:R-:W-:Y:S05]  /*11340*/  @!P0 NANOSLEEP.SYNCS 0x989680 ;  /* 0x009896800000895d */ /* 0x001fea0003900000 */
[----:B------:R-:W0:Y:S02]  /*11350*/  @!P0 SYNCS.PHASECHK.TRANS64 P0, [R17+URZ+0x19c80], R4 ;  /* 0x019c8004110085a7 */ /* 0x000e24000800007f */
[----:B0-----:R-:W-:Y:S05]  /*11360*/  @!P0 BRA `(.L_x_1819) ;  /* 0xfffffffc00f08947 */ /* 0x001fea000383ffff */
[----:B------:R-:W-:Y:S05]  /*11370*/  BRA `(.L_x_1820) ;  /* 0xfffffff400807947 */ /* 0x000fea000383ffff */
.L_x_1847:
        /* <DEDUP_REMOVED lines=16> */
.L_x_2227:


//--------------------- .text._ZN7cutlass13device_kernelIN5flash11enable_sm90INS1_16FlashAttnFwdSm90INS1_25CollectiveMainloopFwdSm90ILi2EN4cute5tupleIJNS5_1CILi1EEES8_S8_EEENS6_IJNS7_ILi192EEENS7_ILi128EEENS7_ILi96EEEEEELi96ENS_12float_e4m3_tEfNS_4arch4Sm90ELb1ELb0ELb1ELb1ELb0ELb1ELb0ELb1ELb1ELb0ELb0ELb0EEENS1_21CollectiveEpilogueFwdINS6_IJSA_SC_SB_EEES9_NS_10bfloat16_tESG_Li384ELb1ELb0ELb0ELb1EEENS1_36VarlenDynamicPersistentTileSchedulerILi192ELi128ELi384ELi128ELb0ELb0ELb1ELb1ELb1ELb1EEEEEEEEEvNT_6ParamsE --------------------------
	.section	.text._ZN7cutlass13device_kernelIN5flash11enable_sm90INS1_16FlashAttnFwdSm90INS1_25CollectiveMainloopFwdSm90ILi2EN4cute5tupleIJNS5_1CILi1EEES8_S8_EEENS6_IJNS7_ILi192EEENS7_ILi128EEENS7_ILi96EEEEEELi96ENS_12float_e4m3_tEfNS_4arch4Sm90ELb1ELb0ELb1ELb1ELb0ELb1ELb0ELb1ELb1ELb0ELb0ELb0EEENS1_21CollectiveEpilogueFwdINS6_IJSA_SC_SB_EEES9_NS_10bfloat16_tESG_Li384ELb1ELb0ELb0ELb1EEENS1_36VarlenDynamicPersistentTileSchedulerILi192ELi128ELi384ELi128ELb0ELb0ELb1ELb1ELb1ELb1EEEEEEEEEvNT_6ParamsE,"ax",@progbits
	.align	128
.text._ZN7cutlass13device_kernelIN5flash11enable_sm90INS1_16FlashAttnFwdSm90INS1_25CollectiveMainloopFwdSm90ILi2EN4cute5tupleIJNS5_1CILi1EEES8_S8_EEENS6_IJNS7_ILi192EEENS7_ILi128EEENS7_ILi96EEEEEELi96ENS_12float_e4m3_tEfNS_4arch4Sm90ELb1ELb0ELb1ELb1ELb0ELb1ELb0ELb1ELb1ELb0ELb0ELb0EEENS1_21CollectiveEpilogueFwdINS6_IJSA_SC_SB_EEES9_NS_10bfloat16_tESG_Li384ELb1ELb0ELb0ELb1EEENS1_36VarlenDynamicPersistentTileSchedulerILi192ELi128ELi384ELi128ELb0ELb0ELb1ELb1ELb1ELb1EEEEEEEEEvNT_6ParamsE:
        .type           _ZN7cutlass13device_kernelIN5flash11enable_sm90INS1_16FlashAttnFwdSm90INS1_25CollectiveMainloopFwdSm90ILi2EN4cute5tupleIJNS5_1CILi1EEES8_S8_EEENS6_IJNS7_ILi192EEENS7_ILi128EEENS7_ILi96EEEEEELi96ENS_12float_e4m3_tEfNS_4arch4Sm90ELb1ELb0ELb1ELb1ELb0ELb1ELb0ELb1ELb1ELb0ELb0ELb0EEENS1_21CollectiveEpilogueFwdINS6_IJSA_SC_SB_EEES9_NS_10bfloat16_tESG_Li384ELb1ELb0ELb0ELb1EEENS1_36VarlenDynamicPersistentTileSchedulerILi192ELi128ELi384ELi128ELb0ELb0ELb1ELb1ELb1ELb1EEEEEEEEEvNT_6ParamsE,@function
        .size           _ZN7cutlass13device_kernelIN5flash11enable_sm90INS1_16FlashAttnFwdSm90INS1_25CollectiveMainloopFwdSm90ILi2EN4cute5tupleIJNS5_1CILi1EEES8_S8_EEENS6_IJNS7_ILi192EEENS7_ILi128EEENS7_ILi96EEEEEELi96ENS_12float_e4m3_tEfNS_4arch4Sm90ELb1ELb0ELb1ELb1ELb0ELb1ELb0ELb1ELb1ELb0ELb0ELb0EEENS1_21CollectiveEpilogueFwdINS6_IJSA_SC_SB_EEES9_NS_10bfloat16_tESG_Li384ELb1ELb0ELb0ELb1EEENS1_36VarlenDynamicPersistentTileSchedulerILi192ELi128ELi384ELi128ELb0ELb0ELb1ELb1ELb1ELb1EEEEEEEEEvNT_6ParamsE,(.L_x_2228 - _ZN7cutlass13device_kernelIN5flash11enable_sm90INS1_16FlashAttnFwdSm90INS1_25CollectiveMainloopFwdSm90ILi2EN4cute5tupleIJNS5_1CILi1EEES8_S8_EEENS6_IJNS7_ILi192EEENS7_ILi128EEENS7_ILi96EEEEEELi96ENS_12float_e4m3_tEfNS_4arch4Sm90ELb1ELb0ELb1ELb1ELb0ELb1ELb0ELb1ELb1ELb0ELb0ELb0EEENS1_21CollectiveEpilogueFwdINS6_IJSA_SC_SB_EEES9_NS_10bfloat16_tESG_Li384ELb1ELb0ELb0ELb1EEENS1_36VarlenDynamicPersistentTileSchedulerILi192ELi128ELi384ELi128ELb0ELb0ELb1ELb1ELb1ELb1EEEEEEEEEvNT_6ParamsE)
        .other          _ZN7cutlass13device_kernelIN5flash11enable_sm90INS1_16FlashAttnFwdSm90INS1_25CollectiveMainloopFwdSm90ILi2EN4cute5tupleIJNS5_1CILi1EEES8_S8_EEENS6_IJNS7_ILi192EEENS7_ILi128EEENS7_ILi96EEEEEELi96ENS_12float_e4m3_tEfNS_4arch4Sm90ELb1ELb0ELb1ELb1ELb0ELb1ELb0ELb1ELb1ELb0ELb0ELb0EEENS1_21CollectiveEpilogueFwdINS6_IJSA_SC_SB_EEES9_NS_10bfloat16_tESG_Li384ELb1ELb0ELb0ELb1EEENS1_36VarlenDynamicPersistentTileSchedulerILi192ELi128ELi384ELi128ELb0ELb0ELb1ELb1ELb1ELb1EEEEEEEEEvNT_6ParamsE,@"STO_CUDA_ENTRY STV_DEFAULT"
_ZN7cutlass13device_kernelIN5flash11enable_sm90INS1_16FlashAttnFwdSm90INS1_25CollectiveMainloopFwdSm90ILi2EN4cute5tupleIJNS5_1CILi1EEES8_S8_EEENS6_IJNS7_ILi192EEENS7_ILi128EEENS7_ILi96EEEEEELi96ENS_12float_e4m3_tEfNS_4arch4Sm90ELb1ELb0ELb1ELb1ELb0ELb1ELb0ELb1ELb1ELb0ELb0ELb0EEENS1_21CollectiveEpilogueFwdINS6_IJSA_SC_SB_EEES9_NS_10bfloat16_tESG_Li384ELb1ELb0ELb0ELb1EEENS1_36VarlenDynamicPersistentTileSchedulerILi192ELi128ELi384ELi128ELb0ELb0ELb1ELb1ELb1ELb1EEEEEEEEEvNT_6ParamsE:
        /* <DEDUP_REMOVED lines=26> */
.L_x_1849:
[----:B------:R-:W-:Y:S05]  /*01a0*/  BSYNC B0 ;  /* 0x0000000000007941 */ /* 0x000fea0003800000 */
.L_x_1848:
        /* <DEDUP_REMOVED lines=40> */
.L_x_1850:
        /* <DEDUP_REMOVED lines=22> */
.L_x_1851:
        /* <DEDUP_REMOVED lines=18> */
.L_x_1852:
        /* <DEDUP_REMOVED lines=22> */
.L_x_1853:
        /* <DEDUP_REMOVED lines=22> */
.L_x_1854:
        /* <DEDUP_REMOVED lines=9> */
.L_x_1857:
        /* <DEDUP_REMOVED lines=20> */
[----:B--2---:R-:W-:-:S05]  /*0b40*/  LEA.HI R2, R0, R20, RZ, 0x5 ;  /* 0x0000001400027211 */ /* 0x004fca00078f28ff */
[----:B------:R-:W-:Y:S01]  /*0b50*/  IMAD.SHL.U32 R5, R2, 0x10, RZ ;  /* 0x0000001002057824 */ /* 0x000fe200078e00ff */
[-C--:B------:R-:W-:Y:S02]  /*0b60*/  LEA.HI R2, R0, R20.reuse, RZ, 0x7 ;  /* 0x0000001400027211 */ /* 0x080fe400078f38ff */
[-C--:B------:R-:W-:Y:S02]  /*0b70*/  LEA.HI R6, R20, R20.reuse, RZ, 0x1 ;  /* 0x0000001414067211 */ /* 0x080fe400078f08ff */
[----:B------:R-:W-:Y:S02]  /*0b80*/  LEA.HI R3, R0, R20, RZ, 0x4 ;  /* 0x0000001400037211 */ /* 0x000fe400078f20ff */
[----:B------:R-:W-:Y:S02]  /*0b90*/  LOP3.LUT R8, R2, 0xffffff80, RZ, 0xc0, !PT ;  /* 0xffffff8002087812 */ /* 0x000fe400078ec0ff */
[----:B------:R-:W-:Y:S02]  /*0ba0*/  LOP3.LUT R7, R6, 0xfffffffe, RZ, 0xc0, !PT ;  /* 0xfffffffe06077812 */ /* 0x000fe400078ec0ff */
[----:B------:R-:W-:Y:S01]  /*0bb0*/  SHF.R.S32.HI R19, RZ, 0x1, R6 ;  /* 0x00000001ff137819 */ /* 0x000fe20000011406 */
[----:B------:R-:W-:Y:S01]  /*0bc0*/  IMAD.IADD R13, R20, 0x1, -R8 ;  /* 0x00000001140d7824 */ /* 0x000fe200078e0a08 */
[----:B------:R-:W-:-:S02]  /*0bd0*/  LOP3.LUT R4, R3, 0x7fffff0, RZ, 0xc0, !PT ;  /* 0x07fffff003047812 */ /* 0x000fc400078ec0ff */
[----:B------:R-:W-:Y:S02]  /*0be0*/  SHF.R.S32.HI R6, RZ, 0x1f, R6 ;  /* 0x0000001fff067819 */ /* 0x000fe40000011406 */
[----:B------:R-:W-:Y:S01]  /*0bf0*/  LOP3.LUT R5, R5, 0xfffffe00, RZ, 0xc0, !PT ;  /* 0xfffffe0005057812 */ /* 0x000fe200078ec0ff */
[----:B------:R-:W-:Y:S01]  /*0c00*/  IMAD.IADD R4, R20, 0x1, -R4 ;  /* 0x0000000114047824 */ /* 0x000fe200078e0a04 */
[----:B------:R-:W-:Y:S02]  /*0c10*/  SHF.R.S32.HI R18, RZ, 0x7, R2 ;  /* 0x00000007ff127819 */ /* 0x000fe40000011402 */
[----:B------:R-:W-:Y:S01]  /*0c20*/  LEA.HI R6, R6, R19, RZ, 0x2 ;  /* 0x0000001306067211 */ /* 0x000fe200078f10ff */
[----:B------:R-:W-:Y:S01]  /*0c30*/  IMAD.IADD R15, R20, 0x1, -R7 ;  /* 0x00000001140f7824 */ /* 0x000fe200078e0a07 */
[----:B------:R-:W-:Y:S02]  /*0c40*/  SHF.R.S32.HI R2, RZ, 0x4, R3 ;  /* 0x00000004ff027819 */ /* 0x000fe40000011403 */
[----:B------:R-:W-:Y:S01]  /*0c50*/  SHF.R.S32.HI R9, RZ, 0x1f, R13 ;  /* 0x0000001fff097819 */ /* 0x000fe2000001140d */
[----:B------:R-:W-:Y:S01]  /*0c60*/  IMAD R4, R4, 0x20, R5 ;  /* 0x0000002004047824 */ /* 0x000fe200078e0205 */
[----:B------:R-:W-:Y:S01]  /*0c70*/  LOP3.LUT R6, R6, 0x7fffffc, RZ, 0xc0, !PT ;  /* 0x07fffffc06067812 */ /* 0x000fe200078ec0ff */
[----:B------:R-:W-:Y:S01]  /*0c80*/  IMAD.SHL.U32 R157, R15, 0x10, RZ ;  /* 0x000000100f9d7824 */ /* 0x000fe200078e00ff */
[----:B------:R-:W-:-:S02]  /*0c90*/  LEA.HI R3, R3, R2, RZ, 0x1 ;  /* 0x0000000203037211 */ /* 0x000fc400078f08ff */
[----:B------:R-:W-:Y:S02]  /*0ca0*/  LEA.HI R5, R0, R20, RZ, 0x3 ;  /* 0x0000001400057211 */ /* 0x000fe400078f18ff */
[----:B------:R-:W-:Y:S01]  /*0cb0*/  LEA.HI R10, R9, R13, RZ, 0x2 ;  /* 0x0000000d090a7211 */ /* 0x000fe200078f10ff */
[----:B------:R-:W-:Y:S01]  /*0cc0*/  IMAD.IADD R7, R19, 0x1, -R6 ;  /* 0x0000000113077824 */ /* 0x000fe200078e0a06 */
[----:B------:R-:W-:Y:S01]  /*0cd0*/  LOP3.LUT R3, R3, 0x1ffffffe, RZ, 0xc0, !PT ;  /* 0x1ffffffe03037812 */ /* 0x000fe200078ec0ff */
[----:B------:R-:W-:Y:S01]  /*0ce0*/  VIADD R14, R157, 0x20 ;  /* 0x000000209d0e7836 */ /* 0x000fe20000000000 */
[----:B------:R-:W-:Y:S02]  /*0cf0*/  SHF.R.S32.HI R5, RZ, 0x3, R5 ;  /* 0x00000003ff057819 */ /* 0x000fe40000011405 */
[--C-:B------:R-:W-:Y:S02]  /*0d00*/  SHF.R.S32.HI R11, RZ, 0x2, R10.reuse ;  /* 0x00000002ff0b7819 */ /* 0x100fe4000001140a */
[----:B------:R-:W-:Y:S01]  /*0d10*/  SHF.R.S32.HI R12, RZ, 0x1f, R10 ;  /* 0x0000001fff0c7819 */ /* 0x000fe2000001140a */
[C---:B------:R-:W-:Y:S01]  /*0d20*/  IMAD.IADD R3, R2.reuse, 0x1, -R3 ;  /* 0x0000000102037824 */ /* 0x040fe200078e0a03 */
[----:B------:R-:W-:Y:S01]  /*0d30*/  LEA R7, R2, R7, 0x3 ;  /* 0x0000000702077211 */ /* 0x000fe200078e18ff */
[----:B------:R-:W-:Y:S01]  /*0d40*/  IMAD.SHL.U32 R5, R5, 0x80, RZ ;  /* 0x0000008005057824 */ /* 0x000fe200078e00ff */
[----:B------:R-:W-:-:S02]  /*0d50*/  LEA.HI R12, R12, R11, RZ, 0x3 ;  /* 0x0000000b0c0c7211 */ /* 0x000fc400078f18ff */
[----:B------:R-:W-:Y:S02]  /*0d60*/  SHF.R.S32.HI R2, RZ, 0x1f, R14 ;  /* 0x0000001fff027819 */ /* 0x000fe4000001140e */
[----:B------:R-:W-:Y:S01]  /*0d70*/  LOP3.LUT R12, R12, 0xfffffff8, RZ, 0xc0, !PT ;  /* 0xfffffff80c0c7812 */ /* 0x000fe200078ec0ff */
[----:B------:R-:W-:Y:S01]  /*0d80*/  IMAD.HI R8, R18, 0x55555556, RZ ;  /* 0x5555555612087827 */ /* 0x000fe200078e02ff */
[CC--:B------:R-:W-:Y:S02]  /*0d90*/  LEA.HI R6, R2.reuse, R14.reuse, RZ, 0x5 ;  /* 0x0000000e02067211 */ /* 0x0c0fe400078f28ff */
[----:B------:R-:W-:Y:S02]  /*0da0*/  LOP3.LUT R21, R5, 0x80, RZ, 0xc0, !PT ;  /* 0x0000008005157812 */ /* 0x000fe400078ec0ff */
[----:B------:R-:W-:Y:S02]  /*0db0*/  LEA.HI R9, R9, R13, RZ, 0x5 ;  /* 0x0000000d09097211 */ /* 0x000fe400078f28ff */
[----:B------:R-:W-:Y:S01]  /*0dc0*/  LEA.HI R5, R2, R14, RZ, 0x4 ;  /* 0x0000000e02057211 */ /* 0x000fe200078f20ff */
[----:B------:R-:W-:Y:S01]  /*0dd0*/  IMAD.IADD R12, R11, 0x1, -R12 ;  /* 0x000000010b0c7824 */ /* 0x000fe200078e0a0c */
[----:B------:R-:W-:Y:S01]  /*0de0*/  SHF.R.S32.HI R6, RZ, 0x5, R6 ;  /* 0x00000005ff067819 */ /* 0x000fe20000011406 */
[----:B------:R-:W-:Y:S01]  /*0df0*/  IMAD.SHL.U32 R11, R7, 0x20, RZ ;  /* 0x00000020070b7824 */ /* 0x000fe200078e00ff */
[----:B------:R-:W-:-:S02]  /*0e00*/  LEA.HI R8, R8, R8, RZ, 0x1 ;  /* 0x0000000808087211 */ /* 0x000fc400078f08ff */
[----:B------:R-:W-:Y:S02]  /*0e10*/  SHF.R.U32.HI R14, RZ, 0x3, R21 ;  /* 0x00000003ff0e7819 */ /* 0x000fe40000011615 */
[----:B------:R-:W-:Y:S02]  /*0e20*/  LOP3.LUT R2, R21, 0x10, R5, 0xf8, !PT ;  /* 0x0000001015027812 */ /* 0x000fe400078ef805 */
[----:B------:R-:W-:Y:S01]  /*0e30*/  SHF.R.S32.HI R9, RZ, 0x5, R9 ;  /* 0x00000005ff097819 */ /* 0x000fe20000011409 */
[----:B------:R-:W-:Y:S01]  /*0e40*/  IMAD R7, R6, 0x1800, R11 ;  /* 0x0000180006077824 */ /* 0x000fe200078e020b */
[----:B------:R-:W-:Y:S01]  /*0e50*/  LOP3.LUT R2, R2, R14, RZ, 0x3c, !PT ;  /* 0x0000000e02027212 */ /* 0x000fe200078e3cff */
[----:B------:R-:W-:Y:S02]  /*0e60*/  IMAD R8, R8, -0x3, R18 ;  /* 0xfffffffd08087824 */ /* 0x000fe400078e0212 */
[----:B------:R-:W-:Y:S02]  /*0e70*/  IMAD R9, R9, 0x10, R12 ;  /* 0x0000001009097824 */ /* 0x000fe400078e020c */
[----:B------:R-:W-:Y:S01]  /*0e80*/  IMAD R4, R3, 0x8, R4 ;  /* 0x0000000803047824 */ /* 0x000fe200078e0204 */
[----:B------:R-:W-:Y:S01]  /*0e90*/  IADD3 R3, R16, R7, R2 ;  /* 0x0000000710037210 */ /* 0x000fe20007ffe002 */
[----:B------:R-:W-:Y:S01]  /*0ea0*/  STL [R1+0x4], R21 ;  /* 0x0000041501007387 */ /* 0x000fe20000100800 */
[----:B------:R-:W-:Y:S01]  /*0eb0*/  IMAD R2, R8, 0x40, R9 ;  /* 0x0000004008027824 */ /* 0x000fe200078e0209 */
[----:B------:R-:W-:-:S02]  /*0ec0*/  LEA.HI R0, R0, R20, RZ, 0x2 ;  /* 0x0000001400007211 */ /* 0x000fc400078f10ff */
[----:B------:R-:W-:Y:S04]  /*0ed0*/  STL [R1+0xc], R11 ;  /* 0x00000c0b01007387 */ /* 0x000fe80000100800 */
[----:B------:R-:W-:Y:S04]  /*0ee0*/  STL [R1+0x5c], R14 ;  /* 0x00005c0e01007387 */ /* 0x000fe80000100800 */
[----:B------:R-:W-:Y:S01]  /*0ef0*/  STL [R1+0x60], R4 ;  /* 0x0000600401007387 */ /* 0x000fe20000100800 */
[----:B------:R-:W-:-:S03]  /*0f00*/  SHF.R.S32.HI R6, RZ, 0x2, R0 ;  /* 0x00000002ff067819 */ /* 0x000fc60000011400 */
[----:B------:R-:W-:Y:S04]  /*0f10*/  STL [R1+0x58], R3 ;  /* 0x0000580301007387 */ /* 0x000fe80000100800 */
[----:B------:R0:W-:Y:S01]  /*0f20*/  STL [R1+0x24], R2 ;  /* 0x0000240201007387 */ /* 0x0001e20000100800 */
[----:B------:R-:W-:Y:S02]  /*0f30*/  LOP3.LUT R10, R10, 0x7ffffffc, RZ, 0xc0, !PT ;  /* 0x7ffffffc0a0a7812 */ /* 0x000fe400078ec0ff */
[----:B0-----:R-:W-:Y:S02]  /*0f40*/  LOP3.LUT R2, R0, 0x1ffffffc, RZ, 0xc0, !PT ;  /* 0x1ffffffc00027812 */ /* 0x001fe400078ec0ff */
[----:B------:R-:W-:-:S03]  /*0f50*/  LOP3.LUT R0, R21, 0x10, R157, 0xf8, !PT ;  /* 0x0000001015007812 */ /* 0x000fc600078ef89d */
[----:B------:R-:W-:Y:S01]  /*0f60*/  IMAD.IADD R2, R20, 0x1, -R2 ;  /* 0x0000000114027824 */ /* 0x000fe200078e0a02 */
[----:B------:R-:W-:Y:S02]  /*0f70*/  LOP3.LUT R0, R0, R14, RZ, 0x3c, !PT ;  /* 0x0000000e00007212 */ /* 0x000fe400078e3cff */
[----:B------:R-:W-:Y:S01]  /*0f80*/  SHF.R.S32.HI R3, RZ, 0x1f, R19 ;  /* 0x0000001fff037819 */ /* 0x000fe20000011413 */
[----:B------:R-:W-:Y:S01]  /*0f90*/  IMAD.SHL.U32 R3, R15, 0x8, RZ ;  /* 0x000000080f037824 */ /* 0x000fe200078e00ff */
[----:B------:R-:W-:Y:S01]  /*0fa0*/  IADD3 R3, R13, -R10, RZ ;  /* 0x8000000a0d037210 */ /* 0x000fe20007ffe0ff */
[----:B------:R-:W-:Y:S01]  /*0fb0*/  IMAD.SHL.U32 R4, R2, 0x8, RZ ;  /* 0x0000000802047824 */ /* 0x000fe200078e00ff */
[----:B------:R0:W-:Y:S01]  /*0fc0*/  STL [R1+0x4c], RZ ;  /* 0x00004cff01007387 */ /* 0x0001e20000100800 */
[----:B------:R-:W-:-:S03]  /*0fd0*/  IMAD.IADD R0, R11, 0x1, R0 ;  /* 0x000000010b007824 */ /* 0x000fc600078e0200 */
[----:B------:R0:W-:Y:S04]  /*0fe0*/  STL [R1+0x38], R6 ;  /* 0x0000380601007387 */ /* 0x0001e80000100800 */
[----:B------:R0:W-:Y:S04]  /*0ff0*/  STL [R1+0x1c], R4 ;  /* 0x00001c0401007387 */ /* 0x0001e80000100800 */
[----:B------:R0:W-:Y:S04]  /*1000*/  STL [R1+0x20], R3 ;  /* 0x0000200301007387 */ /* 0x0001e80000100800 */
[----:B------:R0:W-:Y:S01]  /*1010*/  STL [R1+0x28], R0 ;  /* 0x0000280001007387 */ /* 0x0001e20000100800 */
[----:B------:R-:W-:Y:S01]  /*1020*/  IMAD.MOV.U32 R156, RZ, RZ, RZ ;  /* 0x000000ffff9c7224 */ /* 0x000fe200078e00ff */
[----:B------:R-:W-:Y:S01]  /*1030*/  SHF.R.S32.HI R2, RZ, 0x4, R5 ;  /* 0x00000004ff027819 */ /* 0x000fe20000011405 */
[----:B------:R-:W-:-:S02]  /*1040*/  IMAD.MOV.U32 R22, RZ, RZ, RZ ;  /* 0x000000ffff167224 */ /* 0x000fc400078e00ff */
[----:B------:R-:W-:Y:S01]  /*1050*/  IMAD.MOV.U32 R18, RZ, RZ, RZ ;  /* 0x000000ffff127224 */ /* 0x000fe200078e00ff */
[----:B---3--:R-:W-:Y:S01]  /*1060*/  LOP3.LUT R23, R17, 0x1, RZ, 0xfc, !PT ;  /* 0x0000000111177812 */ /* 0x008fe200078efcff */
[----:B0-----:R-:W-:-:S07]  /*1070*/  IMAD.MOV.U32 R17, RZ, RZ, RZ ;  /* 0x000000ffff117224 */ /* 0x001fce00078e00ff */
.L_x_1993:
[----:B------:R-:W0:Y:S01]  /*1080*/  LDC.64 R2, c[0x0][0xc60] ;  /* 0x00031800ff027b82 */ /* 0x000e220000000a00 */
[----:B------:R-:W-:Y:S01]  /*1090*/  ULDC.64 UR4, c[0x0][0xa28] ;  /* 0x00028a0000047ab9 */ /* 0x000fe20000000a00 */
[----:B------:R-:W-:Y:S01]  /*10a0*/  ULDC.64 UR8, c[0x0][0xa18] ;  /* 0x0002860000087ab9 */ /* 0x000fe20000000a00 */
[----:B------:R-:W-:Y:S01]  /*10b0*/  ULDC.64 UR6, c[0x0][0xa08] ;  /* 0x0002820000067ab9 */ /* 0x000fe20000000a00 */
[----:B0-----:R-:W-:-:S05]  /*10c0*/  IMAD.WIDE R2, R155, 0x4, R2 ;  /* 0x000000049b027825 */ /* 0x001fca00078e0202 */
[----:B--2---:R-:W2:Y:S01]  /*10d0*/  LDG.E R0, desc[UR40][R2.64] ;  /* 0x0000002802007981 */ /* 0x004ea2000c1e1900 */
[----:B------:R-:W-:Y:S01]  /*10e0*/  ISETP.NE.U32.AND P2, PT, RZ, UR4, PT ;  /* 0x00000004ff007c0c */ /* 0x000fe2000bf45070 */
[----:B-1---5:R-:W-:Y:S01]  /*10f0*/  IMAD.MOV.U32 R9, RZ, RZ, RZ ;  /* 0x000000ffff097224 */ /* 0x022fe200078e00ff */
[----:B------:R-:W-:Y:S01]  /*1100*/  ISETP.NE.U32.AND P1, PT, RZ, UR8, PT ;  /* 0x00000008ff007c0c */ /* 0x000fe2000bf25070 */
[----:B------:R-:W-:Y:S01]  /*1110*/  IMAD.MOV.U32 R31, RZ, RZ, RZ ;  /* 0x000000ffff1f7224 */ /* 0x000fe200078e00ff */
[----:B------:R-:W-:Y:S02]  /*1120*/  ISETP.NE.AND.EX P2, PT, RZ, UR5, PT, P2 ;  /* 0x00000005ff007c0c */ /* 0x000fe4000bf45320 */
[----:B------:R-:W-:Y:S02]  /*1130*/  ISETP.NE.AND.EX P1, PT, RZ, UR9, PT, P1 ;  /* 0x00000009ff007c0c */ /* 0x000fe4000bf25310 */
[----:B------:R-:W-:-:S04]  /*1140*/  ISETP.NE.U32.AND P0, PT, RZ, UR6, PT ;  /* 0x00000006ff007c0c */ /* 0x000fc8000bf05070 */
[----:B------:R-:W-:Y:S02]  /*1150*/  ISETP.NE.AND.EX P0, PT, RZ, UR7, PT, P0 ;  /* 0x00000007ff007c0c */ /* 0x000fe4000bf05300 */
[----:B--23--:R-:W-:Y:S01]  /*1160*/  SHF.R.S32.HI R4, RZ, 0x1f, R0 ;  /* 0x0000001fff047819 */ /* 0x00cfe20000011400 */
[C---:B------:R-:W-:Y:S02]  /*1170*/  IMAD.SHL.U32 R32, R0.reuse, 0x4, RZ ;  /* 0x0000000400207824 */ /* 0x040fe400078e00ff */
[C---:B------:R-:W-:Y:S01]  /*1180*/  @P2 LEA R2, P3, R0.reuse, UR4, 0x2 ;  /* 0x0000000400022c11 */ /* 0x040fe2000f8610ff */
[----:B------:R-:W-:Y:S01]  /*1190*/  STL [R1+0x2c], R0 ;  /* 0x00002c0001007387 */ /* 0x000fe20000100800 */
[C-C-:B------:R-:W-:Y:S02]  /*11a0*/  SHF.L.U64.HI R30, R0.reuse, 0x2, R4.reuse ;  /* 0x00000002001e7819 */ /* 0x140fe40000010204 */
[----:B------:R-:W-:Y:S01]  /*11b0*/  @P2 LEA.HI.X R3, R0, UR5, R4, 0x2, P3 ;  /* 0x0000000500032c11 */ /* 0x000fe200098f1404 */
[----:B------:R0:W-:Y:S01]  /*11c0*/  STL [R1+0x50], R4 ;  /* 0x0000500401007387 */ /* 0x0001e20000100800 */
[----:B------:R-:W-:Y:S01]  /*11d0*/  ULDC UR4, c[0x0][0x288] ;  /* 0x0000a20000047ab9 */ /* 0x000fe20000000800 */
[----:B------:R-:W-:-:S02]  /*11e0*/  IADD3 R6, P4, R32, UR6, RZ ;  /* 0x0000000620067c10 */ /* 0x000fc4000ff9e0ff */
        /* <DEDUP_REMOVED lines=12> */
[----:B------:R-:W2:Y:S01]  /*12b0*/  @P1 LDG.E R8, desc[UR40][R4.64] ;  /* 0x0000002804081981 */ /* 0x000ea2000c1e1900 */
        /* <DEDUP_REMOVED lines=8> */
[----:B--2---:R1:W-:Y:S04]  /*1340*/  STL [R1+0x14], R8 ;  /* 0x0000140801007387 */ /* 0x0043e80000100800 */
[----:B------:R1:W-:Y:S04]  /*1350*/  STL [R1+0x54], R153 ;  /* 0x0000549901007387 */ /* 0x0003e80000100800 */
        /* <DEDUP_REMOVED lines=13> */
.L_x_1859:
[----:B------:R-:W-:Y:S02]  /*1430*/  IMAD.U32 R27, RZ, RZ, UR5 ;  /* 0x00000005ff1b7e24 */ /* 0x000fe4000f8e00ff */
[----:B------:R-:W-:Y:S01]  /*1440*/  IMAD.U32 R28, RZ, RZ, UR4 ;  /* 0x00000004ff1c7e24 */ /* 0x000fe2000f8e00ff */
[----:B------:R-:W-:Y:S06]  /*1450*/  @!P2 BRA `(.L_x_1860) ;  /* 0x000000000010a947 */ /* 0x000fec0003800000 */
[----:B-1----:R-:W-:-:S04]  /*1460*/  IADD3 R2, P0, R32, UR8, RZ ;  /* 0x0000000820027c10 */ /* 0x002fc8000ff1e0ff */
[----:B------:R-:W-:-:S05]  /*1470*/  IADD3.X R3, R30, UR9, RZ, P0, !PT ;  /* 0x000000091e037c10 */ /* 0x000fca00087fe4ff */
[----:B------:R2:W5:Y:S01]  /*1480*/  LDG.E R28, desc[UR40][R2.64] ;  /* 0x00000028021c7981 */ /* 0x000562000c1e1900 */
[----:B------:R-:W-:Y:S05]  /*1490*/  BRA `(.L_x_1861) ;  /* 0x0000000000107947 */ /* 0x000fea0003800000 */
.L_x_1860:
[----:B------:R-:W-:Y:S05]  /*14a0*/  @!P0 BRA `(.L_x_1861) ;  /* 0x00000000000c8947 */ /* 0x000fea0003800000 */
[----:B-1----:R-:W2:Y:S04]  /*14b0*/  LDG.E R3, desc[UR40][R6.64] ;  /* 0x0000002806037981 */ /* 0x002ea8000c1e1900 */
[----:B------:R-:W2:Y:S02]  /*14c0*/  LDG.E R28, desc[UR40][R6.64+0x4] ;  /* 0x00000428061c7981 */ /* 0x000ea4000c1e1900 */
[----:B--2---:R-:W-:-:S07]  /*14d0*/  IMAD.IADD R28, R28, 0x1, -R3 ;  /* 0x000000011c1c7824 */ /* 0x004fce00078e0a03 */
.L_x_1861:
[----:B------:R-:W-:Y:S02]  /*14e0*/  ULDC.64 UR4, c[0x0][0xa10] ;  /* 0x0002840000047ab9 */ /* 0x000fe40000000a00 */
[----:B------:R-:W-:-:S04]  /*14f0*/  ISETP.NE.U32.AND P0, PT, RZ, UR4, PT ;  /* 0x00000004ff007c0c */ /* 0x000fc8000bf05070 */
[----:B------:R-:W-:Y:S01]  /*1500*/  ISETP.NE.AND.EX P0, PT, RZ, UR5, PT, P0 ;  /* 0x00000005ff007c0c */ /* 0x000fe2000bf05300 */
[----:B------:R-:W-:-:S12]  /*1510*/  ULDC.64 UR4, c[0x0][0xa30] ;  /* 0x00028c0000047ab9 */ /* 0x000fd80000000a00 */
[----:B-12---:R-:W1:Y:S02]  /*1520*/  @P0 LDC.64 R2, c[0x0][0xa10] ;  /* 0x00028400ff020b82 */ /* 0x006e640000000a00 */
[----:B-1----:R-:W-:-:S05]  /*1530*/  @P0 IMAD.WIDE R2, R29, 0x4, R2 ;  /* 0x000000041d020825 */ /* 0x002fca00078e0202 */
[----:B------:R-:W2:Y:S04]  /*1540*/  @P0 LDG.E R0, desc[UR40][R2.64] ;  /* 0x0000002802000981 */ /* 0x000ea8000c1e1900 */
[----:B------:R1:W2:Y:S01]  /*1550*/  @P0 LDG.E R7, desc[UR40][R2.64+0x4] ;  /* 0x0000042802070981 */ /* 0x0002a2000c1e1900 */
[----:B------:R-:W-:Y:S01]  /*1560*/  ISETP.NE.U32.AND P1, PT, RZ, UR4, PT ;  /* 0x00000004ff007c0c */ /* 0x000fe2000bf25070 */
[----:B-----5:R-:W-:-:S03]  /*1570*/  IMAD.MOV.U32 R24, RZ, RZ, R28 ;  /* 0x000000ffff187224 */ /* 0x020fc600078e001c */
[----:B------:R-:W-:-:S13]  /*1580*/  ISETP.NE.AND.EX P1, PT, RZ, UR5, PT, P1 ;  /* 0x00000005ff007c0c */ /* 0x000fda000bf25310 */
[----:B------:R-:W-:-:S04]  /*1590*/  @P1 IADD3 R4, P2, R32, UR4, RZ ;  /* 0x0000000420041c10 */ /* 0x000fc8000ff5e0ff */
[----:B------:R-:W-:-:S05]  /*15a0*/  @P1 IADD3.X R5, R30, UR5, RZ, P2, !PT ;  /* 0x000000051e051c10 */ /* 0x000fca00097fe4ff */
[----:B------:R3:W5:Y:S01]  /*15b0*/  @P1 LDG.E R24, desc[UR40][R4.64] ;  /* 0x0000002804181981 */ /* 0x000762000c1e1900 */
[----:B------:R-:W-:Y:S01]  /*15c0*/  IMAD.MOV.U32 R6, RZ, RZ, 0xc0 ;  /* 0x000000c0ff067424 */ /* 0x000fe200078e00ff */
[----:B------:R-:W-:Y:S01]  /*15d0*/  PLOP3.LUT P3, PT, PT, PT, PT, 0x80, 0x0 ;  /* 0x000000000000781c */ /* 0x000fe20003f6f070 */
[----:B------:R-:W-:Y:S02]  /*15e0*/  IMAD.IADD R8, R28, 0x1, -R9 ;  /* 0x000000011c087824 */ /* 0x000fe400078e0a09 */
[----:B-1----:R-:W-:Y:S02]  /*15f0*/  IMAD R2, R153, R6, 0x13f ;  /* 0x0000013f99027424 */ /* 0x002fe400078e0206 */
[----:B------:R-:W-:-:S05]  /*1600*/  IMAD.MOV R26, RZ, RZ, -R8 ;  /* 0x000000ffff1a7224 */ /* 0x000fca00078e0a08 */
[----:B------:R-:W-:Y:S02]  /*1610*/  VIMNMX R26, RZ, R26, !PT ;  /* 0x0000001aff1a7248 */ /* 0x000fe40007fe0100 */
[----:B--2---:R-:W-:-:S05]  /*1620*/  @P0 IADD3 R27, -R0, R7, RZ ;  /* 0x00000007001b0210 */ /* 0x004fca0007ffe1ff */
[----:B------:R-:W-:-:S04]  /*1630*/  IMAD.IADD R10, R8, 0x1, R27 ;  /* 0x00000001080a7824 */ /* 0x000fc800078e021b */
[C---:B------:R-:W-:Y:S01]  /*1640*/  VIADD R0, R10.reuse, 0x7f ;  /* 0x0000007f0a007836 */ /* 0x040fe20000000000 */
[----:B------:R-:W-:Y:S01]  /*1650*/  IADD3 R6, R10, R2, -R11 ;  /* 0x000000020a067210 */ /* 0x000fe20007ffe80b */
[----:B------:R3:W-:Y:S03]  /*1660*/  STL [R1+0x18], R10 ;  /* 0x0000180a01007387 */ /* 0x0007e60000100800 */
[----:B------:R-:W-:Y:S02]  /*1670*/  SHF.R.S32.HI R3, RZ, 0x1f, R0 ;  /* 0x0000001fff037819 */ /* 0x000fe40000011400 */
[----:B------:R-:W-:Y:S02]  /*1680*/  SHF.R.S32.HI R7, RZ, 0x1f, R6 ;  /* 0x0000001fff077819 */ /* 0x000fe40000011406 */
[----:B------:R-:W-:Y:S02]  /*1690*/  LEA.HI R2, R3, R0, RZ, 0x7 ;  /* 0x0000000003027211 */ /* 0x000fe400078f38ff */
[----:B------:R-:W-:-:S02]  /*16a0*/  LEA.HI R7, R7, R6, RZ, 0x7 ;  /* 0x0000000607077211 */ /* 0x000fc400078f38ff */
[----:B------:R-:W-:Y:S02]  /*16b0*/  SHF.R.S32.HI R2, RZ, 0x7, R2 ;  /* 0x00000007ff027819 */ /* 0x000fe40000011402 */
[----:B------:R-:W-:-:S04]  /*16c0*/  SHF.R.S32.HI R7, RZ, 0x7, R7 ;  /* 0x00000007ff077819 */ /* 0x000fc80000011407 */
[----:B------:R-:W-:-:S05]  /*16d0*/  VIMNMX R7, R2, R7, PT ;  /* 0x0000000702077248 */ /* 0x000fca0003fe0100 */
[----:B------:R-:W-:-:S05]  /*16e0*/  IMAD R0, R7, 0x80, -R8 ;  /* 0x0000008007007824 */ /* 0x000fca00078e0a08 */
[----:B------:R-:W-:-:S04]  /*16f0*/  VIMNMX R3, R0, R27, PT ;  /* 0x0000001b00037248 */ /* 0x000fc80003fe0100 */
[----:B------:R-:W-:Y:S02]  /*1700*/  ISETP.GT.AND P0, PT, R3, R26, PT ;  /* 0x0000001a0300720c */ /* 0x000fe40003f04270 */
[----:B------:R-:W-:-:S05]  /*1710*/  SHF.R.U32.HI R26, RZ, 0x7, R26 ;  /* 0x00000007ff1a7819 */ /* 0x000fca000001161a */
[----:B------:R-:W-:-:S06]  /*1720*/  IMAD.MOV.U32 R25, RZ, RZ, R26 ;  /* 0x000000ffff197224 */ /* 0x000fcc00078e001a */
[----:B------:R-:W-:-:S05]  /*1730*/  @P0 VIADD R0, R3, 0x7f ;  /* 0x0000007f03000836 */ /* 0x000fca0000000000 */
[----:B------:R-:W-:-:S04]  /*1740*/  @P0 SHF.R.S32.HI R3, RZ, 0x1f, R0 ;  /* 0x0000001fff030819 */ /* 0x000fc80000011400 */
[----:B------:R-:W-:-:S04]  /*1750*/  @P0 LEA.HI R3, R3, R0, RZ, 0x7 ;  /* 0x0000000003030211 */ /* 0x000fc800078f38ff */
[----:B------:R-:W-:-:S04]  /*1760*/  @P0 SHF.R.S32.HI R25, RZ, 0x7, R3 ;  /* 0x00000007ff190819 */ /* 0x000fc80000011403 */
[----:B------:R-:W-:-:S13]  /*1770*/  ISETP.GT.AND P0, PT, R25, R26, PT ;  /* 0x0000001a1900720c */ /* 0x000fda0003f04270 */
[----:B---3--:R-:W-:Y:S05]  /*1780*/  @!P0 BRA `(.L_x_1862) ;  /* 0x0000004c00c88947 */ /* 0x008fea0003800000 */
        /* <DEDUP_REMOVED lines=12> */
[----:B0-----:R-:W-:Y:S01]  /*1850*/  MOV R11, UR7 ;  /* 0x00000007000b7c02 */ /* 0x001fe20008000f00 */
[----:B------:R-:W-:Y:S02]  /*1860*/  IMAD.U32 R6, RZ, RZ, UR4 ;  /* 0x00000004ff067e24 */ /* 0x000fe4000f8e00ff */
[----:B------:R-:W-:-:S02]  /*1870*/  IMAD.U32 R7, RZ, RZ, UR5 ;  /* 0x00000005ff077e24 */ /* 0x000fc4000f8e00ff */
[----:B------:R-:W-:Y:S02]  /*1880*/  IMAD.MOV.U32 R8, RZ, RZ, 0x70 ;  /* 0x00000070ff087424 */ /* 0x000fe400078e00ff */
[----:B------:R-:W-:Y:S02]  /*1890*/  IMAD.MOV.U32 R12, RZ, RZ, 0x1 ;  /* 0x00000001ff0c7424 */ /* 0x000fe400078e00ff */
[----:B-1----:R-:W-:-:S07]  /*18a0*/  IMAD.MOV.U32 R13, RZ, RZ, RZ ;  /* 0x000000ffff0d7224 */ /* 0x002fce00078e00ff */
[----:B------:R-:W-:-:S07]  /*18b0*/  LEPC R20, `(.L_x_1864) ;  /* 0x000000001014794e */ /* 0x000fce0000000000 */
[----:B--2--5:R-:W-:Y:S05]  /*18c0*/  CALL.ABS.NOINC R14 ;  /* 0x000000000e007343 */ /* 0x024fea0003c00000 */
.L_x_1864:
[----:B------:R-:W-:Y:S05]  /*18d0*/  BSYNC B6 ;  /* 0x0000000000067941 */ /* 0x000fea0003800000 */
.L_x_1863:
        /* <DEDUP_REMOVED lines=14> */
[----:B0-----:R-:W-:Y:S02]  /*19c0*/  IMAD.U32 R11, RZ, RZ, UR7 ;  /* 0x00000007ff0b7e24 */ /* 0x001fe4000f8e00ff */
[----:B------:R-:W-:Y:S02]  /*19d0*/  IMAD.MOV.U32 R8, RZ, RZ, 0x70 ;  /* 0x00000070ff087424 */ /* 0x000fe400078e00ff */
[----:B------:R-:W-:Y:S02]  /*19e0*/  IMAD.MOV.U32 R12, RZ, RZ, 0x1 ;  /* 0x00000001ff0c7424 */ /* 0x000fe400078e00ff */
[----:B-1----:R-:W-:-:S07]  /*19f0*/  IMAD.MOV.U32 R13, RZ, RZ, RZ ;  /* 0x000000ffff0d7224 */ /* 0x002fce00078e00ff */
[----:B------:R-:W-:-:S07]  /*1a00*/  LEPC R20, `(.L_x_1866) ;  /* 0x000000001014794e */ /* 0x000fce0000000000 */
[----:B--2--5:R-:W-:Y:S05]  /*1a10*/  CALL.ABS.NOINC R14 ;  /* 0x000000000e007343 */ /* 0x024fea0003c00000 */
.L_x_1866:
[----:B------:R-:W-:Y:S05]  /*1a20*/  BSYNC B6 ;  /* 0x0000000000067941 */ /* 0x000fea0003800000 */
.L_x_1865:
[----:B------:R-:W-:Y:S01]  /*1a30*/  ULDC.64 UR4, c[0x0][0x9f8] ;  /* 0x00027e0000047ab9 */ /* 0x000fe20000000a00 */
[----:B------:R-:W1:Y:S01]  /*1a40*/  LDC R0, c[0x0][0x428] ;  /* 0x00010a00ff007b82 */ /* 0x000e620000000800 */
[----:B------:R-:W-:-:S07]  /*1a50*/  ISETP.NE.U32.AND P0, PT, RZ, UR4, PT ;  /* 0x00000004ff007c0c */ /* 0x000fce000bf05070 */
[----:B------:R-:W2:Y:S01]  /*1a60*/  LDC.64 R68, c[0x0][0x2f0] ;  /* 0x0000bc00ff447b82 */ /* 0x000ea20000000a00 */
[----:B------:R-:W-:Y:S02]  /*1a70*/  ISETP.NE.AND.EX P0, PT, RZ, UR5, PT, P0 ;  /* 0x00000005ff007c0c */ /* 0x000fe4000bf05300 */
[----:B------:R-:W-:Y:S01]  /*1a80*/  IADD3 R46, R31, R28, RZ ;  /* 0x0000001c1f2e7210 */ /* 0x000fe20007ffe0ff */
[----:B------:R-:W-:Y:S01]  /*1a90*/  IMAD.MOV.U32 R9, RZ, RZ, R154 ;  /* 0x000000ffff097224 */ /* 0x000fe200078e009a */
[----:B------:R-:W-:Y:S01]  /*1aa0*/  ULDC UR6, c[0x0][0x2e4] ;  /* 0x0000b90000067ab9 */ /* 0x000fe20000000800 */
[----:B------:R-:W-:Y:S02]  /*1ab0*/  ULDC.64 UR8, c[0x0][0x320] ;  /* 0x0000c80000087ab9 */ /* 0x000fe40000000a00 */
[----:B------:R-:W3:Y:S06]  /*1ac0*/  LDC.64 R66, c[0x0][0x3d8] ;  /* 0x0000f600ff427b82 */ /* 0x000eec0000000a00 */
[----:B------:R-:W-:-:S02]  /*1ad0*/  @P0 IADD3 R4, P1, R32, UR4, RZ ;  /* 0x0000000420040c10 */ /* 0x000fc4000ff3e0ff */
[----:B------:R-:W4:Y:S02]  /*1ae0*/  LDC R81, c[0x0][0x3d4] ;  /* 0x0000f500ff517b82 */ /* 0x000f240000000800 */
[----:B------:R-:W-:Y:S01]  /*1af0*/  @P0 IADD3.X R5, R30, UR5, RZ, P1, !PT ;  /* 0x000000051e050c10 */ /* 0x000fe20008ffe4ff */
[----:B------:R-:W0:Y:S01]  /*1b00*/  S2R R12, SR_TID.X ;  /* 0x00000000000c7919 */ /* 0x000e220000002100 */
[----:B------:R-:W-:Y:S01]  /*1b10*/  SHF.R.S32.HI R3, RZ, 0x1f, R46 ;  /* 0x0000001fff037819 */ /* 0x000fe2000001142e */
[----:B------:R-:W-:Y:S01]  /*1b20*/  VIADD R30, R157, 0x20 ;  /* 0x000000209d1e7836 */ /* 0x000fe20000000000 */
[----:B------:R-:W-:Y:S01]  /*1b30*/  ULDC.64 UR4, c[0x0][0x2f8] ;  /* 0x0000be0000047ab9 */ /* 0x000fe20000000a00 */
[----:B------:R2:W3:Y:S01]  /*1b40*/  @P0 LDG.E R29, desc[UR40][R4.64] ;  /* 0x00000028041d0981 */ /* 0x0004e2000c1e1900 */
[----:B-1----:R-:W-:Y:S01]  /*1b50*/  ISETP.NE.AND P0, PT, R0, 0x1, PT ;  /* 0x000000010000780c */ /* 0x002fe20003f05270 */
[----:B--2---:R-:W-:Y:S01]  /*1b60*/  IMAD R6, R3, R68, RZ ;  /* 0x0000004403067224 */ /* 0x004fe200078e02ff */
[----:B------:R-:W-:-:S02]  /*1b70*/  ISETP.GE.AND P1, PT, R30, UR6, PT ;  /* 0x000000061e007c0c */ /* 0x000fc4000bf26270 */
[----:B------:R-:W-:Y:S01]  /*1b80*/  SHF.R.S32.HI R14, RZ, 0x1f, R19 ;  /* 0x0000001fff0e7819 */ /* 0x000fe20000011413 */
[----:B------:R-:W-:-:S08]  /*1b90*/  IMAD.WIDE.U32 R4, R46, R68, RZ ;  /* 0x000000442e047225 */ /* 0x000fd000078e00ff */
[----:B------:R-:W1:Y:S08]  /*1ba0*/  @P0 LDC R7, c[0x0][0x42c] ;  /* 0x00010b00ff070b82 */ /* 0x000e700000000800 */
[----:B0-----:R-:W0:Y:S01]  /*1bb0*/  @P0 LDC R11, c[0x0][0x430] ;  /* 0x00010c00ff0b0b82 */ /* 0x001e220000000800 */
[----:B------:R-:W-:-:S05]  /*1bc0*/  VIADD R21, R12, 0xffffff80 ;  /* 0xffffff800c157836 */ /* 0x000fca0000000000 */
[----:B------:R-:W-:-:S04]  /*1bd0*/  LEA.HI R20, R21, R21, RZ, 0x1 ;  /* 0x0000001515147211 */ /* 0x000fc800078f08ff */
[----:B------:R-:W-:Y:S01]  /*1be0*/  LOP3.LUT R20, R20, 0xfffffffe, RZ, 0xc0, !PT ;  /* 0xfffffffe14147812 */ /* 0x000fe200078ec0ff */
[----:B-1----:R-:W-:-:S04]  /*1bf0*/  @P0 IMAD.HI.U32 R0, R154, R7, RZ ;  /* 0x000000079a000227 */ /* 0x002fc800078e00ff */
[----:B------:R-:W-:Y:S02]  /*1c00*/  IMAD R7, R46, R69, R6 ;  /* 0x000000452e077224 */ /* 0x000fe400078e0206 */
[----:B------:R-:W-:Y:S01]  /*1c10*/  IMAD.IADD R20, R21, 0x1, -R20 ;  /* 0x0000000115147824 */ /* 0x000fe200078e0a14 */
[----:B0-----:R-:W-:Y:S01]  /*1c20*/  @P0 SHF.R.U32.HI R9, RZ, R11, R0 ;  /* 0x0000000bff090219 */ /* 0x001fe20000011600 */
[----:B------:R-:W-:Y:S01]  /*1c30*/  IMAD.IADD R5, R5, 0x1, R7 ;  /* 0x0000000105057824 */ /* 0x000fe200078e0207 */
[----:B------:R-:W-:Y:S01]  /*1c40*/  ISETP.GE.AND P0, PT, R157, UR6, PT ;  /* 0x000000069d007c0c */ /* 0x000fe2000bf06270 */
[----:B------:R-:W-:Y:S01]  /*1c50*/  IMAD.SHL.U32 R20, R20, 0x8, RZ ;  /* 0x0000000814147824 */ /* 0x000fe200078e00ff */
[----:B------:R-:W-:Y:S01]  /*1c60*/  SHF.R.S32.HI R6, RZ, 0x1f, R9 ;  /* 0x0000001fff067819 */ /* 0x000fe20000011409 */
[----:B------:R-:W-:Y:S01]  /*1c70*/  IMAD.WIDE.U32 R4, R9, UR4, R4 ;  /* 0x0000000409047c25 */ /* 0x000fe2000f8e0004 */
[----:B------:R-:W-:Y:S02]  /*1c80*/  SEL R45, RZ, 0x1, P0 ;  /* 0x00000001ff2d7807 */ /* 0x000fe40000000000 */
[----:B------:R-:W-:Y:S01]  /*1c90*/  SHF.R.S32.HI R7, RZ, 0x1f, R157 ;  /* 0x0000001fff077819 */ /* 0x000fe2000001149d */
[----:B------:R-:W-:-:S02]  /*1ca0*/  IMAD R0, R6, UR4, RZ ;  /* 0x0000000406007c24 */ /* 0x000fc4000f8e02ff */
[----:B------:R-:W-:Y:S02]  /*1cb0*/  IMAD.MOV.U32 R58, RZ, RZ, R4 ;  /* 0x000000ffff3a7224 */ /* 0x000fe400078e0004 */
[----:B------:R-:W-:Y:S01]  /*1cc0*/  IMAD R59, R9, UR5, R0 ;  /* 0x00000005093b7c24 */ /* 0x000fe2000f8e0200 */
[----:B------:R-:W-:Y:S01]  /*1cd0*/  SEL R0, RZ, 0xffffffff, P1 ;  /* 0xffffffffff007807 */ /* 0x000fe20000800000 */
[----:B------:R-:W-:Y:S01]  /*1ce0*/  ULDC.64 UR4, c[0x0][0xa08] ;  /* 0x0002820000047ab9 */ /* 0x000fe20000000a00 */
[----:B------:R-:W-:Y:S01]  /*1cf0*/  IMAD R10, R6, UR8, RZ ;  /* 0x00000008060a7c24 */ /* 0x000fe2000f8e02ff */
[----:B------:R-:W-:Y:S01]  /*1d00*/  ISETP.NE.U32.AND P0, PT, RZ, UR4, PT ;  /* 0x00000004ff007c0c */ /* 0x000fe2000bf05070 */
[----:B------:R-:W-:Y:S02]  /*1d10*/  IMAD.IADD R59, R5, 0x1, R59 ;  /* 0x00000001053b7824 */ /* 0x000fe400078e023b */
[----:B------:R-:W-:Y:S01]  /*1d20*/  IMAD.SHL.U32 R0, R0, 0x2, RZ ;  /* 0x0000000200007824 */ /* 0x000fe200078e00ff */
[----:B------:R-:W-:Y:S01]  /*1d30*/  ISETP.NE.AND.EX P0, PT, RZ, UR5, PT, P0 ;  /* 0x00000005ff007c0c */ /* 0x000fe2000bf05300 */
[----:B------:R-:W-:Y:S01]  /*1d40*/  ULDC.64 UR4, c[0x0][0x300] ;  /* 0x0000c00000047ab9 */ /* 0x000fe20000000a00 */
[----:B------:R-:W-:Y:S01]  /*1d50*/  IMAD.MOV.U32 R6, RZ, RZ, R157 ;  /* 0x000000ffff067224 */ /* 0x000fe200078e009d */
[----:B------:R-:W0:Y:S01]  /*1d60*/  LDC.64 R4, c[0x0][0x3e8] ;  /* 0x0000fa00ff047b82 */ /* 0x000e220000000a00 */
[----:B------:R-:W-:-:S02]  /*1d70*/  LOP3.LUT R45, R0, 0x2, R45, 0xe2, !PT ;  /* 0x00000002002d7812 */ /* 0x000fc400078ee22d */
[----:B------:R-:W-:Y:S01]  /*1d80*/  IMAD.WIDE.U32 R12, R9, UR8, R6 ;  /* 0x00000008090c7c25 */ /* 0x000fe2000f8e0006 */
[----:B---3--:R-:W-:Y:S02]  /*1d90*/  SHF.R.S32.HI R0, RZ, 0x1f, R29 ;  /* 0x0000001fff007819 */ /* 0x008fe4000001141d */
[----:B------:R-:W-:Y:S01]  /*1da0*/  SEL R15, R29, RZ, !P0 ;  /* 0x000000ff1d0f7207 */ /* 0x000fe20004000000 */
[----:B------:R-:W-:Y:S01]  /*1db0*/  IMAD R29, R9, UR9, R10 ;  /* 0x00000009091d7c24 */ /* 0x000fe2000f8e020a */
[----:B------:R-:W-:Y:S01]  /*1dc0*/  SEL R0, R0, RZ, !P0 ;  /* 0x000000ff00007207 */ /* 0x000fe20004000000 */
[----:B------:R-:W-:Y:S01]  /*1dd0*/  IMAD.WIDE.U32 R10, R19, R68, R6 ;  /* 0x00000044130a7225 */ /* 0x000fe200078e0006 */
[----:B------:R-:W-:-:S03]  /*1de0*/  SHF.R.S32.HI R9, RZ, 0x1f, R20 ;  /* 0x0000001fff097819 */ /* 0x000fc60000011414 */
[----:B------:R-:W-:Y:S02]  /*1df0*/  IMAD R8, R0, UR4, RZ ;  /* 0x0000000400087c24 */ /* 0x000fe4000f8e02ff */
[----:B------:R-:W-:-:S04]  /*1e00*/  IMAD.WIDE.U32 R58, R15, UR4, R58 ;  /* 0x000000040f3a7c25 */ /* 0x000fc8000f8e003a */
[----:B------:R-:W-:Y:S01]  /*1e10*/  IMAD R21, R15, UR5, R8 ;  /* 0x000000050f157c24 */ /* 0x000fe2000f8e0208 */
[----:B------:R-:W-:Y:S01]  /*1e20*/  ULDC.64 UR4, c[0x0][0x328] ;  /* 0x0000ca0000047ab9 */ /* 0x000fe20000000a00 */
[----:B------:R-:W-:Y:S01]  /*1e30*/  IMAD R8, R14, R68, RZ ;  /* 0x000000440e087224 */ /* 0x000fe200078e02ff */
[----:B------:R-:W-:Y:S01]  /*1e40*/  IADD3 R75, P0, R58, R10, RZ ;  /* 0x0000000a3a4b7210 */ /* 0x000fe20007f1e0ff */
[----:B------:R-:W-:Y:S02]  /*1e50*/  IMAD.IADD R80, R59, 0x1, R21 ;  /* 0x000000013b507824 */ /* 0x000fe400078e0215 */
[----:B------:R-:W2:Y:S01]  /*1e60*/  LDL R21, [R1+0x4] ;  /* 0x0000040001157983 */ /* 0x000ea20000100800 */
[----:B------:R-:W-:Y:S02]  /*1e70*/  IMAD.IADD R13, R13, 0x1, R29 ;  /* 0x000000010d0d7824 */ /* 0x000fe400078e021d */
[----:B------:R-:W-:Y:S02]  /*1e80*/  IMAD R29, R19, R69, R8 ;  /* 0x00000045131d7224 */ /* 0x000fe400078e0208 */
[----:B------:R-:W-:-:S02]  /*1e90*/  IMAD.MOV.U32 R8, RZ, RZ, R20 ;  /* 0x000000ffff087224 */ /* 0x000fc400078e0014 */
[----:B------:R-:W3:Y:S01]  /*1ea0*/  LDL R20, [R1+0x5c] ;  /* 0x00005c0001147983 */ /* 0x000ee20000100800 */
[----:B------:R-:W-:Y:S01]  /*1eb0*/  IMAD.WIDE.U32 R56, R15, UR4, R12 ;  /* 0x000000040f387c25 */ /* 0x000fe2000f8e000c */
[----:B----4-:R-:W-:Y:S02]  /*1ec0*/  ISETP.GE.AND P2, PT, R157, R81, PT ;  /* 0x000000519d00720c */ /* 0x010fe40003f46270 */
[----:B------:R-:W4:Y:S01]  /*1ed0*/  LDL R12, [R1+0xc] ;  /* 0x00000c00010c7983 */ /* 0x000f220000100800 */
[----:B------:R-:W-:Y:S01]  /*1ee0*/  IMAD R0, R0, UR4, RZ ;  /* 0x0000000400007c24 */ /* 0x000fe2000f8e02ff */
[----:B------:R-:W-:-:S03]  /*1ef0*/  IADD3.X R74, R80, R11, R29, P0, !PT ;  /* 0x0000000b504a7210 */ /* 0x000fc600007fe41d */
[----:B------:R-:W-:Y:S02]  /*1f00*/  IMAD R15, R15, UR5, R0 ;  /* 0x000000050f0f7c24 */ /* 0x000fe4000f8e0200 */
[----:B------:R-:W-:Y:S01]  /*1f10*/  IMAD R0, R14, R66, RZ ;  /* 0x000000420e007224 */ /* 0x000fe200078e02ff */
[----:B------:R-:W-:-:S03]  /*1f20*/  ISETP.GE.AND P0, PT, R30, R81, PT ;  /* 0x000000511e00720c */ /* 0x000fc60003f06270 */
[----:B------:R-:W-:Y:S01]  /*1f30*/  IMAD R11, R19, R67, R0 ;  /* 0x00000043130b7224 */ /* 0x000fe200078e0200 */
[----:B------:R-:W-:Y:S01]  /*1f40*/  SEL R0, R81, RZ, P2 ;  /* 0x000000ff51007207 */ /* 0x000fe20001000000 */
[----:B------:R-:W-:-:S04]  /*1f50*/  IMAD.WIDE.U32 R54, R19, R66, R8 ;  /* 0x0000004213367225 */ /* 0x000fc800078e0008 */
[----:B0-----:R-:W-:Y:S01]  /*1f60*/  IMAD.WIDE.U32 R50, R19, R4, R8 ;  /* 0x0000000413327225 */ /* 0x001fe200078e0008 */
[----:B------:R-:W-:-:S03]  /*1f70*/  SEL R8, R81, RZ, P0 ;  /* 0x000000ff51087207 */ /* 0x000fc60000000000 */
[----:B------:R-:W-:Y:S02]  /*1f80*/  IMAD.IADD R0, R157, 0x1, R0 ;  /* 0x000000019d007824 */ /* 0x000fe400078e0200 */
[----:B------:R-:W-:-:S04]  /*1f90*/  IMAD.WIDE.U32 R52, R19, R66, R6 ;  /* 0x0000004213347225 */ /* 0x000fc800078e0006 */
[----:B------:R-:W-:Y:S01]  /*1fa0*/  IMAD.IADD R8, R30, 0x1, R8 ;  /* 0x000000011e087824 */ /* 0x000fe200078e0208 */
[----:B------:R-:W-:Y:S01]  /*1fb0*/  SHF.R.S32.HI R9, RZ, 0x1f, R0 ;  /* 0x0000001fff097819 */ /* 0x000fe20000011400 */
[----:B------:R-:W-:Y:S01]  /*1fc0*/  IMAD.IADD R53, R11, 0x1, R53 ;  /* 0x000000010b357824 */ /* 0x000fe200078e0235 */
[----:B------:R-:W-:Y:S02]  /*1fd0*/  IADD3 R55, R55, R11, RZ ;  /* 0x0000000b37377210 */ /* 0x000fe40007ffe0ff */
[----:B------:R-:W-:Y:S02]  /*1fe0*/  SHF.R.S32.HI R11, RZ, 0x1f, R8 ;  /* 0x0000001fff0b7819 */ /* 0x000fe40000011408 */
[CC--:B------:R-:W-:Y:S02]  /*1ff0*/  LEA.HI R73, R9.reuse, R0.reuse, RZ, 0x4 ;  /* 0x0000000009497211 */ /* 0x0c0fe400078f20ff */
[----:B------:R-:W-:Y:S02]  /*2000*/  LEA.HI R0, R9, R0, RZ, 0x5 ;  /* 0x0000000009007211 */ /* 0x000fe400078f28ff */
[----:B------:R-:W-:Y:S01]  /*2010*/  LEA.HI R72, R11, R8, RZ, 0x4 ;  /* 0x000000080b487211 */ /* 0x000fe200078f20ff */
[----:B------:R-:W-:-:S04]  /*2020*/  IMAD.WIDE.U32 R48, R19, R4, R6 ;  /* 0x0000000413307225 */ /* 0x000fc800078e0006 */
[----:B------:R-:W-:Y:S01]  /*2030*/  IMAD.SHL.U32 R6, R0, 0x80, RZ ;  /* 0x0000008000067824 */ /* 0x000fe200078e00ff */
[----:B------:R-:W-:Y:S01]  /*2040*/  LEA.HI R8, R11, R8, RZ, 0x5 ;  /* 0x000000080b087211 */ /* 0x000fe200078f28ff */
[----:B------:R-:W-:Y:S01]  /*2050*/  IMAD R10, R14, R4, RZ ;  /* 0x000000040e0a7224 */ /* 0x000fe200078e02ff */
[----:B-----5:R-:W-:-:S03]  /*2060*/  SHF.R.S32.HI R9, RZ, 0x1f, R24 ;  /* 0x0000001fff097819 */ /* 0x020fc60000011418 */
[----:B------:R-:W-:Y:S02]  /*2070*/  IMAD.SHL.U32 R8, R8, 0x80, RZ ;  /* 0x0000008008087824 */ /* 0x000fe400078e00ff */
[----:B------:R-:W-:-:S03]  /*2080*/  IMAD R13, R19, R5, R10 ;  /* 0x00000005130d7224 */ /* 0x000fc600078e020a */
[----:B------:R-:W-:Y:S01]  /*2090*/  LOP3.LUT R8, R8, 0xfffff000, RZ, 0xc0, !PT ;  /* 0xfffff00008087812 */ /* 0x000fe200078ec0ff */
[----:B------:R-:W-:Y:S02]  /*20a0*/  IMAD.IADD R51, R51, 0x1, R13 ;  /* 0x0000000133337824 */ /* 0x000fe400078e020d */
[----:B------:R-:W-:Y:S01]  /*20b0*/  IMAD.IADD R49, R13, 0x1, R49 ;  /* 0x000000010d317824 */ /* 0x000fe200078e0231 */
[----:B------:R-:W-:Y:S01]  /*20c0*/  LOP3.LUT R6, R6, 0xfffff000, RZ, 0xc0, !PT ;  /* 0xfffff00006067812 */ /* 0x000fe200078ec0ff */
[----:B------:R-:W-:Y:S01]  /*20d0*/  IMAD.WIDE.U32 R54, R24, R66, R54 ;  /* 0x0000004218367225 */ /* 0x000fe200078e0036 */
[----:B------:R-:W-:-:S03]  /*20e0*/  IADD3 R46, P2, R19, R46, RZ ;  /* 0x0000002e132e7210 */ /* 0x000fc60007f5e0ff */
[----:B------:R-:W-:Y:S02]  /*20f0*/  VIADD R65, R157, 0x40 ;  /* 0x000000409d417836 */ /* 0x000fe40000000000 */
[----:B------:R-:W-:Y:S01]  /*2100*/  IMAD.WIDE.U32 R52, R24, R66, R52 ;  /* 0x0000004218347225 */ /* 0x000fe200078e0034 */
[----:B------:R-:W-:-:S03]  /*2110*/  SHF.L.U64.HI R69, R68, 0x7, R69 ;  /* 0x0000000744457819 */ /* 0x000fc60000010245 */
[----:B------:R-:W-:Y:S01]  /*2120*/  IMAD.WIDE.U32 R50, R24, R4, R50 ;  /* 0x0000000418327225 */ /* 0x000fe200078e0032 */
[----:B------:R-:W-:-:S03]  /*2130*/  SHF.L.U64.HI R64, R4, 0x7, R5 ;  /* 0x0000000704407819 */ /* 0x000fc60000010205 */
[----:B------:R-:W-:Y:S01]  /*2140*/  IMAD.WIDE.U32 R48, R24, R4, R48 ;  /* 0x0000000418307225 */ /* 0x000fe200078e0030 */
[----:B------:R-:W-:Y:S02]  /*2150*/  IADD3.X R47, R14, R3, RZ, P2, !PT ;  /* 0x000000030e2f7210 */ /* 0x000fe400017fe4ff */
[----:B------:R-:W-:Y:S01]  /*2160*/  LOP3.LUT R60, R45, 0x1, RZ, 0xc0, !PT ;  /* 0x000000012d3c7812 */ /* 0x000fe200078ec0ff */
[----:B------:R-:W-:Y:S01]  /*2170*/  IMAD.SHL.U32 R63, R4, 0x80, RZ ;  /* 0x00000080043f7824 */ /* 0x000fe200078e00ff */
[----:B------:R-:W-:Y:S01]  /*2180*/  ISETP.GE.AND P1, PT, R65, UR6, PT ;  /* 0x0000000641007c0c */ /* 0x000fe2000bf26270 */
[----:B------:R-:W-:Y:S01]  /*2190*/  IMAD.SHL.U32 R68, R68, 0x80, RZ ;  /* 0x0000008044447824 */ /* 0x000fe200078e00ff */
[----:B------:R-:W-:Y:S01]  /*21a0*/  LOP3.LUT R45, R45, 0x2, RZ, 0xc0, !PT ;  /* 0x000000022d2d7812 */ /* 0x000fe200078ec0ff */
[----:B------:R-:W-:Y:S01]  /*21b0*/  IMAD.SHL.U32 R61, R81, 0x2, RZ ;  /* 0x00000002513d7824 */ /* 0x000fe200078e00ff */
[C---:B--2---:R-:W-:Y:S02]  /*21c0*/  LOP3.LUT R0, R21.reuse, 0x10, R73, 0xf8, !PT ;  /* 0x0000001015007812 */ /* 0x044fe400078ef849 */
[----:B------:R-:W-:-:S02]  /*21d0*/  LOP3.LUT R7, R21, 0x10, R72, 0xf8, !PT ;  /* 0x0000001015077812 */ /* 0x000fc400078ef848 */
[-C--:B---3--:R-:W-:Y:S02]  /*21e0*/  LOP3.LUT R71, R0, R20.reuse, RZ, 0x3c, !PT ;  /* 0x0000001400477212 */ /* 0x088fe400078e3cff */
[----:B------:R-:W-:Y:S02]  /*21f0*/  LOP3.LUT R7, R7, R20, RZ, 0x3c, !PT ;  /* 0x0000001407077212 */ /* 0x000fe400078e3cff */
[----:B------:R-:W0:Y:S01]  /*2200*/  S2R R20, SR_TID.X ;  /* 0x0000000000147919 */ /* 0x000e220000002100 */
[C---:B------:R-:W-:Y:S02]  /*2210*/  IMAD R0, R9.reuse, R66, RZ ;  /* 0x0000004209007224 */ /* 0x040fe400078e02ff */
[----:B------:R-:W-:Y:S01]  /*2220*/  IMAD R9, R9, R4, RZ ;  /* 0x0000000409097224 */ /* 0x000fe200078e02ff */
[----:B----4-:R-:W-:Y:S01]  /*2230*/  IADD3 R70, R7, R8, R12 ;  /* 0x0000000807467210 */ /* 0x010fe20007ffe00c */
[----:B------:R-:W-:Y:S01]  /*2240*/  IMAD R21, R24, R67, R0 ;  /* 0x0000004318157224 */ /* 0x000fe200078e0200 */
[----:B------:R-:W-:Y:S01]  /*2250*/  LOP3.LUT R7, R72, 0xfffffff0, RZ, 0xc0, !PT ;  /* 0xfffffff048077812 */ /* 0x000fe200078ec0ff */
[----:B------:R-:W-:Y:S01]  /*2260*/  IMAD R9, R24, R5, R9 ;  /* 0x0000000518097224 */ /* 0x000fe200078e0209 */
[----:B------:R-:W-:Y:S01]  /*2270*/  IADD3 R71, R71, R6, R12 ;  /* 0x0000000647477210 */ /* 0x000fe20007ffe00c */
[----:B------:R-:W-:Y:S01]  /*2280*/  IMAD.IADD R44, R55, 0x1, R21 ;  /* 0x00000001372c7824 */ /* 0x000fe200078e0215 */
[C---:B------:R-:W-:Y:S01]  /*2290*/  SHF.L.U64.HI R67, R66.reuse, 0x7, R67 ;  /* 0x0000000742437819 */ /* 0x040fe20000010243 */
[----:B------:R-:W-:Y:S01]  /*22a0*/  IMAD.SHL.U32 R66, R66, 0x80, RZ ;  /* 0x0000008042427824 */ /* 0x000fe200078e00ff */
[----:B------:R-:W-:Y:S01]  /*22b0*/  SHF.R.S32.HI R3, RZ, 0x1f, R7 ;  /* 0x0000001fff037819 */ /* 0x000fe20000011407 */
[----:B------:R-:W-:-:S02]  /*22c0*/  IMAD.IADD R21, R21, 0x1, R53 ;  /* 0x0000000115157824 */ /* 0x000fc400078e0235 */
[----:B------:R-:W-:Y:S02]  /*22d0*/  IMAD.IADD R6, R51, 0x1, R9 ;  /* 0x0000000133067824 */ /* 0x000fe400078e0209 */
[----:B------:R-:W-:Y:S02]  /*22e0*/  IMAD.IADD R5, R9, 0x1, R49 ;  /* 0x0000000109057824 */ /* 0x000fe400078e0231 */
[----:B------:R-:W-:Y:S01]  /*22f0*/  IMAD.IADD R0, R57, 0x1, R15 ;  /* 0x0000000139007824 */ /* 0x000fe200078e020f */
[----:B0-----:R-:W-:Y:S02]  /*2300*/  SHF.R.U32.HI R10, RZ, 0x7, R20 ;  /* 0x00000007ff0a7819 */ /* 0x001fe40000011614 */
[----:B------:R-:W-:-:S03]  /*2310*/  LOP3.LUT R20, R73, 0xfffffff0, RZ, 0xc0, !PT ;  /* 0xfffffff049147812 */ /* 0x000fc600078ec0ff */
[----:B------:R-:W-:Y:S01]  /*2320*/  VIADD R62, R10, 0x8 ;  /* 0x000000080a3e7836 */ /* 0x000fe20000000000 */
[----:B------:R-:W-:-:S07]  /*2330*/  SHF.R.S32.HI R4, RZ, 0x1f, R20 ;  /* 0x0000001fff047819 */ /* 0x000fce0000011414 */
.L_x_1906:
        /* <DEDUP_REMOVED lines=40> */
[----:B------:R-:W0:Y:S01]  /*25c0*/  S2R R10, SR_TID.X ;  /* 0x00000000000a7919 */ /* 0x000e220000002100 */
[----:B------:R-:W-:Y:S01]  /*25d0*/  ULDC.64 UR4, c[0x0][0x3c8] ;  /* 0x0000f20000047ab9 */ /* 0x000fe20000000a00 */
[----:B------:R-:W-:Y:S01]  /*25e0*/  ULDC.64 UR6, c[0x0][0x3e0] ;  /* 0x0000f80000067ab9 */ /* 0x000fe20000000a00 */
[----:B------:R-:W-:Y:S02]  /*25f0*/  IADD3 R40, P3, P5, R54, UR4, R40 ;  /* 0x0000000436287c10 */ /* 0x000fe4000fd7e028 */
[----:B------:R-:W-:Y:S02]  /*2600*/  CS2R R34, SRZ ;  /* 0x0000000000227805 */ /* 0x000fe4000001ff00 */
[----:B------:R-:W-:Y:S02]  /*2610*/  CS2R R36, SRZ ;  /* 0x0000000000247805 */ /* 0x000fe4000001ff00 */
[----:B------:R-:W-:Y:S02]  /*2620*/  IADD3.X R41, R44, UR5, R42, P3, P5 ;  /* 0x000000052c297c10 */ /* 0x000fe40009fea42a */
[----:B------:R-:W-:-:S04]  /*2630*/  IADD3 R38, P3, P5, R50, UR6, R38 ;  /* 0x0000000632267c10 */ /* 0x000fc8000fd7e026 */
[----:B------:R-:W-:Y:S01]  /*2640*/  IADD3.X R39, R6, UR7, R43, P3, P5 ;  /* 0x0000000706277c10 */ /* 0x000fe20009fea42b */
[----:B0-----:R-:W-:-:S05]  /*2650*/  VIADD R78, R10, 0xffffff80 ;  /* 0xffffff800a4e7836 */ /* 0x001fca0000000000 */
[----:B------:R-:W-:-:S04]  /*2660*/  LEA.HI R10, R78, R78, RZ, 0x1 ;  /* 0x0000004e4e0a7211 */ /* 0x000fc800078f08ff */
[----:B------:R-:W-:-:S05]  /*2670*/  LOP3.LUT R10, R10, 0xfffffffe, RZ, 0xc0, !PT ;  /* 0xfffffffe0a0a7812 */ /* 0x000fca00078ec0ff */
[----:B------:R-:W-:-:S04]  /*2680*/  IMAD.IADD R10, R78, 0x1, -R10 ;  /* 0x000000014e0a7824 */ /* 0x000fc800078e0a0a */
[----:B------:R-:W-:-:S05]  /*2690*/  IMAD.SHL.U32 R10, R10, 0x8, RZ ;  /* 0x000000080a0a7824 */ /* 0x000fca00078e00ff */
[C---:B------:R-:W-:Y:S02]  /*26a0*/  ISETP.GE.AND P5, PT, R10.reuse, R90, PT ;  /* 0x0000005a0a00720c */ /* 0x040fe40003fa6270 */
[----:B------:R-:W-:-:S04]  /*26b0*/  IADD3 R9, R10, 0x10, RZ ;  /* 0x000000100a097810 */ /* 0x000fc80007ffe0ff */
[----:B------:R-:W-:Y:S01]  /*26c0*/  ISETP.GE.AND P3, PT, R9, R90, PT ;  /* 0x0000005a0900720c */ /* 0x000fe20003f66270 */
[----:B------:R-:W-:-:S06]  /*26d0*/  VIADD R9, R10, 0x20 ;  /* 0x000000200a097836 */ /* 0x000fcc0000000000 */
[----:B------:R0:W5:Y:S04]  /*26e0*/  @!P5 LDG.E.64 R34, desc[UR40][R40.64] ;  /* 0x000000282822d981 */ /* 0x000168000c1e1b00 */
[----:B------:R0:W5:Y:S01]  /*26f0*/  @!P5 LDG.E.64 R36, desc[UR40][R38.64] ;  /* 0x000000282624d981 */ /* 0x000162000c1e1b00 */
[----:B------:R-:W-:Y:S02]  /*2700*/  ISETP.GE.AND P5, PT, R9, R90, PT ;  /* 0x0000005a0900720c */ /* 0x000fe40003fa6270 */
[----:B------:R-:W-:Y:S02]  /*2710*/  CS2R R28, SRZ ;  /* 0x00000000001c7805 */ /* 0x000fe4000001ff00 */
[----:B------:R-:W-:Y:S02]  /*2720*/  CS2R R12, SRZ ;  /* 0x00000000000c7805 */ /* 0x000fe4000001ff00 */
[----:B------:R-:W-:-:S02]  /*2730*/  CS2R R30, SRZ ;  /* 0x00000000001e7805 */ /* 0x000fc4000001ff00 */
[----:B------:R-:W-:Y:S01]  /*2740*/  CS2R R14, SRZ ;  /* 0x00000000000e7805 */ /* 0x000fe2000001ff00 */
[----:B------:R0:W5:Y:S04]  /*2750*/  @!P3 LDG.E.64 R28, desc[UR40][R40.64+0x10] ;  /* 0x00001028281cb981 */ /* 0x000168000c1e1b00 */
[----:B------:R0:W5:Y:S04]  /*2760*/  @!P3 LDG.E.64 R30, desc[UR40][R38.64+0x10] ;  /* 0x00001028261eb981 */ /* 0x000168000c1e1b00 */
[----:B------:R0:W5:Y:S04]  /*2770*/  @!P5 LDG.E.64 R12, desc[UR40][R40.64+0x20] ;  /* 0x00002028280cd981 */ /* 0x000168000c1e1b00 */
[----:B------:R0:W5:Y:S02]  /*2780*/  @!P5 LDG.E.64 R14, desc[UR40][R38.64+0x20] ;  /* 0x00002028260ed981 */ /* 0x000164000c1e1b00 */
.L_x_1871:
[----:B------:R-:W-:Y:S05]  /*2790*/  BSYNC B1 ;  /* 0x0000000000017941 */ /* 0x000fea0003800000 */
.L_x_1870:
        /* <DEDUP_REMOVED lines=9> */
.L_x_1872:
[----:B------:R-:W-:Y:S01]  /*2830*/  IMAD R86, R17, 0x8, R16 ;  /* 0x0000000811567824 */ /* 0x000fe200078e0210 */
[----:B------:R-:W-:Y:S01]  /*2840*/  SHF.L.U32 R89, R156, 0x1f, RZ ;  /* 0x0000001f9c597819 */ /* 0x000fe200000006ff */
[----:B------:R-:W-:Y:S03]  /*2850*/  BSSY B1, `(.L_x_1873) ;  /* 0x0000003000017945 */ /* 0x000fe60003800000 */
[----:B------:R-:W0:Y:S02]  /*2860*/  SYNCS.PHASECHK.TRANS64.TRYWAIT P5, [R86+URZ+0x19c90], R89 ;  /* 0x019c9059560075a7 */ /* 0x000e2400080a017f */
[----:B0-----:R-:W-:Y:S05]  /*2870*/  @!P5 BRA `(.L_x_1874) ;  /* 0x0000019c0038d947 */ /* 0x001fea0003800000 */
.L_x_2129:
[----:B------:R-:W-:Y:S05]  /*2880*/  BSYNC B1 ;  /* 0x0000000000017941 */ /* 0x000fea0003800000 */
.L_x_1873:
[----:B------:R-:W-:Y:S05]  /*2890*/  @P4 BRA `(.L_x_1875) ;  /* 0x0000003800804947 */ /* 0x000fea0003800000 */
[----:B------:R-:W-:Y:S01]  /*28a0*/  ISETP.NE.AND P4, PT, R60, RZ, PT ;  /* 0x000000ff3c00720c */ /* 0x000fe20003f85270 */
[----:B------:R-:W-:-:S12]  /*28b0*/  BSSY B1, `(.L_x_1876) ;  /* 0x0000075000017945 */ /* 0x000fd80003800000 */
[----:B------:R-:W-:Y:S05]  /*28c0*/  @!P4 BRA `(.L_x_1877) ;  /* 0x0000000400ccc947 */ /* 0x000fea0003800000 */
[----:B------:R-:W1:Y:S01]  /*28d0*/  S2R R8, SR_TID.X ;  /* 0x0000000000087919 */ /* 0x000e620000002100 */
[----:B------:R-:W-:Y:S01]  /*28e0*/  BSSY B2, `(.L_x_1878) ;  /* 0x0000070000027945 */ /* 0x000fe20003800000 */
[----:B-1----:R-:W-:-:S05]  /*28f0*/  VIADD R8, R8, 0xffffff80 ;  /* 0xffffff8008087836 */ /* 0x002fca0000000000 */
[----:B------:R-:W-:-:S04]  /*2900*/  LEA.HI R43, R8, R8, RZ, 0x1 ;  /* 0x00000008082b7211 */ /* 0x000fc800078f08ff */
[----:B------:R-:W-:-:S05]  /*2910*/  LOP3.LUT R43, R43, 0xfffffffe, RZ, 0xc0, !PT ;  /* 0xfffffffe2b2b7812 */ /* 0x000fca00078ec0ff */
[----:B------:R-:W-:Y:S02]  /*2920*/  IMAD.IADD R43, R8, 0x1, -R43 ;  /* 0x00000001082b7824 */ /* 0x000fe400078e0a2b */
[----:B------:R1:W2:Y:S02]  /*2930*/  LDS.128 R8, [R87+0x13800] ;  /* 0x0138000057087984 */ /* 0x0002a40000000c00 */
[----:B------:R-:W-:-:S05]  /*2940*/  IMAD.SHL.U32 R43, R43, 0x8, RZ ;  /* 0x000000082b2b7824 */ /* 0x000fca00078e00ff */
[----:B------:R-:W-:-:S13]  /*2950*/  ISETP.GE.AND P4, PT, R43, R90, PT ;  /* 0x0000005a2b00720c */ /* 0x000fda0003f86270 */
[----:B-1----:R-:W-:Y:S05]  /*2960*/  @P4 BRA `(.L_x_1879) ;  /* 0x00000004009c4947 */ /* 0x002fea0003800000 */
[----:B------:R-:W-:Y:S02]  /*2970*/  SHF.R.U32.HI R34, RZ, 0x8, R35 ;  /* 0x00000008ff227819 */ /* 0x000fe40000011623 */
[----:B------:R-:W-:Y:S02]  /*2980*/  SHF.R.U32.HI R36, RZ, 0x8, R37 ;  /* 0x00000008ff247819 */ /* 0x000fe40000011625 */
[----:B------:R-:W-:Y:S01]  /*2990*/  SHF.R.U32.HI R77, RZ, 0x10, R35 ;  /* 0x00000010ff4d7819 */ /* 0x000fe20000011623 */
[----:B------:R-:W-:Y:S01]  /*29a0*/  IMAD.SHL.U32 R34, R34, 0x100, RZ ;  /* 0x0000010022227824 */ /* 0x000fe200078e00ff */
[----:B------:R-:W-:Y:S02]  /*29b0*/  SHF.R.U32.HI R43, RZ, 0x10, R37 ;  /* 0x00000010ff2b7819 */ /* 0x000fe40000011625 */
[----:B------:R-:W-:Y:S01]  /*29c0*/  LOP3.LUT R76, R37, 0xff0000ff, RZ, 0xc0, !PT ;  /* 0xff0000ff254c7812 */ /* 0x000fe200078ec0ff */
[----:B------:R-:W-:Y:S01]  /*29d0*/  IMAD.SHL.U32 R37, R36, 0x100, RZ ;  /* 0x0000010024257824 */ /* 0x000fe200078e00ff */
[----:B------:R-:W-:-:S02]  /*29e0*/  LOP3.LUT R35, R35, 0xff0000ff, RZ, 0xc0, !PT ;  /* 0xff0000ff23237812 */ /* 0x000fc400078ec0ff */
[----:B--2---:R-:W-:Y:S02]  /*29f0*/  MOV R36, R8 ;  /* 0x0000000800247202 */ /* 0x004fe40000000f00 */
[----:B------:R-:W-:Y:S01]  /*2a00*/  LOP3.LUT R35, R35, 0xff00, R34, 0xf8, !PT ;  /* 0x0000ff0023237812 */ /* 0x000fe200078ef822 */
[----:B------:R-:W-:Y:S01]  /*2a10*/  IMAD.U32 R34, R77, 0x10000, RZ ;  /* 0x000100004d227824 */ /* 0x000fe200078e00ff */
[----:B------:R-:W-:Y:S01]  /*2a20*/  LOP3.LUT R76, R76, 0xff00, R37, 0xf8, !PT ;  /* 0x0000ff004c4c7812 */ /* 0x000fe200078ef825 */
[----:B------:R-:W-:Y:S01]  /*2a30*/  IMAD.U32 R37, R43, 0x10000, RZ ;  /* 0x000100002b257824 */ /* 0x000fe200078e00ff */
        /* <DEDUP_REMOVED lines=39> */
[--C-:B------:R-:W-:Y:S02]  /*2cb0*/  HADD2.F32 R91, -RZ, R84.reuse.H1_H1 ;  /* 0x30000054ff5b7230 */ /* 0x100fe40000004100 */
[-C--:B------:R-:W-:Y:S01]  /*2cc0*/  FFMA.FTZ R43, R43, R36.reuse, -R82 ;  /* 0x000000242b2b7223 */ /* 0x080fe20000010852 */
[----:B------:R-:W-:Y:S01]  /*2cd0*/  FFMA.FTZ R76, R76, R36, R83 ;  /* 0x000000244c4c7223 */ /* 0x000fe20000010053 */
[-C--:B------:R-:W-:Y:S01]  /*2ce0*/  FFMA.FTZ R36, R37, R77.reuse, -R78 ;  /* 0x0000004d25247223 */ /* 0x080fe2000001084e */
[----:B------:R-:W-:Y:S01]  /*2cf0*/  FFMA.FTZ R37, R42, R77, R79 ;  /* 0x0000004d2a257223 */ /* 0x000fe2000001004f */
[----:B------:R-:W-:Y:S01]  /*2d00*/  F2FP.F16.E4M3.UNPACK_B R77, R11.H1 ;  /* 0x0000000bff4d723e */ /* 0x000fe200030006ff */
[----:B------:R-:W-:Y:S01]  /*2d10*/  HADD2.F32 R84, -RZ, R84.H0_H0 ;  /* 0x20000054ff547230 */ /* 0x000fe20000004100 */
[----:B------:R-:W-:-:S02]  /*2d20*/  F2FP.SATFINITE.E4M3.F32.PACK_AB_MERGE_C R42, R85, R92, RZ ;  /* 0x0000005c552a723e */ /* 0x000fc400048070ff */
[----:B------:R-:W-:Y:S01]  /*2d30*/  F2FP.F16.E4M3.UNPACK_B R85, R35.H1 ;  /* 0x00000023ff55723e */ /* 0x000fe200030006ff */
[--C-:B------:R-:W-:Y:S01]  /*2d40*/  HADD2.F32 R78, -RZ, R77.reuse.H0_H0 ;  /* 0x2000004dff4e7230 */ /* 0x100fe20000004100 */
[----:B------:R-:W-:Y:S01]  /*2d50*/  F2FP.SATFINITE.E4M3.F32.PACK_AB_MERGE_C R43, R76, R43, RZ ;  /* 0x0000002b4c2b723e */ /* 0x000fe200048070ff */
[----:B------:R-:W-:Y:S01]  /*2d60*/  HADD2.F32 R77, -RZ, R77.H1_H1 ;  /* 0x3000004dff4d7230 */ /* 0x000fe20000004100 */
[----:B------:R-:W-:Y:S01]  /*2d70*/  F2FP.F16.E4M3.UNPACK_B R76, R10.H1 ;  /* 0x0000000aff4c723e */ /* 0x000fe200030006ff */
[--C-:B------:R-:W-:Y:S01]  /*2d80*/  HADD2.F32 R92, -RZ, R85.reuse.H1_H1 ;  /* 0x30000055ff5c7230 */ /* 0x100fe20000004100 */
[-C--:B------:R-:W-:Y:S01]  /*2d90*/  F2FP.F16.E4M3.UNPACK_B R82, R34.reuse.H1 ;  /* 0x00000022ff52723e */ /* 0x080fe200030006ff */
[----:B------:R-:W-:Y:S01]  /*2da0*/  HADD2.F32 R85, -RZ, R85.H0_H0 ;  /* 0x20000055ff557230 */ /* 0x000fe20000004100 */
[----:B------:R-:W-:Y:S01]  /*2db0*/  F2FP.F16.E4M3.UNPACK_B R79, R34 ;  /* 0x00000022ff4f723e */ /* 0x000fe200020006ff */
[----:B------:R-:W-:Y:S02]  /*2dc0*/  HADD2.F32 R35, -RZ, R76.H1_H1 ;  /* 0x3000004cff237230 */ /* 0x000fe40000004100 */
[----:B------:R-:W-:Y:S01]  /*2dd0*/  FMUL.FTZ R93, R77, R92 ;  /* 0x0000005c4d5d7220 */ /* 0x000fe20000410000 */
[----:B------:R-:W-:-:S02]  /*2de0*/  HADD2.F32 R83, -RZ, R82.H1_H1 ;  /* 0x30000052ff537230 */ /* 0x000fc40000004100 */
[C---:B------:R-:W-:Y:S01]  /*2df0*/  FMUL.FTZ R92, R78.reuse, R92 ;  /* 0x0000005c4e5c7220 */ /* 0x040fe20000410000 */
[----:B------:R-:W-:Y:S01]  /*2e00*/  HADD2.F32 R76, -RZ, R76.H0_H0 ;  /* 0x2000004cff4c7230 */ /* 0x000fe20000004100 */
[----:B------:R-:W-:Y:S01]  /*2e10*/  F2FP.F16.E4M3.UNPACK_B R11, R11 ;  /* 0x0000000bff0b723e */ /* 0x000fe200020006ff */
[----:B------:R-:W-:Y:S02]  /*2e20*/  HADD2.F32 R34, -RZ, R79.H1_H1 ;  /* 0x3000004fff227230 */ /* 0x000fe40000004100 */
[----:B------:R-:W-:Y:S01]  /*2e30*/  FFMA.FTZ R94, R78, R83, -R93 ;  /* 0x000000534e5e7223 */ /* 0x000fe2000001085d */
[-C--:B------:R-:W-:Y:S01]  /*2e40*/  FMUL.FTZ R93, R35, R91.reuse ;  /* 0x0000005b235d7220 */ /* 0x080fe20000410000 */
[C---:B------:R-:W-:Y:S01]  /*2e50*/  FMUL.FTZ R78, R76.reuse, R91 ;  /* 0x0000005b4c4e7220 */ /* 0x040fe20000410000 */
[----:B------:R-:W-:Y:S01]  /*2e60*/  F2FP.F16.E4M3.UNPACK_B R10, R10 ;  /* 0x0000000aff0a723e */ /* 0x000fe200020006ff */
[----:B------:R-:W-:Y:S01]  /*2e70*/  FFMA.FTZ R91, R77, R83, R92 ;  /* 0x000000534d5b7223 */ /* 0x000fe2000001005c */
[-C--:B------:R-:W-:Y:S01]  /*2e80*/  FFMA.FTZ R93, R76, R34.reuse, -R93 ;  /* 0x000000224c5d7223 */ /* 0x080fe2000001085d */
[----:B------:R-:W-:Y:S01]  /*2e90*/  FFMA.FTZ R78, R35, R34, R78 ;  /* 0x00000022234e7223 */ /* 0x000fe2000001004e */
[--C-:B------:R-:W-:Y:S01]  /*2ea0*/  HADD2.F32 R34, -RZ, R11.reuse.H0_H0 ;  /* 0x2000000bff227230 */ /* 0x100fe20000004100 */
[----:B------:R-:W-:Y:S01]  /*2eb0*/  F2FP.SATFINITE.E4M3.F32.PACK_AB_MERGE_C R9, R9, R8, R42 ;  /* 0x000000080909723e */ /* 0x000fe2000480702a */
[----:B------:R-:W-:Y:S01]  /*2ec0*/  HADD2.F32 R35, -RZ, R11.H1_H1 ;  /* 0x3000000bff237230 */ /* 0x000fe20000004100 */
[----:B------:R-:W-:Y:S01]  /*2ed0*/  F2FP.SATFINITE.E4M3.F32.PACK_AB_MERGE_C R91, R91, R94, RZ ;  /* 0x0000005e5b5b723e */ /* 0x000fe200048070ff */
[----:B------:R-:W-:-:S02]  /*2ee0*/  HADD2.F32 R11, -RZ, R10.H0_H0 ;  /* 0x2000000aff0b7230 */ /* 0x000fc40000004100 */
[-C--:B------:R-:W-:Y:S01]  /*2ef0*/  FMUL.FTZ R92, R34, R85.reuse ;  /* 0x00000055225c7220 */ /* 0x080fe20000410000 */
[----:B------:R-:W-:Y:S02]  /*2f00*/  HADD2.F32 R10, -RZ, R10.H1_H1 ;  /* 0x3000000aff0a7230 */ /* 0x000fe40000004100 */
[----:B------:R-:W-:Y:S01]  /*2f10*/  FMUL.FTZ R83, R35, R85 ;  /* 0x0000005523537220 */ /* 0x000fe20000410000 */
[----:B------:R-:W-:Y:S02]  /*2f20*/  HADD2.F32 R82, -RZ, R82.H0_H0 ;  /* 0x20000052ff527230 */ /* 0x000fe40000004100 */
[-C--:B------:R-:W-:Y:S01]  /*2f30*/  FMUL.FTZ R77, R11, R84.reuse ;  /* 0x000000540b4d7220 */ /* 0x080fe20000410000 */
[----:B------:R-:W-:Y:S02]  /*2f40*/  HADD2.F32 R79, -RZ, R79.H0_H0 ;  /* 0x2000004fff4f7230 */ /* 0x000fe40000004100 */
[----:B------:R-:W-:Y:S01]  /*2f50*/  FMUL.FTZ R76, R10, R84 ;  /* 0x000000540a4c7220 */ /* 0x000fe20000410000 */
[----:B------:R-:W-:Y:S01]  /*2f60*/  F2FP.SATFINITE.E4M3.F32.PACK_AB_MERGE_C R78, R78, R93, RZ ;  /* 0x0000005d4e4e723e */ /* 0x000fe200048070ff */
[-C--:B------:R-:W-:Y:S01]  /*2f70*/  FFMA.FTZ R83, R34, R82.reuse, -R83 ;  /* 0x0000005222537223 */ /* 0x080fe20000010853 */
[----:B------:R-:W-:Y:S01]  /*2f80*/  FFMA.FTZ R92, R35, R82, R92 ;  /* 0x00000052235c7223 */ /* 0x000fe2000001005c */
[-C--:B------:R-:W-:Y:S01]  /*2f90*/  FFMA.FTZ R76, R11, R79.reuse, -R76 ;  /* 0x0000004f0b4c7223 */ /* 0x080fe2000001084c */
[----:B------:R-:W-:Y:S01]  /*2fa0*/  FFMA.FTZ R77, R10, R79, R77 ;  /* 0x0000004f0a4d7223 */ /* 0x000fe2000001004d */
[----:B------:R-:W-:-:S02]  /*2fb0*/  F2FP.SATFINITE.E4M3.F32.PACK_AB_MERGE_C R8, R37, R36, R43 ;  /* 0x000000242508723e */ /* 0x000fc4000480702b */
[----:B------:R-:W-:Y:S02]  /*2fc0*/  F2FP.SATFINITE.E4M3.F32.PACK_AB_MERGE_C R11, R92, R83, R91 ;  /* 0x000000535c0b723e */ /* 0x000fe4000480705b */
[----:B------:R-:W-:-:S07]  /*2fd0*/  F2FP.SATFINITE.E4M3.F32.PACK_AB_MERGE_C R10, R77, R76, R78 ;  /* 0x0000004c4d0a723e */ /* 0x000fce000480704e */
.L_x_1879:
[----:B------:R-:W-:Y:S05]  /*2fe0*/  BSYNC B2 ;  /* 0x0000000000027941 */ /* 0x000fea0003800000 */
.L_x_1878:
[----:B--2---:R1:W-:Y:S02]  /*2ff0*/  STG.E.128 desc[UR40][R32.64], R8 ;  /* 0x0000000820007986 */ /* 0x0043e4000c101d28 */
.L_x_1877:
[----:B------:R-:W-:Y:S05]  /*3000*/  BSYNC B1 ;  /* 0x0000000000017941 */ /* 0x000fea0003800000 */
.L_x_1876:
[----:B------:R-:W-:Y:S01]  /*3010*/  ISETP.NE.AND P4, PT, R45, RZ, PT ;  /* 0x000000ff2d00720c */ /* 0x000fe20003f85270 */
[----:B------:R-:W-:-:S12]  /*3020*/  BSSY B1, `(.L_x_1880) ;  /* 0x0000077000017945 */ /* 0x000fd80003800000 */
[----:B------:R-:W-:Y:S05]  /*3030*/  @!P4 BRA `(.L_x_1881) ;  /* 0x0000000400d4c947 */ /* 0x000fea0003800000 */
[----:B-1----:R-:W1:Y:S01]  /*3040*/  S2R R8, SR_TID.X ;  /* 0x0000000000087919 */ /* 0x002e620000002100 */
[----:B------:R-:W-:Y:S01]  /*3050*/  BSSY B2, `(.L_x_1882) ;  /* 0x0000072000027945 */ /* 0x000fe20003800000 */
[----:B-1----:R-:W-:-:S05]  /*3060*/  VIADD R9, R8, 0xffffff80 ;  /* 0xffffff8008097836 */ /* 0x002fca0000000000 */
[----:B------:R-:W-:-:S04]  /*3070*/  LEA.HI R8, R9, R9, RZ, 0x1 ;  /* 0x0000000909087211 */ /* 0x000fc800078f08ff */
[----:B------:R-:W-:-:S05]  /*3080*/  LOP3.LUT R8, R8, 0xfffffffe, RZ, 0xc0, !PT ;  /* 0xfffffffe08087812 */ /* 0x000fca00078ec0ff */
[----:B------:R-:W-:-:S04]  /*3090*/  IMAD.IADD R8, R9, 0x1, -R8 ;  /* 0x0000000109087824 */ /* 0x000fc800078e0a08 */
[----:B------:R-:W-:-:S04]  /*30a0*/  IMAD.SHL.U32 R8, R8, 0x8, RZ ;  /* 0x0000000808087824 */ /* 0x000fc800078e00ff */
[----:B------:R-:W-:Y:S02]  /*30b0*/  VIADD R35, R8, 0x10 ;  /* 0x0000001008237836 */ /* 0x000fe40000000000 */
[----:B------:R1:W2:Y:S03]  /*30c0*/  LDS.128 R8, [R87+0x14800] ;  /* 0x0148000057087984 */ /* 0x0002a60000000c00 */
[----:B------:R-:W-:-:S13]  /*30d0*/  ISETP.GE.AND P4, PT, R35, R90, PT ;  /* 0x0000005a2300720c */ /* 0x000fda0003f86270 */
[----:B-1----:R-:W-:Y:S05]  /*30e0*/  @P4 BRA `(.L_x_1883) ;  /* 0x0000000400a04947 */ /* 0x002fea0003800000 */
[----:B------:R-:W-:Y:S02]  /*30f0*/  SHF.R.U32.HI R30, RZ, 0x8, R29 ;  /* 0x00000008ff1e7819 */ /* 0x000fe4000001161d */
[--C-:B------:R-:W-:Y:S02]  /*3100*/  SHF.R.U32.HI R35, RZ, 0x8, R31.reuse ;  /* 0x00000008ff237819 */ /* 0x100fe4000001161f */
[----:B------:R-:W-:Y:S02]  /*3110*/  LOP3.LUT R34, R31, 0xff0000ff, RZ, 0xc0, !PT ;  /* 0xff0000ff1f227812 */ /* 0x000fe400078ec0ff */
[----:B------:R-:W-:Y:S01]  /*3120*/  SHF.R.U32.HI R36, RZ, 0x10, R31 ;  /* 0x00000010ff247819 */ /* 0x000fe2000001161f */
[----:B------:R-:W-:Y:S01]  /*3130*/  IMAD.SHL.U32 R31, R30, 0x100, RZ ;  /* 0x000001001e1f7824 */ /* 0x000fe200078e00ff */
[----:B------:R-:W-:Y:S01]  /*3140*/  LOP3.LUT R28, R29, 0xff0000ff, RZ, 0xc0, !PT ;  /* 0xff0000ff1d1c7812 */ /* 0x000fe200078ec0ff */
[----:B------:R-:W-:Y:S01]  /*3150*/  IMAD.SHL.U32 R35, R35, 0x100, RZ ;  /* 0x0000010023237824 */ /* 0x000fe200078e00ff */
[----:B------:R-:W-:Y:S01]  /*3160*/  SHF.R.U32.HI R37, RZ, 0x10, R29 ;  /* 0x00000010ff257819 */ /* 0x000fe2000001161d */
[----:B--2---:R-:W-:Y:S01]  /*3170*/  IMAD.MOV.U32 R29, RZ, RZ, R9 ;  /* 0x000000ffff1d7224 */ /* 0x004fe200078e0009 */
[----:B------:R-:W-:Y:S01]  /*3180*/  LOP3.LUT R9, R28, 0xff00, R31, 0xf8, !PT ;  /* 0x0000ff001c097812 */ /* 0x000fe200078ef81f */
[----:B------:R-:W-:Y:S01]  /*3190*/  IMAD.MOV.U32 R30, RZ, RZ, R8 ;  /* 0x000000ffff1e7224 */ /* 0x000fe200078e0008 */
[----:B------:R-:W-:Y:S01]  /*31a0*/  LOP3.LUT R35, R34, 0xff00, R35, 0xf8, !PT ;  /* 0x0000ff0022237812 */ /* 0x000fe200078ef823 */
[----:B------:R-:W-:Y:S01]  /*31b0*/  IMAD.U32 R28, R37, 0x10000, RZ ;  /* 0x00010000251c7824 */ /* 0x000fe200078e00ff */
[----:B------:R-:W-:Y:S01]  /*31c0*/  F2FP.F16.E4M3.UNPACK_B R34, R41.H1 ;  /* 0x00000029ff22723e */ /* 0x000fe200030006ff */
[----:B------:R-:W-:Y:S01]  /*31d0*/  IMAD.U32 R36, R36, 0x10000, RZ ;  /* 0x0001000024247824 */ /* 0x000fe200078e00ff */
[----:B------:R-:W-:-:S02]  /*31e0*/  F2FP.F16.E4M3.UNPACK_B R8, R29 ;  /* 0x0000001dff08723e */ /* 0x000fc400020006ff */
[----:B------:R-:W-:Y:S01]  /*31f0*/  LOP3.LUT R9, R9, 0xff0000, R28, 0xf8, !PT ;  /* 0x00ff000009097812 */ /* 0x000fe200078ef81c */
[----:B------:R-:W-:Y:S01]  /*3200*/  HADD2.F32 R42, -RZ, R34.H0_H0 ;  /* 0x20000022ff2a7230 */ /* 0x000fe20000004100 */
[----:B------:R-:W-:Y:S01]  /*3210*/  LOP3.LUT R28, R35, 0xff0000, R36, 0xf8, !PT ;  /* 0x00ff0000231c7812 */ /* 0x000fe200078ef824 */
[--C-:B------:R-:W-:Y:S01]  /*3220*/  HADD2.F32 R31, -RZ, R8.reuse.H1_H1 ;  /* 0x30000008ff1f7230 */ /* 0x100fe20000004100 */
[----:B------:R-:W-:Y:S01]  /*3230*/  F2FP.F16.E4M3.UNPACK_B R36, R40.H1 ;  /* 0x00000028ff24723e */ /* 0x000fe200030006ff */
[----:B------:R-:W-:Y:S01]  /*3240*/  HADD2.F32 R8, -RZ, R8.H0_H0 ;  /* 0x20000008ff087230 */ /* 0x000fe20000004100 */
[----:B------:R-:W-:Y:S01]  /*3250*/  F2FP.F16.E4M3.UNPACK_B R29, R29.H1 ;  /* 0x0000001dff1d723e */ /* 0x000fe200030006ff */
[----:B------:R-:W-:Y:S02]  /*3260*/  HADD2.F32 R43, -RZ, R34.H1_H1 ;  /* 0x30000022ff2b7230 */ /* 0x000fe40000004100 */
[----:B------:R-:W-:Y:S01]  /*3270*/  FMUL.FTZ R77, R31, R42 ;  /* 0x0000002a1f4d7220 */ /* 0x000fe20000410000 */
[----:B------:R-:W-:-:S02]  /*3280*/  HADD2.F32 R37, -RZ, R36.H0_H0 ;  /* 0x20000024ff257230 */ /* 0x000fc40000004100 */
[C---:B------:R-:W-:Y:S01]  /*3290*/  FMUL.FTZ R42, R8.reuse, R42 ;  /* 0x0000002a082a7220 */ /* 0x040fe20000410000 */
[--C-:B------:R-:W-:Y:S01]  /*32a0*/  HADD2.F32 R35, -RZ, R29.reuse.H1_H1 ;  /* 0x3000001dff237230 */ /* 0x100fe20000004100 */
[----:B------:R-:W-:Y:S01]  /*32b0*/  F2FP.F16.E4M3.UNPACK_B R41, R41 ;  /* 0x00000029ff29723e */ /* 0x000fe200020006ff */
[----:B------:R-:W-:Y:S02]  /*32c0*/  HADD2.F32 R34, -RZ, R29.H0_H0 ;  /* 0x2000001dff227230 */ /* 0x000fe40000004100 */
[-C--:B------:R-:W-:Y:S01]  /*32d0*/  FFMA.FTZ R8, R8, R37.reuse, -R77 ;  /* 0x0000002508087223 */ /* 0x080fe2000001084d */
[----:B------:R-:W-:Y:S02]  /*32e0*/  HADD2.F32 R36, -RZ, R36.H1_H1 ;  /* 0x30000024ff247230 */ /* 0x000fe40000004100 */
[----:B------:R-:W-:Y:S01]  /*32f0*/  FFMA.FTZ R29, R31, R37, R42 ;  /* 0x000000251f1d7223 */ /* 0x000fe2000001002a */
[CC--:B------:R-:W-:Y:S01]  /*3300*/  FMUL.FTZ R77, R35.reuse, R43.reuse ;  /* 0x0000002b234d7220 */ /* 0x0c0fe20000410000 */
[C---:B------:R-:W-:Y:S01]  /*3310*/  FMUL.FTZ R76, R34.reuse, R43 ;  /* 0x0000002b224c7220 */ /* 0x040fe20000410000 */
[-C--:B------:R-:W-:Y:S01]  /*3320*/  F2FP.F16.E4M3.UNPACK_B R31, R30.reuse.H1 ;  /* 0x0000001eff1f723e */ /* 0x080fe200030006ff */
[----:B------:R-:W-:Y:S01]  /*3330*/  HADD2.F32 R37, -RZ, R41.H1_H1 ;  /* 0x30000029ff257230 */ /* 0x000fe20000004100 */
[----:B------:R-:W-:Y:S01]  /*3340*/  F2FP.F16.E4M3.UNPACK_B R30, R30 ;  /* 0x0000001eff1e723e */ /* 0x000fe200020006ff */
[-C--:B------:R-:W-:Y:S01]  /*3350*/  FFMA.FTZ R77, R34, R36.reuse, -R77 ;  /* 0x00000024224d7223 */ /* 0x080fe2000001084d */
[----:B------:R-:W-:Y:S01]  /*3360*/  FFMA.FTZ R78, R35, R36, R76 ;  /* 0x00000024234e7223 */ /* 0x000fe2000001004c */
[----:B------:R-:W-:Y:S01]  /*3370*/  F2FP.F16.E4M3.UNPACK_B R40, R40 ;  /* 0x00000028ff28723e */ /* 0x000fe200020006ff */
[--C-:B------:R-:W-:Y:S01]  /*3380*/  HADD2.F32 R36, -RZ, R31.reuse.H1_H1 ;  /* 0x3000001fff247230 */ /* 0x100fe20000004100 */
[----:B------:R-:W-:Y:S01]  /*3390*/  F2FP.F16.E4M3.UNPACK_B R43, R28.H1 ;  /* 0x0000001cff2b723e */ /* 0x000fe200030006ff */
[----:B------:R-:W-:Y:S01]  /*33a0*/  HADD2.F32 R35, -RZ, R31.H0_H0 ;  /* 0x2000001fff237230 */ /* 0x000fe20000004100 */
[----:B------:R-:W-:Y:S01]  /*33b0*/  F2FP.SATFINITE.E4M3.F32.PACK_AB_MERGE_C R84, R78, R77, RZ ;  /* 0x0000004d4e54723e */ /* 0x000fe200048070ff */
[----:B------:R-:W-:-:S02]  /*33c0*/  HADD2.F32 R31, -RZ, R30.H0_H0 ;  /* 0x2000001eff1f7230 */ /* 0x000fc40000004100 */
[-C--:B------:R-:W-:Y:S01]  /*33d0*/  FMUL.FTZ R76, R36, R37.reuse ;  /* 0x00000025244c7220 */ /* 0x080fe20000410000 */
[----:B------:R-:W-:Y:S02]  /*33e0*/  HADD2.F32 R34, -RZ, R30.H1_H1 ;  /* 0x3000001eff227230 */ /* 0x000fe40000004100 */
[----:B------:R-:W-:Y:S01]  /*33f0*/  FMUL.FTZ R37, R35, R37 ;  /* 0x0000002523257220 */ /* 0x000fe20000410000 */
[----:B------:R-:W-:Y:S02]  /*3400*/  HADD2.F32 R41, -RZ, R41.H0_H0 ;  /* 0x20000029ff297230 */ /* 0x000fe40000004100 */
[--C-:B------:R-:W-:Y:S02]  /*3410*/  HADD2.F32 R30, -RZ, R40.reuse.H1_H1 ;  /* 0x30000028ff1e7230 */ /* 0x100fe40000004100 */
[----:B------:R-:W-:Y:S02]  /*3420*/  HADD2.F32 R40, -RZ, R40.H0_H0 ;  /* 0x20000028ff287230 */ /* 0x000fe40000004100 */
[-C--:B------:R-:W-:Y:S01]  /*3430*/  FMUL.FTZ R42, R34, R41.reuse ;  /* 0x00000029222a7220 */ /* 0x080fe20000410000 */
[----:B------:R-:W-:Y:S01]  /*3440*/  FMUL.FTZ R41, R31, R41 ;  /* 0x000000291f297220 */ /* 0x000fe20000410000 */
[-C--:B------:R-:W-:Y:S01]  /*3450*/  FFMA.FTZ R76, R35, R30.reuse, -R76 ;  /* 0x0000001e234c7223 */ /* 0x080fe2000001084c */
[----:B------:R-:W-:Y:S01]  /*3460*/  FFMA.FTZ R37, R36, R30, R37 ;  /* 0x0000001e24257223 */ /* 0x000fe20000010025 */
[----:B------:R-:W-:Y:S01]  /*3470*/  F2FP.F16.E4M3.UNPACK_B R35, R11.H1 ;  /* 0x0000000bff23723e */ /* 0x000fe200030006ff */
[-C--:B------:R-:W-:Y:S01]  /*3480*/  FFMA.FTZ R30, R31, R40.reuse, -R42 ;  /* 0x000000281f1e7223 */ /* 0x080fe2000001082a */
[----:B------:R-:W-:Y:S01]  /*3490*/  FFMA.FTZ R31, R34, R40, R41 ;  /* 0x00000028221f7223 */ /* 0x000fe20000010029 */
[----:B------:R-:W-:-:S02]  /*34a0*/  F2FP.F16.E4M3.UNPACK_B R40, R9.H1 ;  /* 0x00000009ff28723e */ /* 0x000fc400030006ff */
[----:B------:R-:W-:Y:S01]  /*34b0*/  F2FP.SATFINITE.E4M3.F32.PACK_AB_MERGE_C R82, R37, R76, RZ ;  /* 0x0000004c2552723e */ /* 0x000fe200048070ff */
[--C-:B------:R-:W-:Y:S01]  /*34c0*/  HADD2.F32 R36, -RZ, R35.reuse.H0_H0 ;  /* 0x20000023ff247230 */ /* 0x100fe20000004100 */
[----:B------:R-:W-:Y:S01]  /*34d0*/  F2FP.F16.E4M3.UNPACK_B R34, R10.H1 ;  /* 0x0000000aff22723e */ /* 0x000fe200030006ff */
[----:B------:R-:W-:Y:S01]  /*34e0*/  HADD2.F32 R35, -RZ, R35.H1_H1 ;  /* 0x30000023ff237230 */ /* 0x000fe20000004100 */
[----:B------:R-:W-:Y:S01]  /*34f0*/  F2FP.F16.E4M3.UNPACK_B R42, R28 ;  /* 0x0000001cff2a723e */ /* 0x000fe200020006ff */
[----:B------:R-:W-:Y:S01]  /*3500*/  HADD2.F32 R76, -RZ, R43.H1_H1 ;  /* 0x3000002bff4c7230 */ /* 0x000fe20000004100 */
[----:B------:R-:W-:Y:S01]  /*3510*/  F2FP.F16.E4M3.UNPACK_B R37, R9 ;  /* 0x00000009ff25723e */ /* 0x000fe200020006ff */
[----:B------:R-:W-:Y:S01]  /*3520*/  HADD2.F32 R41, -RZ, R40.H1_H1 ;  /* 0x30000028ff297230 */ /* 0x000fe20000004100 */
[----:B------:R-:W-:Y:S01]  /*3530*/  F2FP.F16.E4M3.UNPACK_B R11, R11 ;  /* 0x0000000bff0b723e */ /* 0x000fe200020006ff */
[----:B------:R-:W-:Y:S02]  /*3540*/  HADD2.F32 R28, -RZ, R34.H1_H1 ;  /* 0x30000022ff1c7230 */ /* 0x000fe40000004100 */
[----:B------:R-:W-:Y:S01]  /*3550*/  FMUL.FTZ R9, R35, R76 ;  /* 0x0000004c23097220 */ /* 0x000fe20000410000 */
[----:B------:R-:W-:Y:S01]  /*3560*/  HADD2.F32 R77, -RZ, R42.H1_H1 ;  /* 0x3000002aff4d7230 */ /* 0x000fe20000004100 */
[----:B------:R-:W-:Y:S01]  /*3570*/  F2FP.F16.E4M3.UNPACK_B R10, R10 ;  /* 0x0000000aff0a723e */ /* 0x000fe200020006ff */
[----:B------:R-:W-:-:S02]  /*3580*/  HADD2.F32 R34, -RZ, R34.H0_H0 ;  /* 0x20000022ff227230 */ /* 0x000fc40000004100 */
[----:B------:R-:W-:Y:S01]  /*3590*/  FFMA.FTZ R78, R36, R41, -R9 ;  /* 0x00000029244e7223 */ /* 0x000fe20000010809 */
[----:B------:R-:W-:Y:S02]  /*35a0*/  HADD2.F32 R9, -RZ, R37.H1_H1 ;  /* 0x30000025ff097230 */ /* 0x000fe40000004100 */
[-C--:B------:R-:W-:Y:S01]  /*35b0*/  FMUL.FTZ R79, R28, R77.reuse ;  /* 0x0000004d1c4f7220 */ /* 0x080fe20000410000 */
[----:B------:R-:W-:Y:S01]  /*35c0*/  FMUL.FTZ R76, R36, R76 ;  /* 0x0000004c244c7220 */ /* 0x000fe20000410000 */
[C---:B------:R-:W-:Y:S01]  /*35d0*/  FMUL.FTZ R77, R34.reuse, R77 ;  /* 0x0000004d224d7220 */ /* 0x040fe20000410000 */
[----:B------:R-:W-:Y:S02]  /*35e0*/  HADD2.F32 R43, -RZ, R43.H0_H0 ;  /* 0x2000002bff2b7230 */ /* 0x000fe40000004100 */
[-C--:B------:R-:W-:Y:S01]  /*35f0*/  FFMA.FTZ R79, R34, R9.reuse, -R79 ;  /* 0x00000009224f7223 */ /* 0x080fe2000001084f */
[----:B------:R-:W-:Y:S02]  /*3600*/  HADD2.F32 R42, -RZ, R42.H0_H0 ;  /* 0x2000002aff2a7230 */ /* 0x000fe40000004100 */
[----:B------:R-:W-:Y:S01]  /*3610*/  FFMA.FTZ R36, R28, R9, R77 ;  /* 0x000000091c247223 */ /* 0x000fe2000001004d */
[----:B------:R-:W-:-:S02]  /*3620*/  HADD2.F32 R28, -RZ, R11.H0_H0 ;  /* 0x2000000bff1c7230 */ /* 0x000fc40000004100 */
[----:B------:R-:W-:Y:S01]  /*3630*/  FFMA.FTZ R83, R35, R41, R76 ;  /* 0x0000002923537223 */ /* 0x000fe2000001004c */
[--C-:B------:R-:W-:Y:S02]  /*3640*/  HADD2.F32 R9, -RZ, R10.reuse.H0_H0 ;  /* 0x2000000aff097230 */ /* 0x100fe40000004100 */
[----:B------:R-:W-:Y:S02]  /*3650*/  HADD2.F32 R11, -RZ, R11.H1_H1 ;  /* 0x3000000bff0b7230 */ /* 0x000fe40000004100 */
[-C--:B------:R-:W-:Y:S01]  /*3660*/  FMUL.FTZ R76, R28, R43.reuse ;  /* 0x0000002b1c4c7220 */ /* 0x080fe20000410000 */
[----:B------:R-:W-:Y:S02]  /*3670*/  HADD2.F32 R10, -RZ, R10.H1_H1 ;  /* 0x3000000aff0a7230 */ /* 0x000fe40000004100 */
[----:B------:R-:W-:Y:S01]  /*3680*/  FMUL.FTZ R35, R9, R42 ;  /* 0x0000002a09237220 */ /* 0x000fe20000410000 */
[----:B------:R-:W-:Y:S02]  /*3690*/  HADD2.F32 R40, -RZ, R40.H0_H0 ;  /* 0x20000028ff287230 */ /* 0x000fe40000004100 */
[----:B------:R-:W-:Y:S01]  /*36a0*/  FMUL.FTZ R41, R11, R43 ;  /* 0x0000002b0b297220 */ /* 0x000fe20000410000 */
[----:B------:R-:W-:-:S02]  /*36b0*/  HADD2.F32 R37, -RZ, R37.H0_H0 ;  /* 0x20000025ff257230 */ /* 0x000fc40000004100 */
[----:B------:R-:W-:Y:S01]  /*36c0*/  FMUL.FTZ R34, R10, R42 ;  /* 0x0000002a0a227220 */ /* 0x000fe20000410000 */
[----:B------:R-:W-:Y:S01]  /*36d0*/  F2FP.SATFINITE.E4M3.F32.PACK_AB_MERGE_C R36, R36, R79, RZ ;  /* 0x0000004f2424723e */ /* 0x000fe200048070ff */
[-C--:B------:R-:W-:Y:S01]  /*36e0*/  FFMA.FTZ R41, R28, R40.reuse, -R41 ;  /* 0x000000281c297223 */ /* 0x080fe20000010829 */
[----:B------:R-:W-:Y:S01]  /*36f0*/  FFMA.FTZ R76, R11, R40, R76 ;  /* 0x000000280b4c7223 */ /* 0x000fe2000001004c */
[-C--:B------:R-:W-:Y:S01]  /*3700*/  FFMA.FTZ R34, R9, R37.reuse, -R34 ;  /* 0x0000002509227223 */ /* 0x080fe20000010822 */
[----:B------:R-:W-:Y:S01]  /*3710*/  FFMA.FTZ R35, R10, R37, R35 ;  /* 0x000000250a237223 */ /* 0x000fe20000010023 */
[----:B------:R-:W-:Y:S02]  /*3720*/  F2FP.SATFINITE.E4M3.F32.PACK_AB_MERGE_C R78, R83, R78, RZ ;  /* 0x0000004e534e723e */ /* 0x000fe400048070ff */
[----:B------:R-:W-:Y:S02]  /*3730*/  F2FP.SATFINITE.E4M3.F32.PACK_AB_MERGE_C R9, R29, R8, R84 ;  /* 0x000000081d09723e */ /* 0x000fe40004807054 */
[----:B------:R-:W-:-:S02]  /*3740*/  F2FP.SATFINITE.E4M3.F32.PACK_AB_MERGE_C R8, R31, R30, R82 ;  /* 0x0000001e1f08723e */ /* 0x000fc40004807052 */
[----:B------:R-:W-:Y:S02]  /*3750*/  F2FP.SATFINITE.E4M3.F32.PACK_AB_MERGE_C R10, R35, R34, R36 ;  /* 0x00000022230a723e */ /* 0x000fe40004807024 */
[----:B------:R-:W-:-:S07]  /*3760*/  F2FP.SATFINITE.E4M3.F32.PACK_AB_MERGE_C R11, R76, R41, R78 ;  /* 0x000000294c0b723e */ /* 0x000fce000480704e */
.L_x_1883:
[----:B------:R-:W-:Y:S05]  /*3770*/  BSYNC B2 ;  /* 0x0000000000027941 */ /* 0x000fea0003800000 */
.L_x_1882:
[----:B--2---:R2:W-:Y:S02]  /*3780*/  STG.E.128 desc[UR40][R32.64+0x20], R8 ;  /* 0x0000200820007986 */ /* 0x0045e4000c101d28 */
.L_x_1881:
[----:B------:R-:W-:Y:S05]  /*3790*/  BSYNC B1 ;  /* 0x0000000000017941 */ /* 0x000fea0003800000 */
.L_x_1880:
[----:B------:R-:W-:Y:S05]  /*37a0*/  @P1 BRA `(.L_x_1875) ;  /* 0x0000002800bc1947 */ /* 0x000fea0003800000 */
[----:B-12---:R-:W1:Y:S01]  /*37b0*/  S2R R8, SR_TID.X ;  /* 0x0000000000087919 */ /* 0x006e620000002100 */
[----:B------:R-:W-:Y:S01]  /*37c0*/  BSSY B1, `(.L_x_1884) ;  /* 0x0000071000017945 */ /* 0x000fe20003800000 */
[----:B-1----:R-:W-:-:S05]  /*37d0*/  VIADD R9, R8, 0xffffff80 ;  /* 0xffffff8008097836 */ /* 0x002fca0000000000 */
[----:B------:R-:W-:-:S04]  /*37e0*/  LEA.HI R8, R9, R9, RZ, 0x1 ;  /* 0x0000000909087211 */ /* 0x000fc800078f08ff */
[----:B------:R-:W-:-:S04]  /*37f0*/  LOP3.LUT R8, R8, 0xfffffffe, RZ, 0xc0, !PT ;  /* 0xfffffffe08087812 */ /* 0x000fc800078ec0ff */
[----:B------:R-:W-:-:S05]  /*3800*/  IADD3 R8, R9, -R8, RZ ;  /* 0x8000000809087210 */ /* 0x000fca0007ffe0ff */
[----:B------:R-:W-:-:S04]  /*3810*/  IMAD.SHL.U32 R8, R8, 0x8, RZ ;  /* 0x0000000808087824 */ /* 0x000fc800078e00ff */
[----:B------:R-:W-:Y:S02]  /*3820*/  VIADD R29, R8, 0x20 ;  /* 0x00000020081d7836 */ /* 0x000fe40000000000 */
[----:B------:R1:W2:Y:S03]  /*3830*/  LDS.128 R8, [R87+0x15800] ;  /* 0x0158000057087984 */ /* 0x0002a60000000c00 */
        /* <DEDUP_REMOVED lines=105> */
.L_x_1885:
[----:B------:R-:W-:Y:S05]  /*3ed0*/  BSYNC B1 ;  /* 0x0000000000017941 */ /* 0x000fea0003800000 */
.L_x_1884:
[----:B--2---:R3:W-:Y:S01]  /*3ee0*/  STG.E.128 desc[UR40][R32.64+0x40], R8 ;  /* 0x0000400820007986 */ /* 0x0047e2000c101d28 */
[----:B------:R-:W-:Y:S05]  /*3ef0*/  BRA `(.L_x_1875) ;  /* 0x0000002000e87947 */ /* 0x000fea0003800000 */
.L_x_1869:
        /* <DEDUP_REMOVED lines=18> */
[----:B------:R-:W-:-:S02]  /*4020*/  CS2R R30, SRZ ;  /* 0x00000000001e7805 */ /* 0x000fc4000001ff00 */
[----:B------:R-:W-:Y:S02]  /*4030*/  IADD3 R38, P3, P5, R48, UR6, R38 ;  /* 0x0000000630267c10 */ /* 0x000fe4000fd7e026 */
[----:B------:R-:W-:Y:S02]  /*4040*/  CS2R R28, SRZ ;  /* 0x00000000001c7805 */ /* 0x000fe4000001ff00 */
[----:B------:R-:W-:Y:S02]  /*4050*/  IADD3.X R39, R5, UR7, R43, P3, P5 ;  /* 0x0000000705277c10 */ /* 0x000fe40009fea42b */
[-C--:B------:R-:W-:Y:S02]  /*4060*/  ISETP.GE.AND P3, PT, R157, R90.reuse, PT ;  /* 0x0000005a9d00720c */ /* 0x080fe40003f66270 */
[----:B------:R-:W-:-:S11]  /*4070*/  ISETP.GE.AND P5, PT, R78, R90, PT ;  /* 0x0000005a4e00720c */ /* 0x000fd60003fa6270 */
[----:B------:R0:W5:Y:S04]  /*4080*/  @!P3 LDG.E.128 R12, desc[UR40][R40.64] ;  /* 0x00000028280cb981 */ /* 0x000168000c1e1d00 */
[----:B------:R0:W5:Y:S04]  /*4090*/  @!P5 LDG.E.128 R8, desc[UR40][R40.64+0x20] ;  /* 0x000020282808d981 */ /* 0x000168000c1e1d00 */
[----:B------:R0:W5:Y:S04]  /*40a0*/  @!P3 LDG.E.128 R32, desc[UR40][R38.64] ;  /* 0x000000282620b981 */ /* 0x000168000c1e1d00 */
[----:B------:R0:W5:Y:S02]  /*40b0*/  @!P5 LDG.E.128 R28, desc[UR40][R38.64+0x20] ;  /* 0x00002028261cd981 */ /* 0x000164000c1e1d00 */
.L_x_1887:
[----:B------:R-:W-:Y:S05]  /*40c0*/  BSYNC B1 ;  /* 0x0000000000017941 */ /* 0x000fea0003800000 */
.L_x_1886:
        /* <DEDUP_REMOVED lines=11> */
.L_x_1888:
[----:B------:R-:W-:Y:S01]  /*4180*/  IMAD R86, R17, 0x8, R16 ;  /* 0x0000000811567824 */ /* 0x000fe200078e0210 */
[----:B------:R-:W-:Y:S01]  /*4190*/  SHF.L.U32 R89, R156, 0x1f, RZ ;  /* 0x0000001f9c597819 */ /* 0x000fe200000006ff */
[----:B------:R-:W-:Y:S03]  /*41a0*/  BSSY B1, `(.L_x_1889) ;  /* 0x0000003000017945 */ /* 0x000fe60003800000 */
[----:B------:R-:W1:Y:S02]  /*41b0*/  SYNCS.PHASECHK.TRANS64.TRYWAIT P5, [R86+URZ+0x19c90], R89 ;  /* 0x019c9059560075a7 */ /* 0x000e6400080a017f */
[----:B-1----:R-:W-:Y:S05]  /*41c0*/  @!P5 BRA `(.L_x_1890) ;  /* 0x0000018000f8d947 */ /* 0x002fea0003800000 */
.L_x_2130:
[----:B------:R-:W-:Y:S05]  /*41d0*/  BSYNC B1 ;  /* 0x0000000000017941 */ /* 0x000fea0003800000 */
.L_x_1889:
        /* <DEDUP_REMOVED lines=13> */
[----:B------:R-:W2:Y:S04]  /*42b0*/  LDL R42, [R1+0x4] ;  /* 0x00000400012a7983 */ /* 0x000ea80000100800 */
[----:B------:R-:W3:Y:S04]  /*42c0*/  LDL R41, [R1+0x5c] ;  /* 0x00005c0001297983 */ /* 0x000ee80000100800 */
[----:B------:R-:W4:Y:S01]  /*42d0*/  LDL R39, [R1+0xc] ;  /* 0x00000c0001277983 */ /* 0x000f220000100800 */
[----:B------:R-:W-:Y:S01]  /*42e0*/  ISETP.GE.AND P5, PT, R157, R81, PT ;  /* 0x000000519d00720c */ /* 0x000fe20003fa6270 */
[----:B------:R-:W-:Y:S03]  /*42f0*/  BSSY B2, `(.L_x_1893) ;  /* 0x00000eb000027945 */ /* 0x000fe60003800000 */
[----:B------:R-:W-:-:S02]  /*4300*/  SEL R36, R61, R98, !P5 ;  /* 0x000000623d247207 */ /* 0x000fc40006800000 */
[----:B------:R-:W-:Y:S02]  /*4310*/  IADD3 R83, P4, P5, R58, R78, R20 ;  /* 0x0000004e3a537210 */ /* 0x000fe40007d9e014 */
        /* <DEDUP_REMOVED lines=29> */
[----:B------:R-:W-:Y:S02]  /*44f0*/  LOP3.LUT R103, R13, 0xff0000ff, RZ, 0xc0, !PT ;  /* 0xff0000ff0d677812 */ /* 0x000fe400078ec0ff */
[----:B------:R-:W-:Y:S01]  /*4500*/  SHF.R.U32.HI R104, RZ, 0x8, R33 ;  /* 0x00000008ff687819 */ /* 0x000fe20000011621 */
[----:B------:R-:W-:Y:S01]  /*4510*/  IMAD.SHL.U32 R34, R34, 0x100, RZ ;  /* 0x0000010022227824 */ /* 0x000fe200078e00ff */
[----:B------:R-:W-:Y:S02]  /*4520*/  SHF.R.U32.HI R105, RZ, 0x8, R15 ;  /* 0x00000008ff697819 */ /* 0x000fe4000001160f */
[----:B------:R-:W-:Y:S02]  /*4530*/  SHF.R.U32.HI R14, RZ, 0x10, R13 ;  /* 0x00000010ff0e7819 */ /* 0x000fe4000001160d */
[----:B------:R-:W-:-:S02]  /*4540*/  SHF.R.U32.HI R12, RZ, 0x10, R15 ;  /* 0x00000010ff0c7819 */ /* 0x000fc4000001160f */
[----:B------:R-:W-:Y:S01]  /*4550*/  LOP3.LUT R32, R15, 0xff0000ff, RZ, 0xc0, !PT ;  /* 0xff0000ff0f207812 */ /* 0x000fe200078ec0ff */
[----:B------:R-:W-:Y:S01]  /*4560*/  IMAD.U32 R14, R14, 0x10000, RZ ;  /* 0x000100000e0e7824 */ /* 0x000fe200078e00ff */
[----:B------:R-:W-:Y:S01]  /*4570*/  SHF.R.U32.HI R102, RZ, 0x8, R35 ;  /* 0x00000008ff667819 */ /* 0x000fe20000011623 */
[----:B------:R-:W-:Y:S01]  /*4580*/  IMAD.U32 R12, R12, 0x10000, RZ ;  /* 0x000100000c0c7824 */ /* 0x000fe200078e00ff */
[----:B------:R-:W-:Y:S01]  /*4590*/  LOP3.LUT R103, R103, 0xff00, R34, 0xf8, !PT ;  /* 0x0000ff0067677812 */ /* 0x000fe200078ef822 */
[----:B------:R-:W-:Y:S01]  /*45a0*/  IMAD.SHL.U32 R34, R104, 0x100, RZ ;  /* 0x0000010068227824 */ /* 0x000fe200078e00ff */
[----:B------:R-:W-:Y:S01]  /*45b0*/  SHF.R.U32.HI R13, RZ, 0x10, R33 ;  /* 0x00000010ff0d7819 */ /* 0x000fe20000011621 */
[----:B------:R-:W-:Y:S01]  /*45c0*/  IMAD.SHL.U32 R102, R102, 0x100, RZ ;  /* 0x0000010066667824 */ /* 0x000fe200078e00ff */
[----:B------:R-:W-:Y:S02]  /*45d0*/  SHF.R.U32.HI R15, RZ, 0x10, R35 ;  /* 0x00000010ff0f7819 */ /* 0x000fe40000011623 */
[----:B------:R-:W-:Y:S01]  /*45e0*/  LOP3.LUT R107, R35, 0xff0000ff, RZ, 0xc0, !PT ;  /* 0xff0000ff236b7812 */ /* 0x000fe200078ec0ff */
[----:B------:R-:W-:Y:S01]  /*45f0*/  IMAD.U32 R13, R13, 0x10000, RZ ;  /* 0x000100000d0d7824 */ /* 0x000fe200078e00ff */
[----:B------:R-:W-:-:S02]  /*4600*/  LOP3.LUT R33, R33, 0xff0000ff, RZ, 0xc0, !PT ;  /* 0xff0000ff21217812 */ /* 0x000fc400078ec0ff */
[----:B------:R-:W-:Y:S02]  /*4610*/  SHF.L.U32 R35, R105, 0x8, RZ ;  /* 0x0000000869237819 */ /* 0x000fe400000006ff */
[----:B------:R-:W-:Y:S02]  /*4620*/  LOP3.LUT R108, R33, 0xff00, R34, 0xf8, !PT ;  /* 0x0000ff00216c7812 */ /* 0x000fe400078ef822 */
[----:B------:R-:W-:Y:S02]  /*4630*/  LOP3.LUT R105, R32, 0xff00, R35, 0xf8, !PT ;  /* 0x0000ff0020697812 */ /* 0x000fe400078ef823 */
[----:B------:R-:W-:Y:S02]  /*4640*/  F2FP.F16.E4M3.UNPACK_B R106, R100.H1 ;  /* 0x00000064ff6a723e */ /* 0x000fe400030006ff */
[----:B--2---:R-:W-:Y:S02]  /*4650*/  F2FP.F16.E4M3.UNPACK_B R34, R40.H1 ;  /* 0x00000028ff22723e */ /* 0x004fe400030006ff */
[----:B0-----:R-:W-:Y:S01]  /*4660*/  F2FP.F16.E4M3.UNPACK_B R35, R36.H1 ;  /* 0x00000024ff23723e */ /* 0x001fe200030006ff */
[----:B------:R-:W-:Y:S01]  /*4670*/  HADD2.F32 R104, -RZ, R106.H0_H0 ;  /* 0x2000006aff687230 */ /* 0x000fe20000004100 */
[----:B------:R-:W-:Y:S01]  /*4680*/  LOP3.LUT R110, R107, 0xff00, R102, 0xf8, !PT ;  /* 0x0000ff006b6e7812 */ /* 0x000fe200078ef866 */
[----:B------:R-:W-:Y:S01]  /*4690*/  HADD2.F32 R32, -RZ, R34.H0_H0 ;  /* 0x20000022ff207230 */ /* 0x000fe20000004100 */
[----:B------:R-:W-:Y:S01]  /*46a0*/  F2FP.F16.E4M3.UNPACK_B R102, R101.H1 ;  /* 0x00000065ff66723e */ /* 0x000fe200030006ff */
[--C-:B------:R-:W-:Y:S01]  /*46b0*/  HADD2.F32 R33, -RZ, R35.reuse.H0_H0 ;  /* 0x20000023ff217230 */ /* 0x100fe20000004100 */
[----:B------:R-:W-:Y:S01]  /*46c0*/  LOP3.LUT R14, R103, 0xff0000, R14, 0xf8, !PT ;  /* 0x00ff0000670e7812 */ /* 0x000fe200078ef80e */
[----:B------:R-:W-:Y:S01]  /*46d0*/  HADD2.F32 R35, -RZ, R35.H1_H1 ;  /* 0x30000023ff237230 */ /* 0x000fe20000004100 */
[----:B------:R-:W-:Y:S01]  /*46e0*/  LOP3.LUT R12, R105, 0xff0000, R12, 0xf8, !PT ;  /* 0x00ff0000690c7812 */ /* 0x000fe200078ef80c */
[----:B------:R-:W-:-:S02]  /*46f0*/  IMAD.U32 R105, R15, 0x10000, RZ ;  /* 0x000100000f697824 */ /* 0x000fc400078e00ff */
[-C--:B------:R-:W-:Y:S01]  /*4700*/  FMUL.FTZ R112, R32, R104.reuse ;  /* 0x0000006820707220 */ /* 0x080fe20000410000 */
[----:B------:R-:W-:Y:S02]  /*4710*/  HADD2.F32 R103, -RZ, R102.H0_H0 ;  /* 0x20000066ff677230 */ /* 0x000fe40000004100 */
[C---:B------:R-:W-:Y:S01]  /*4720*/  FMUL.FTZ R107, R33.reuse, R104 ;  /* 0x00000068216b7220 */ /* 0x040fe20000410000 */
[----:B------:R-:W-:Y:S01]  /*4730*/  LOP3.LUT R15, R108, 0xff0000, R13, 0xf8, !PT ;  /* 0x00ff00006c0f7812 */ /* 0x000fe200078ef80d */
[----:B------:R-:W-:Y:S01]  /*4740*/  HADD2.F32 R108, -RZ, R106.H1_H1 ;  /* 0x3000006aff6c7230 */ /* 0x000fe20000004100 */
[----:B------:R-:W-:Y:S01]  /*4750*/  F2FP.F16.E4M3.UNPACK_B R106, R100 ;  /* 0x00000064ff6a723e */ /* 0x000fe200020006ff */
[----:B------:R-:W-:Y:S01]  /*4760*/  HADD2.F32 R104, -RZ, R102.H1_H1 ;  /* 0x30000066ff687230 */ /* 0x000fe20000004100 */
[----:B------:R-:W-:Y:S01]  /*4770*/  F2FP.F16.E4M3.UNPACK_B R100, R40 ;  /* 0x00000028ff64723e */ /* 0x000fe200020006ff */
[-C--:B------:R-:W-:Y:S01]  /*4780*/  FFMA.FTZ R33, R33, R103.reuse, -R112 ;  /* 0x0000006721217223 */ /* 0x080fe20000010870 */
[----:B------:R-:W-:Y:S01]  /*4790*/  FFMA.FTZ R32, R32, R103, R107 ;  /* 0x0000006720207223 */ /* 0x000fe2000001006b */
[----:B------:R-:W-:Y:S01]  /*47a0*/  F2FP.F16.E4M3.UNPACK_B R102, R36 ;  /* 0x00000024ff66723e */ /* 0x000fe200020006ff */
[----:B------:R-:W-:Y:S01]  /*47b0*/  HADD2.F32 R107, -RZ, R106.H0_H0 ;  /* 0x2000006aff6b7230 */ /* 0x000fe20000004100 */
[----:B------:R-:W-:Y:S01]  /*47c0*/  F2FP.F16.E4M3.UNPACK_B R103, R101 ;  /* 0x00000065ff67723e */ /* 0x000fe200020006ff */
[----:B------:R-:W-:Y:S01]  /*47d0*/  HADD2.F32 R101, -RZ, R34.H1_H1 ;  /* 0x30000022ff657230 */ /* 0x000fe20000004100 */
[----:B------:R-:W-:Y:S01]  /*47e0*/  LOP3.LUT R13, R110, 0xff0000, R105, 0xf8, !PT ;  /* 0x00ff00006e0d7812 */ /* 0x000fe200078ef869 */
[----:B------:R-:W-:-:S02]  /*47f0*/  HADD2.F32 R40, -RZ, R100.H0_H0 ;  /* 0x20000064ff287230 */ /* 0x000fc40000004100 */
[----:B------:R-:W-:Y:S02]  /*4800*/  HADD2.F32 R36, -RZ, R102.H0_H0 ;  /* 0x20000066ff247230 */ /* 0x000fe40000004100 */
[-C--:B------:R-:W-:Y:S01]  /*4810*/  FMUL.FTZ R34, R101, R108.reuse ;  /* 0x0000006c65227220 */ /* 0x080fe20000410000 */
[C---:B------:R-:W-:Y:S01]  /*4820*/  FMUL.FTZ R108, R35.reuse, R108 ;  /* 0x0000006c236c7220 */ /* 0x040fe20000410000 */
[--C-:B------:R-:W-:Y:S02]  /*4830*/  HADD2.F32 R105, -RZ, R103.reuse.H0_H0 ;  /* 0x20000067ff697230 */ /* 0x100fe40000004100 */
[-C--:B------:R-:W-:Y:S01]  /*4840*/  FMUL.FTZ R109, R40, R107.reuse ;  /* 0x0000006b286d7220 */ /* 0x080fe20000410000 */
[----:B------:R-:W-:Y:S01]  /*4850*/  FMUL.FTZ R107, R36, R107 ;  /* 0x0000006b246b7220 */ /* 0x000fe20000410000 */
[-C--:B------:R-:W-:Y:S01]  /*4860*/  FFMA.FTZ R34, R35, R104.reuse, -R34 ;  /* 0x0000006823227223 */ /* 0x080fe20000010822 */
[----:B------:R-:W-:Y:S01]  /*4870*/  FFMA.FTZ R35, R101, R104, R108 ;  /* 0x0000006865237223 */ /* 0x000fe2000001006c */
[----:B------:R-:W-:-:S02]  /*4880*/  HADD2.F32 R108, -RZ, R103.H1_H1 ;  /* 0x30000067ff6c7230 */ /* 0x000fc40000004100 */
[-C--:B------:R-:W-:Y:S01]  /*4890*/  FFMA.FTZ R36, R36, R105.reuse, -R109 ;  /* 0x0000006924247223 */ /* 0x080fe2000001086d */
[----:B------:R-:W-:Y:S01]  /*48a0*/  FFMA.FTZ R40, R40, R105, R107 ;  /* 0x0000006928287223 */ /* 0x000fe2000001006b */
[----:B------:R-:W-:Y:S01]  /*48b0*/  HADD2.F32 R101, -RZ, R106.H1_H1 ;  /* 0x3000006aff657230 */ /* 0x000fe20000004100 */
[----:B------:R-:W-:Y:S01]  /*48c0*/  F2FP.F16.E4M3.UNPACK_B R109, R97.H1 ;  /* 0x00000061ff6d723e */ /* 0x000fe200030006ff */
[----:B------:R-:W-:Y:S01]  /*48d0*/  HADD2.F32 R103, -RZ, R100.H1_H1 ;  /* 0x30000064ff677230 */ /* 0x000fe20000004100 */
[----:B------:R-:W-:Y:S01]  /*48e0*/  F2FP.F16.E4M3.UNPACK_B R105, R42.H1 ;  /* 0x0000002aff69723e */ /* 0x000fe200030006ff */
[----:B------:R-:W-:Y:S01]  /*48f0*/  HADD2.F32 R102, -RZ, R102.H1_H1 ;  /* 0x30000066ff667230 */ /* 0x000fe20000004100 */
[----:B------:R-:W-:Y:S01]  /*4900*/  F2FP.F16.E4M3.UNPACK_B R106, R38.H1 ;  /* 0x00000026ff6a723e */ /* 0x000fe200030006ff */
[----:B------:R-:W-:Y:S01]  /*4910*/  HADD2.F32 R110, -RZ, R109.H0_H0 ;  /* 0x2000006dff6e7230 */ /* 0x000fe20000004100 */
[----:B------:R-:W-:Y:S01]  /*4920*/  F2FP.F16.E4M3.UNPACK_B R104, R99.H1 ;  /* 0x00000063ff68723e */ /* 0x000fe200030006ff */
[----:B------:R-:W-:Y:S01]  /*4930*/  FMUL.FTZ R111, R103, R101 ;  /* 0x00000065676f7220 */ /* 0x000fe20000410000 */
[----:B------:R-:W-:-:S02]  /*4940*/  HADD2.F32 R107, -RZ, R105.H0_H0 ;  /* 0x20000069ff6b7230 */ /* 0x000fc40000004100 */
[C---:B------:R-:W-:Y:S01]  /*4950*/  FMUL.FTZ R112, R102.reuse, R101 ;  /* 0x0000006566707220 */ /* 0x040fe20000410000 */
[----:B------:R-:W-:Y:S02]  /*4960*/  HADD2.F32 R100, -RZ, R106.H0_H0 ;  /* 0x2000006aff647230 */ /* 0x000fe40000004100 */
[-C--:B------:R-:W-:Y:S01]  /*4970*/  FFMA.FTZ R101, R102, R108.reuse, -R111 ;  /* 0x0000006c66657223 */ /* 0x080fe2000001086f */
[----:B------:R-:W-:Y:S02]  /*4980*/  HADD2.F32 R102, -RZ, R104.H0_H0 ;  /* 0x20000068ff667230 */ /* 0x000fe40000004100 */
[----:B------:R-:W-:Y:S01]  /*4990*/  FFMA.FTZ R103, R103, R108, R112 ;  /* 0x0000006c67677223 */ /* 0x000fe20000010070 */
[-C--:B------:R-:W-:Y:S01]  /*49a0*/  FMUL.FTZ R111, R107, R110.reuse ;  /* 0x0000006e6b6f7220 */ /* 0x080fe20000410000 */
[----:B------:R-:W-:Y:S01]  /*49b0*/  FMUL.FTZ R108, R100, R110 ;  /* 0x0000006e646c7220 */ /* 0x000fe20000410000 */
[----:B------:R-:W-:Y:S01]  /*49c0*/  HADD2.F32 R110, -RZ, R109.H1_H1 ;  /* 0x3000006dff6e7230 */ /* 0x000fe20000004100 */
[----:B------:R-:W-:Y:S01]  /*49d0*/  F2FP.F16.E4M3.UNPACK_B R109, R97 ;  /* 0x00000061ff6d723e */ /* 0x000fe200020006ff */
[----:B------:R-:W-:-:S02]  /*49e0*/  HADD2.F32 R105, -RZ, R105.H1_H1 ;  /* 0x30000069ff697230 */ /* 0x000fc40000004100 */
[-C--:B------:R-:W-:Y:S01]  /*49f0*/  FFMA.FTZ R100, R100, R102.reuse, -R111 ;  /* 0x0000006664647223 */ /* 0x080fe2000001086f */
[----:B------:R-:W-:Y:S01]  /*4a00*/  FFMA.FTZ R102, R107, R102, R108 ;  /* 0x000000666b667223 */ /* 0x000fe2000001006c */
[----:B------:R-:W-:Y:S01]  /*4a10*/  HADD2.F32 R106, -RZ, R106.H1_H1 ;  /* 0x3000006aff6a7230 */ /* 0x000fe20000004100 */
[----:B------:R-:W-:Y:S01]  /*4a20*/  F2FP.F16.E4M3.UNPACK_B R38, R38 ;  /* 0x00000026ff26723e */ /* 0x000fe200020006ff */
[----:B------:R-:W-:Y:S02]  /*4a30*/  HADD2.F32 R108, -RZ, R104.H1_H1 ;  /* 0x30000068ff6c7230 */ /* 0x000fe40000004100 */
[----:B------:R-:W-:Y:S01]  /*4a40*/  FMUL.FTZ R107, R105, R110 ;  /* 0x0000006e696b7220 */ /* 0x000fe20000410000 */
[----:B------:R-:W-:Y:S01]  /*4a50*/  F2FP.F16.E4M3.UNPACK_B R104, R42 ;  /* 0x0000002aff68723e */ /* 0x000fe200020006ff */
[C---:B------:R-:W-:Y:S01]  /*4a60*/  FMUL.FTZ R110, R106.reuse, R110 ;  /* 0x0000006e6a6e7220 */ /* 0x040fe20000410000 */
[----:B------:R-:W-:Y:S02]  /*4a70*/  HADD2.F32 R111, -RZ, R109.H0_H0 ;  /* 0x2000006dff6f7230 */ /* 0x000fe40000004100 */
[----:B------:R-:W-:Y:S01]  /*4a80*/  FFMA.FTZ R97, R106, R108, -R107 ;  /* 0x0000006c6a617223 */ /* 0x000fe2000001086b */
[----:B------:R-:W-:Y:S01]  /*4a90*/  F2FP.F16.E4M3.UNPACK_B R107, R99 ;  /* 0x00000063ff6b723e */ /* 0x000fe200020006ff */
[----:B------:R-:W-:-:S02]  /*4aa0*/  HADD2.F32 R106, -RZ, R104.H0_H0 ;  /* 0x20000068ff6a7230 */ /* 0x000fc40000004100 */
[----:B------:R-:W-:Y:S01]  /*4ab0*/  FFMA.FTZ R105, R105, R108, R110 ;  /* 0x0000006c69697223 */ /* 0x000fe2000001006e */
[----:B------:R-:W-:Y:S01]  /*4ac0*/  HADD2.F32 R108, -RZ, R109.H1_H1 ;  /* 0x3000006dff6c7230 */ /* 0x000fe20000004100 */
[----:B------:R-:W-:Y:S01]  /*4ad0*/  F2FP.SATFINITE.E4M3.F32.PACK_AB_MERGE_C R33, R34, R33, RZ ;  /* 0x000000212221723e */ /* 0x000fe200048070ff */
[--C-:B------:R-:W-:Y:S02]  /*4ae0*/  HADD2.F32 R42, -RZ, R38.reuse.H0_H0 ;  /* 0x20000026ff2a7230 */ /* 0x100fe40000004100 */
[----:B------:R-:W-:Y:S01]  /*4af0*/  FMUL.FTZ R113, R106, R111 ;  /* 0x0000006f6a717220 */ /* 0x000fe20000410000 */
[----:B------:R-:W-:Y:S01]  /*4b00*/  HADD2.F32 R109, -RZ, R107.H0_H0 ;  /* 0x2000006bff6d7230 */ /* 0x000fe20000004100 */
[----:B------:R-:W-:Y:S01]  /*4b10*/  F2FP.SATFINITE.E4M3.F32.PACK_AB_MERGE_C R32, R35, R32, RZ ;  /* 0x000000202320723e */ /* 0x000fe200048070ff */
[----:B------:R-:W-:Y:S01]  /*4b20*/  HADD2.F32 R99, -RZ, R38.H1_H1 ;  /* 0x30000026ff637230 */ /* 0x000fe20000004100 */
[----:B------:R-:W-:Y:S01]  /*4b30*/  F2FP.SATFINITE.E4M3.F32.PACK_AB_MERGE_C R36, R101, R36, R33 ;  /* 0x000000246524723e */ /* 0x000fe20004807021 */
[----:B------:R-:W-:-:S02]  /*4b40*/  HADD2.F32 R104, -RZ, R104.H1_H1 ;  /* 0x30000068ff687230 */ /* 0x000fc40000004100 */
[C---:B------:R-:W-:Y:S01]  /*4b50*/  FFMA.FTZ R38, R42.reuse, R109, -R113 ;  /* 0x0000006d2a267223 */ /* 0x040fe20000010871 */
[----:B------:R-:W-:Y:S02]  /*4b60*/  HADD2.F32 R107, -RZ, R107.H1_H1 ;  /* 0x3000006bff6b7230 */ /* 0x000fe40000004100 */
[----:B------:R-:W-:Y:S01]  /*4b70*/  FMUL.FTZ R111, R42, R111 ;  /* 0x0000006f2a6f7220 */ /* 0x000fe20000410000 */
[-C--:B------:R-:W-:Y:S01]  /*4b80*/  FMUL.FTZ R113, R99, R108.reuse ;  /* 0x0000006c63717220 */ /* 0x080fe20000410000 */
[----:B------:R-:W-:Y:S01]  /*4b90*/  F2FP.F16.E4M3.UNPACK_B R34, R41 ;  /* 0x00000029ff22723e */ /* 0x000fe200020006ff */
[----:B------:R-:W-:Y:S01]  /*4ba0*/  FMUL.FTZ R110, R104, R108 ;  /* 0x0000006c686e7220 */ /* 0x000fe20000410000 */
[----:B------:R-:W-:Y:S01]  /*4bb0*/  F2FP.F16.E4M3.UNPACK_B R35, R15 ;  /* 0x0000000fff23723e */ /* 0x000fe200020006ff */
[----:B------:R-:W-:Y:S01]  /*4bc0*/  FFMA.FTZ R42, R106, R109, R111 ;  /* 0x0000006d6a2a7223 */ /* 0x000fe2000001006f */
[----:B------:R-:W-:Y:S01]  /*4bd0*/  F2FP.F16.E4M3.UNPACK_B R33, R37 ;  /* 0x00000025ff21723e */ /* 0x000fe200020006ff */
[-C--:B------:R-:W-:Y:S01]  /*4be0*/  FFMA.FTZ R113, R104, R107.reuse, R113 ;  /* 0x0000006b68717223 */ /* 0x080fe20000010071 */
[----:B------:R-:W-:Y:S01]  /*4bf0*/  F2FP.SATFINITE.E4M3.F32.PACK_AB_MERGE_C R100, R97, R100, RZ ;  /* 0x000000646164723e */ /* 0x000fe200048070ff */
[----:B------:R-:W-:Y:S01]  /*4c00*/  FFMA.FTZ R109, R99, R107, -R110 ;  /* 0x0000006b636d7223 */ /* 0x000fe2000001086e */
[----:B------:R-:W-:Y:S01]  /*4c10*/  F2FP.SATFINITE.E4M3.F32.PACK_AB_MERGE_C R40, R103, R40, R32 ;  /* 0x000000286728723e */ /* 0x000fe20004807020 */
[--C-:B------:R-:W-:Y:S01]  /*4c20*/  HADD2.F32 R97, -RZ, R34.reuse.H0_H0 ;  /* 0x20000022ff617230 */ /* 0x100fe20000004100 */
[----:B------:R-:W-:Y:S01]  /*4c30*/  F2FP.SATFINITE.E4M3.F32.PACK_AB_MERGE_C R102, R105, R102, RZ ;  /* 0x000000666966723e */ /* 0x000fe200048070ff */
[----:B------:R-:W-:Y:S01]  /*4c40*/  HADD2.F32 R101, -RZ, R35.H0_H0 ;  /* 0x20000023ff657230 */ /* 0x000fe20000004100 */
[----:B------:R-:W-:Y:S01]  /*4c50*/  F2FP.F16.E4M3.UNPACK_B R99, R14 ;  /* 0x0000000eff63723e */ /* 0x000fe200020006ff */
[----:B------:R-:W-:Y:S01]  /*4c60*/  HADD2.F32 R32, -RZ, R33.H0_H0 ;  /* 0x20000021ff207230 */ /* 0x000fe20000004100 */
[----:B------:R-:W-:Y:S01]  /*4c70*/  F2FP.SATFINITE.E4M3.F32.PACK_AB_MERGE_C R42, R113, R42, R102 ;  /* 0x0000002a712a723e */ /* 0x000fe20004807066 */
        /* <DEDUP_REMOVED lines=13> */
[----:B------:R-:W-:Y:S01]  /*4d50*/  FMUL.FTZ R97, R35, R101 ;  /* 0x0000006523617220 */ /* 0x000fe20000410000 */
[----:B------:R-:W-:Y:S01]  /*4d60*/  F2FP.F16.E4M3.UNPACK_B R101, R15.H1 ;  /* 0x0000000fff65723e */ /* 0x000fe200030006ff */
[----:B------:R-:W-:Y:S01]  /*4d70*/  HADD2.F32 R15, -RZ, R37.H0_H0 ;  /* 0x20000025ff0f7230 */ /* 0x000fe20000004100 */
[----:B------:R-:W-:Y:S01]  /*4d80*/  F2FP.F16.E4M3.UNPACK_B R14, R14.H1 ;  /* 0x0000000eff0e723e */ /* 0x000fe200030006ff */
[----:B------:R-:W-:Y:S01]  /*4d90*/  FFMA.FTZ R34, R34, R99, R97 ;  /* 0x0000006322227223 */ /* 0x000fe20000010061 */
[----:B------:R-:W-:-:S02]  /*4da0*/  HADD2.F32 R97, -RZ, R41.H0_H0 ;  /* 0x20000029ff617230 */ /* 0x000fc40000004100 */
[----:B------:R-:W-:Y:S01]  /*4db0*/  FFMA.FTZ R35, R35, R99, -R100 ;  /* 0x0000006323237223 */ /* 0x000fe20000010864 */
[----:B------:R-:W-:Y:S01]  /*4dc0*/  HADD2.F32 R104, -RZ, R101.H0_H0 ;  /* 0x20000065ff687230 */ /* 0x000fe20000004100 */
[----:B------:R-:W-:Y:S01]  /*4dd0*/  F2FP.F16.E4M3.UNPACK_B R107, R13.H1 ;  /* 0x0000000dff6b723e */ /* 0x000fe200030006ff */
        /* <DEDUP_REMOVED lines=10> */
[C---:B------:R-:W-:Y:S01]  /*4e80*/  FMUL.FTZ R108, R100.reuse, R101 ;  /* 0x00000065646c7220 */ /* 0x040fe20000410000 */
[----:B------:R-:W-:Y:S01]  /*4e90*/  F2FP.F16.E4M3.UNPACK_B R104, R43.H1 ;  /* 0x0000002bff68723e */ /* 0x000fe200030006ff */
[C---:B------:R-:W-:Y:S01]  /*4ea0*/  FMUL.FTZ R101, R37.reuse, R101 ;  /* 0x0000006525657220 */ /* 0x040fe20000410000 */
[----:B------:R-:W-:Y:S01]  /*4eb0*/  F2FP.F16.E4M3.UNPACK_B R43, R13 ;  /* 0x0000000dff2b723e */ /* 0x000fe200020006ff */
[----:B------:R-:W-:Y:S01]  /*4ec0*/  FFMA.FTZ R37, R37, R99, -R108 ;  /* 0x0000006325257223 */ /* 0x000fe2000001086c */
[----:B------:R-:W-:Y:S01]  /*4ed0*/  F2FP.F16.E4M3.UNPACK_B R97, R39 ;  /* 0x00000027ff61723e */ /* 0x000fe200020006ff */
[----:B------:R-:W-:Y:S01]  /*4ee0*/  FFMA.FTZ R100, R100, R99, R101 ;  /* 0x0000006364647223 */ /* 0x000fe20000010065 */
[----:B------:R-:W-:Y:S01]  /*4ef0*/  F2FP.F16.E4M3.UNPACK_B R39, R39.H1 ;  /* 0x00000027ff27723e */ /* 0x000fe200030006ff */
        /* <DEDUP_REMOVED lines=10> */
[----:B------:R-:W-:Y:S01]  /*4fa0*/  HADD2.F32 R103, -RZ, R104.H0_H0 ;  /* 0x20000068ff677230 */ /* 0x000fe20000004100 */
[----:B------:R-:W-:Y:S01]  /*4fb0*/  F2FP.SATFINITE.E4M3.F32.PACK_AB_MERGE_C R15, R100, R15, RZ ;  /* 0x0000000f640f723e */ /* 0x000fe200048070ff */
[----:B------:R-:W-:Y:S02]  /*4fc0*/  HADD2.F32 R106, -RZ, R13.H0_H0 ;  /* 0x2000000dff6a7230 */ /* 0x000fe40000004100 */
[-C--:B------:R-:W-:Y:S01]  /*4fd0*/  FMUL.FTZ R112, R102, R109.reuse ;  /* 0x0000006d66707220 */ /* 0x080fe20000410000 */
[----:B------:R-:W-:Y:S02]  /*4fe0*/  HADD2.F32 R105, -RZ, R12.H0_H0 ;  /* 0x2000000cff697230 */ /* 0x000fe40000004100 */
[----:B------:R-:W-:Y:S01]  /*4ff0*/  FMUL.FTZ R111, R103, R109 ;  /* 0x0000006d676f7220 */ /* 0x000fe20000410000 */
[----:B------:R-:W-:-:S02]  /*5000*/  HADD2.F32 R104, -RZ, R104.H1_H1 ;  /* 0x30000068ff687230 */ /* 0x000fc40000004100 */
[-C--:B------:R-:W-:Y:S01]  /*5010*/  FFMA.FTZ R101, R101, R106.reuse, R108 ;  /* 0x0000006a65657223 */ /* 0x080fe2000001006c */
[----:B------:R-:W-:Y:S02]  /*5020*/  HADD2.F32 R107, -RZ, R107.H1_H1 ;  /* 0x3000006bff6b7230 */ /* 0x000fe40000004100 */
[----:B------:R-:W-:Y:S01]  /*5030*/  FFMA.FTZ R103, R103, R105, R112 ;  /* 0x0000006967677223 */ /* 0x000fe20000010070 */
[----:B------:R-:W-:Y:S02]  /*5040*/  HADD2.F32 R39, -RZ, R39.H1_H1 ;  /* 0x30000027ff277230 */ /* 0x000fe40000004100 */
[----:B------:R-:W-:Y:S01]  /*5050*/  FFMA.FTZ R99, R99, R106, -R110 ;  /* 0x0000006a63637223 */ /* 0x000fe2000001086e */
[----:B------:R-:W-:Y:S02]  /*5060*/  HADD2.F32 R41, -RZ, R41.H1_H1 ;  /* 0x30000029ff297230 */ /* 0x000fe40000004100 */
[----:B------:R-:W-:Y:S01]  /*5070*/  FMUL.FTZ R112, R104, R107 ;  /* 0x0000006b68707220 */ /* 0x000fe20000410000 */
[----:B------:R-:W-:-:S02]  /*5080*/  HADD2.F32 R108, -RZ, R43.H1_H1 ;  /* 0x3000002bff6c7230 */ /* 0x000fc40000004100 */
[----:B------:R-:W-:Y:S01]  /*5090*/  FMUL.FTZ R107, R39, R107 ;  /* 0x0000006b276b7220 */ /* 0x000fe20000410000 */
[----:B------:R-:W-:Y:S02]  /*50a0*/  HADD2.F32 R12, -RZ, R12.H1_H1 ;  /* 0x3000000cff0c7230 */ /* 0x000fe40000004100 */
[----:B------:R-:W-:Y:S01]  /*50b0*/  FFMA.FTZ R102, R102, R105, -R111 ;  /* 0x0000006966667223 */ /* 0x000fe2000001086f */
[----:B------:R-:W-:Y:S02]  /*50c0*/  HADD2.F32 R97, -RZ, R97.H1_H1 ;  /* 0x30000061ff617230 */ /* 0x000fe40000004100 */
[----:B------:R-:W-:Y:S01]  /*50d0*/  FMUL.FTZ R110, R41, R108 ;  /* 0x0000006c296e7220 */ /* 0x000fe20000410000 */
[----:B------:R-:W-:Y:S02]  /*50e0*/  HADD2.F32 R106, -RZ, R13.H1_H1 ;  /* 0x3000000dff6a7230 */ /* 0x000fe40000004100 */
[-C--:B------:R-:W-:Y:S01]  /*50f0*/  FFMA.FTZ R39, R39, R12.reuse, -R112 ;  /* 0x0000000c27277223 */ /* 0x080fe20000010870 */
[----:B------:R-:W-:Y:S01]  /*5100*/  FFMA.FTZ R12, R104, R12, R107 ;  /* 0x0000000c680c7223 */ /* 0x000fe2000001006b */
[----:B------:R-:W-:Y:S01]  /*5110*/  FMUL.FTZ R108, R97, R108 ;  /* 0x0000006c616c7220 */ /* 0x000fe20000410000 */
[----:B------:R-:W-:Y:S01]  /*5120*/  F2FP.SATFINITE.E4M3.F32.PACK_AB_MERGE_C R37, R35, R32, R14 ;  /* 0x000000202325723e */ /* 0x000fe2000480700e */
[----:B------:R-:W-:Y:S01]  /*5130*/  FFMA.FTZ R110, R97, R106, -R110 ;  /* 0x0000006a616e7223 */ /* 0x000fe2000001086e */
[----:B------:R-:W-:Y:S01]  /*5140*/  F2FP.SATFINITE.E4M3.F32.PACK_AB_MERGE_C R39, R39, R102, RZ ;  /* 0x000000662727723e */ /* 0x000fe200048070ff */
[----:B------:R-:W-:Y:S01]  /*5150*/  FFMA.FTZ R108, R41, R106, R108 ;  /* 0x0000006a296c7223 */ /* 0x000fe2000001006c */
[----:B------:R-:W-:-:S02]  /*5160*/  F2FP.SATFINITE.E4M3.F32.PACK_AB_MERGE_C R12, R12, R103, RZ ;  /* 0x000000670c0c723e */ /* 0x000fc400048070ff */
[----:B------:R-:W-:Y:S02]  /*5170*/  F2FP.SATFINITE.E4M3.F32.PACK_AB_MERGE_C R39, R110, R99, R39 ;  /* 0x000000636e27723e */ /* 0x000fe40004807027 */
[----:B------:R-:W-:Y:S02]  /*5180*/  F2FP.SATFINITE.E4M3.F32.PACK_AB_MERGE_C R41, R34, R33, R15 ;  /* 0x000000212229723e */ /* 0x000fe4000480700f */
[----:B------:R-:W-:-:S07]  /*5190*/  F2FP.SATFINITE.E4M3.F32.PACK_AB_MERGE_C R43, R108, R101, R12 ;  /* 0x000000656c2b723e */ /* 0x000fce000480700c */
.L_x_1894:
[----:B------:R-:W-:Y:S05]  /*51a0*/  BSYNC B2 ;  /* 0x0000000000027941 */ /* 0x000fea0003800000 */
.L_x_1893:
[----:B0-----:R0:W-:Y:S04]  /*51b0*/  STG.E.128 desc[UR40][R82.64], R36 ;  /* 0x0000002452007986 */ /* 0x0011e8000c101d28 */
[----:B--2---:R0:W-:Y:S02]  /*51c0*/  @!P4 STG.E.128 desc[UR40][R84.64], R40 ;  /* 0x000000285400c986 */ /* 0x0041e4000c101d28 */
.L_x_1892:
[----:B------:R-:W-:Y:S05]  /*51d0*/  BSYNC B1 ;  /* 0x0000000000017941 */ /* 0x000fea0003800000 */
.L_x_1891:
[----:B------:R-:W-:-:S13]  /*51e0*/  ISETP.NE.AND P4, PT, R45, RZ, PT ;  /* 0x000000ff2d00720c */ /* 0x000fda0003f85270 */
[----:B------:R-:W-:Y:S05]  /*51f0*/  @!P4 BRA `(.L_x_1875) ;  /* 0x000000100028c947 */ /* 0x000fea0003800000 */
[----:B------:R-:W2:Y:S04]  /*5200*/  LDL R32, [R1+0x4] ;  /* 0x0000040001207983 */ /* 0x000ea80000100800 */
[----:B------:R-:W3:Y:S04]  /*5210*/  LDL R15, [R1+0x5c] ;  /* 0x00005c00010f7983 */ /* 0x000ee80000100800 */
[----:B------:R-:W4:Y:S01]  /*5220*/  LDL R14, [R1+0xc] ;  /* 0x00000c00010e7983 */ /* 0x000f220000100800 */
[----:B------:R-:W-:Y:S01]  /*5230*/  SEL R98, R61, R98, !P0 ;  /* 0x000000623d627207 */ /* 0x000fe20004000000 */
[----:B0-----:R-:W-:Y:S01]  /*5240*/  VIADD R40, R157, 0x20 ;  /* 0x000000209d287836 */ /* 0x001fe20000000000 */
[----:B------:R-:W-:Y:S01]  /*5250*/  IADD3 R37, P4, P5, R58, R78, R7 ;  /* 0x0000004e3a257210 */ /* 0x000fe20007d9e007 */
[----:B------:R-:W-:Y:S01]  /*5260*/  BSSY B1, `(.L_x_1895) ;  /* 0x00000e4000017945 */ /* 0x000fe20003800000 */
[----:B------:R-:W-:-:S02]  /*5270*/  SHF.R.S32.HI R13, RZ, 0x1f, R98 ;  /* 0x0000001fff0d7819 */ /* 0x000fc40000011462 */
[----:B------:R-:W-:Y:S02]  /*5280*/  IADD3.X R38, R80, R95, R3, P4, P5 ;  /* 0x0000005f50267210 */ /* 0x000fe400027ea403 */
[----:B------:R-:W-:Y:S02]  /*5290*/  LEA.HI R13, R13, R98, RZ, 0x5 ;  /* 0x000000620d0d7211 */ /* 0x000fe400078f28ff */
[----:B------:R-:W-:Y:S02]  /*52a0*/  ISETP.GE.AND P5, PT, R40, R90, PT ;  /* 0x0000005a2800720c */ /* 0x000fe40003fa6270 */
[----:B------:R-:W-:Y:S02]  /*52b0*/  SHF.R.S32.HI R13, RZ, 0x5, R13 ;  /* 0x00000005ff0d7819 */ /* 0x000fe4000001140d */
        /* <DEDUP_REMOVED lines=19> */
[----:B------:R-:W-:Y:S02]  /*53f0*/  SHF.R.U32.HI R43, RZ, 0x10, R9 ;  /* 0x00000010ff2b7819 */ /* 0x000fe40000011609 */
[----:B------:R-:W-:Y:S02]  /*5400*/  SHF.R.U32.HI R42, RZ, 0x8, R11 ;  /* 0x00000008ff2a7819 */ /* 0x000fe4000001160b */
[----:B------:R-:W-:Y:S02]  /*5410*/  SHF.L.U32 R9, R84, 0x8, RZ ;  /* 0x0000000854097819 */ /* 0x000fe400000006ff */
[----:B------:R-:W-:-:S02]  /*5420*/  SHF.R.U32.HI R41, RZ, 0x8, R31 ;  /* 0x00000008ff297819 */ /* 0x000fc4000001161f */
[----:B------:R-:W-:Y:S02]  /*5430*/  LOP3.LUT R10, R11, 0xff0000ff, RZ, 0xc0, !PT ;  /* 0xff0000ff0b0a7812 */ /* 0x000fe400078ec0ff */
        /* <DEDUP_REMOVED lines=65> */
[-C--:B------:R-:W-:Y:S01]  /*5850*/  F2FP.F16.E4M3.UNPACK_B R38, R14.reuse.H1 ;  /* 0x0000000eff26723e */ /* 0x080fe200030006ff */
[----:B------:R-:W-:Y:S01]  /*5860*/  HADD2.F32 R82, -RZ, R42.H0_H0 ;  /* 0x2000002aff527230 */ /* 0x000fe20000004100 */
[----:B------:R-:W-:Y:S01]  /*5870*/  F2FP.F16.E4M3.UNPACK_B R93, R93 ;  /* 0x0000005dff5d723e */ /* 0x000fe200020006ff */
        /* <DEDUP_REMOVED lines=11> */
[----:B------:R-:W-:Y:S01]  /*5930*/  FMUL.FTZ R99, R83, R90 ;  /* 0x0000005a53637220 */ /* 0x000fe20000410000 */
[----:B------:R-:W-:Y:S01]  /*5940*/  F2FP.F16.E4M3.UNPACK_B R40, R34 ;  /* 0x00000022ff28723e */ /* 0x000fe200020006ff */
[----:B------:R-:W-:Y:S01]  /*5950*/  FMUL.FTZ R90, R42, R90 ;  /* 0x0000005a2a5a7220 */ /* 0x000fe20000410000 */
[----:B------:R-:W-:Y:S01]  /*5960*/  FFMA.FTZ R82, R82, R85, R97 ;  /* 0x0000005552527223 */ /* 0x000fe20000010061 */
[----:B------:R-:W-:Y:S01]  /*5970*/  FFMA.FTZ R101, R42, R84, -R99 ;  /* 0x000000542a657223 */ /* 0x000fe20000010863 */
[----:B------:R-:W-:Y:S01]  /*5980*/  HADD2.F32 R85, -RZ, R93.H0_H0 ;  /* 0x2000005dff557230 */ /* 0x000fe20000004100 */
[----:B------:R-:W-:Y:S01]  /*5990*/  F2FP.SATFINITE.E4M3.F32.PACK_AB_MERGE_C R12, R29, R12, RZ ;  /* 0x0000000c1d0c723e */ /* 0x000fe200048070ff */
[----:B------:R-:W-:-:S02]  /*59a0*/  HADD2.F32 R42, -RZ, R40.H0_H0 ;  /* 0x20000028ff2a7230 */ /* 0x000fc40000004100 */
[----:B------:R-:W-:Y:S01]  /*59b0*/  FFMA.FTZ R103, R83, R84, R90 ;  /* 0x0000005453677223 */ /* 0x000fe2000001005a */
[----:B------:R-:W-:Y:S02]  /*59c0*/  HADD2.F32 R34, -RZ, R14.H0_H0 ;  /* 0x2000000eff227230 */ /* 0x000fe40000004100 */
[----:B------:R-:W-:Y:S01]  /*59d0*/  FFMA.FTZ R43, R43, R92, R94 ;  /* 0x0000005c2b2b7223 */ /* 0x000fe2000001005e */
[----:B------:R-:W-:Y:S02]  /*59e0*/  HADD2.F32 R93, -RZ, R93.H1_H1 ;  /* 0x3000005dff5d7230 */ /* 0x000fe40000004100 */
[----:B------:R-:W-:Y:S01]  /*59f0*/  FMUL.FTZ R97, R42, R85 ;  /* 0x000000552a617220 */ /* 0x000fe20000410000 */
[----:B------:R-:W-:Y:S01]  /*5a00*/  HADD2.F32 R40, -RZ, R40.H1_H1 ;  /* 0x30000028ff287230 */ /* 0x000fe20000004100 */
[----:B------:R-:W-:Y:S01]  /*5a10*/  F2FP.SATFINITE.E4M3.F32.PACK_AB_MERGE_C R28, R31, R28, RZ ;  /* 0x0000001c1f1c723e */ /* 0x000fe200048070ff */
[----:B------:R-:W-:Y:S01]  /*5a20*/  HADD2.F32 R83, -RZ, R91.H0_H0 ;  /* 0x2000005bff537230 */ /* 0x000fe20000004100 */
[----:B------:R-:W-:Y:S01]  /*5a30*/  F2FP.SATFINITE.E4M3.F32.PACK_AB_MERGE_C R12, R41, R30, R12 ;  /* 0x0000001e290c723e */ /* 0x000fe2000480700c */
[----:B------:R-:W-:-:S02]  /*5a40*/  HADD2.F32 R14, -RZ, R14.H1_H1 ;  /* 0x3000000eff0e7230 */ /* 0x000fc40000004100 */
[----:B------:R-:W-:Y:S01]  /*5a50*/  FMUL.FTZ R85, R34, R85 ;  /* 0x0000005522557220 */ /* 0x000fe20000410000 */
[----:B------:R-:W-:Y:S01]  /*5a60*/  F2FP.F16.E4M3.UNPACK_B R31, R33 ;  /* 0x00000021ff1f723e */ /* 0x000fe200020006ff */
[----:B------:R-:W-:Y:S01]  /*5a70*/  HADD2.F32 R91, -RZ, R91.H1_H1 ;  /* 0x3000005bff5b7230 */ /* 0x000fe20000004100 */
[----:B------:R-:W-:Y:S01]  /*5a80*/  F2FP.F16.E4M3.UNPACK_B R30, R11 ;  /* 0x0000000bff1e723e */ /* 0x000fe200020006ff */
[----:B------:R-:W-:Y:S01]  /*5a90*/  FMUL.FTZ R99, R40, R93 ;  /* 0x0000005d28637220 */ /* 0x000fe20000410000 */
[----:B------:R-:W-:Y:S01]  /*5aa0*/  F2FP.F16.E4M3.UNPACK_B R29, R13 ;  /* 0x0000000dff1d723e */ /* 0x000fe200020006ff */
        /* <DEDUP_REMOVED lines=9> */
[----:B------:R-:W-:Y:S01]  /*5b40*/  FFMA.FTZ R93, R40, R91, R93 ;  /* 0x0000005b285d7223 */ /* 0x000fe2000001005d */
[----:B------:R-:W-:Y:S02]  /*5b50*/  HADD2.F32 R40, -RZ, R31.H1_H1 ;  /* 0x3000001fff287230 */ /* 0x000fe40000004100 */
[-C--:B------:R-:W-:Y:S01]  /*5b60*/  FMUL.FTZ R85, R38, R83.reuse ;  /* 0x0000005326557220 */ /* 0x080fe20000410000 */
[----:B------:R-:W-:Y:S02]  /*5b70*/  HADD2.F32 R43, -RZ, R41.H0_H0 ;  /* 0x20000029ff2b7230 */ /* 0x000fe40000004100 */
[C---:B------:R-:W-:Y:S01]  /*5b80*/  FMUL.FTZ R31, R28.reuse, R83 ;  /* 0x000000531c1f7220 */ /* 0x040fe20000410000 */
[----:B------:R-:W-:Y:S01]  /*5b90*/  HADD2.F32 R83, -RZ, R30.H1_H1 ;  /* 0x3000001eff537230 */ /* 0x000fe20000004100 */
[----:B------:R-:W-:Y:S01]  /*5ba0*/  F2FP.F16.E4M3.UNPACK_B R33, R33.H1 ;  /* 0x00000021ff21723e */ /* 0x000fe200030006ff */
[----:B------:R-:W-:Y:S02]  /*5bb0*/  HADD2.F32 R30, -RZ, R29.H1_H1 ;  /* 0x3000001dff1e7230 */ /* 0x000fe40000004100 */
[-C--:B------:R-:W-:Y:S01]  /*5bc0*/  FFMA.FTZ R28, R28, R43.reuse, -R85 ;  /* 0x0000002b1c1c7223 */ /* 0x080fe20000010855 */
[----:B------:R-:W-:Y:S01]  /*5bd0*/  FFMA.FTZ R29, R38, R43, R31 ;  /* 0x0000002b261d7223 */ /* 0x000fe2000001001f */
[----:B------:R-:W-:-:S02]  /*5be0*/  HADD2.F32 R41, -RZ, R41.H1_H1 ;  /* 0x30000029ff297230 */ /* 0x000fc40000004100 */
        /* <DEDUP_REMOVED lines=27> */
[----:B------:R-:W-:Y:S01]  /*5da0*/  F2FP.F16.E4M3.UNPACK_B R33, R15 ;  /* 0x0000000fff21723e */ /* 0x000fe200020006ff */
[----:B------:R-:W-:Y:S01]  /*5db0*/  FFMA.FTZ R14, R14, R91, -R99 ;  /* 0x0000005b0e0e7223 */ /* 0x000fe20000010863 */
[----:B------:R-:W-:Y:S01]  /*5dc0*/  F2FP.F16.E4M3.UNPACK_B R42, R35.H1 ;  /* 0x00000023ff2a723e */ /* 0x000fe200030006ff */
[----:B------:R-:W-:Y:S01]  /*5dd0*/  HADD2.F32 R91, -RZ, R90.H0_H0 ;  /* 0x2000005aff5b7230 */ /* 0x000fe20000004100 */
[----:B------:R-:W-:Y:S01]  /*5de0*/  F2FP.F16.E4M3.UNPACK_B R15, R15.H1 ;  /* 0x0000000fff0f723e */ /* 0x000fe200030006ff */
        /* <DEDUP_REMOVED lines=8> */
[----:B------:R-:W-:Y:S01]  /*5e70*/  HADD2.F32 R43, -RZ, R41.H0_H0 ;  /* 0x20000029ff2b7230 */ /* 0x000fe20000004100 */
[----:B------:R-:W-:Y:S01]  /*5e80*/  F2FP.SATFINITE.E4M3.F32.PACK_AB_MERGE_C R11, R38, R11, RZ ;  /* 0x0000000b260b723e */ /* 0x000fe200048070ff */
[----:B------:R-:W-:-:S02]  /*5e90*/  HADD2.F32 R83, -RZ, R82.H0_H0 ;  /* 0x20000052ff537230 */ /* 0x000fc40000004100 */
[-C--:B------:R-:W-:Y:S01]  /*5ea0*/  FMUL.FTZ R93, R8, R91.reuse ;  /* 0x0000005b085d7220 */ /* 0x080fe20000410000 */
[C---:B------:R-:W-:Y:S01]  /*5eb0*/  FMUL.FTZ R91, R40.reuse, R91 ;  /* 0x0000005b285b7220 */ /* 0x040fe20000410000 */
[----:B------:R-:W-:Y:S02]  /*5ec0*/  HADD2.F32 R42, -RZ, R42.H1_H1 ;  /* 0x3000002aff2a7230 */ /* 0x000fe40000004100 */
[-C--:B------:R-:W-:Y:S01]  /*5ed0*/  FMUL.FTZ R94, R43, R92.reuse ;  /* 0x0000005c2b5e7220 */ /* 0x080fe20000410000 */
[----:B------:R-:W-:Y:S02]  /*5ee0*/  HADD2.F32 R90, -RZ, R90.H1_H1 ;  /* 0x3000005aff5a7230 */ /* 0x000fe40000004100 */
[----:B------:R-:W-:Y:S01]  /*5ef0*/  FFMA.FTZ R93, R40, R83, -R93 ;  /* 0x00000053285d7223 */ /* 0x000fe2000001085d */
[----:B------:R-:W-:Y:S02]  /*5f00*/  HADD2.F32 R15, -RZ, R15.H1_H1 ;  /* 0x3000000fff0f7230 */ /* 0x000fe40000004100 */
[----:B------:R-:W-:Y:S01]  /*5f10*/  FMUL.FTZ R92, R35, R92 ;  /* 0x0000005c235c7220 */ /* 0x000fe20000410000 */
[----:B------:R-:W-:-:S02]  /*5f20*/  HADD2.F32 R84, -RZ, R9.H0_H0 ;  /* 0x20000009ff547230 */ /* 0x000fc40000004100 */
[----:B------:R-:W-:Y:S01]  /*5f30*/  FFMA.FTZ R91, R8, R83, R91 ;  /* 0x00000053085b7223 */ /* 0x000fe2000001005b */
[----:B------:R-:W-:Y:S02]  /*5f40*/  HADD2.F32 R41, -RZ, R41.H1_H1 ;  /* 0x30000029ff297230 */ /* 0x000fe40000004100 */
[----:B------:R-:W-:Y:S01]  /*5f50*/  FMUL.FTZ R98, R42, R90 ;  /* 0x0000005a2a627220 */ /* 0x000fe20000410000 */
[----:B------:R-:W-:Y:S02]  /*5f60*/  HADD2.F32 R40, -RZ, R85.H1_H1 ;  /* 0x30000055ff287230 */ /* 0x000fe40000004100 */
[-C--:B------:R-:W-:Y:S01]  /*5f70*/  FFMA.FTZ R94, R35, R84.reuse, -R94 ;  /* 0x00000054235e7223 */ /* 0x080fe2000001085e */
[----:B------:R-:W-:Y:S02]  /*5f80*/  HADD2.F32 R82, -RZ, R82.H1_H1 ;  /* 0x30000052ff527230 */ /* 0x000fe40000004100 */
[----:B------:R-:W-:Y:S01]  /*5f90*/  FFMA.FTZ R92, R43, R84, R92 ;  /* 0x000000542b5c7223 */ /* 0x000fe2000001005c */
[----:B------:R-:W-:-:S02]  /*5fa0*/  HADD2.F32 R33, -RZ, R33.H1_H1 ;  /* 0x30000021ff217230 */ /* 0x000fc40000004100 */
[----:B------:R-:W-:Y:S01]  /*5fb0*/  FMUL.FTZ R84, R41, R40 ;  /* 0x0000002829547220 */ /* 0x000fe20000410000 */
[----:B------:R-:W-:Y:S02]  /*5fc0*/  HADD2.F32 R8, -RZ, R9.H1_H1 ;  /* 0x30000009ff087230 */ /* 0x000fe40000004100 */
[C---:B------:R-:W-:Y:S01]  /*5fd0*/  FMUL.FTZ R9, R15.reuse, R90 ;  /* 0x0000005a0f097220 */ /* 0x040fe20000410000 */
[----:B------:R-:W-:Y:S01]  /*5fe0*/  FFMA.FTZ R98, R15, R82, -R98 ;  /* 0x000000520f627223 */ /* 0x000fe20000010862 */
[C---:B------:R-:W-:Y:S01]  /*5ff0*/  FMUL.FTZ R40, R33.reuse, R40 ;  /* 0x0000002821287220 */ /* 0x040fe20000410000 */
[----:B------:R-:W-:Y:S01]  /*6000*/  F2FP.SATFINITE.E4M3.F32.PACK_AB_MERGE_C R14, R14, R97, R101 ;  /* 0x000000610e0e723e */ /* 0x000fe20004807065 */
[----:B------:R-:W-:Y:S01]  /*6010*/  FFMA.FTZ R42, R42, R82, R9 ;  /* 0x000000522a2a7223 */ /* 0x000fe20000010009 */
[-C--:B------:R-:W-:Y:S01]  /*6020*/  FFMA.FTZ R33, R33, R8.reuse, -R84 ;  /* 0x0000000821217223 */ /* 0x080fe20000010854 */
[----:B------:R-:W-:Y:S01]  /*6030*/  FFMA.FTZ R41, R41, R8, R40 ;  /* 0x0000000829297223 */ /* 0x000fe20000010028 */
[----:B------:R-:W-:-:S02]  /*6040*/  F2FP.SATFINITE.E4M3.F32.PACK_AB_MERGE_C R93, R98, R93, RZ ;  /* 0x0000005d625d723e */ /* 0x000fc400048070ff */
[----:B------:R-:W-:Y:S02]  /*6050*/  F2FP.SATFINITE.E4M3.F32.PACK_AB_MERGE_C R42, R42, R91, RZ ;  /* 0x0000005b2a2a723e */ /* 0x000fe400048070ff */
[----:B------:R-:W-:Y:S02]  /*6060*/  F2FP.SATFINITE.E4M3.F32.PACK_AB_MERGE_C R15, R33, R94, R93 ;  /* 0x0000005e210f723e */ /* 0x000fe4000480705d */
[----:B------:R-:W-:Y:S02]  /*6070*/  F2FP.SATFINITE.E4M3.F32.PACK_AB_MERGE_C R13, R13, R28, R10 ;  /* 0x0000001c0d0d723e */ /* 0x000fe4000480700a */
[----:B------:R-:W-:Y:S02]  /*6080*/  F2FP.SATFINITE.E4M3.F32.PACK_AB_MERGE_C R33, R30, R29, R11 ;  /* 0x0000001d1e21723e */ /* 0x000fe4000480700b */
[----:B------:R-:W-:-:S07]  /*6090*/  F2FP.SATFINITE.E4M3.F32.PACK_AB_MERGE_C R35, R41, R92, R42 ;  /* 0x0000005c2923723e */ /* 0x000fce000480702a */
.L_x_1896:
[----:B------:R-:W-:Y:S05]  /*60a0*/  BSYNC B1 ;  /* 0x0000000000017941 */ /* 0x000fea0003800000 */
.L_x_1895:
        /* <DEDUP_REMOVED lines=10> */
.L_x_1868:
[----:B------:R-:W-:-:S13]  /*6150*/  ISETP.NE.AND P3, PT, R23, 0x3, PT ;  /* 0x000000031700780c */ /* 0x000fda0003f65270 */
[----:B------:R-:W-:Y:S05]  /*6160*/  @!P3 BRA `(.L_x_1897) ;  /* 0x000000000004b947 */ /* 0x000fea0003800000 */
[----:B------:R-:W-:Y:S01]  /*6170*/  BPT.TRAP 0x1 ;  /* 0x000000040000795c */ /* 0x000fe20000300000 */
.L_x_1897:
        /* <DEDUP_REMOVED lines=8> */
.L_x_2131:
[----:B------:R-:W-:Y:S05]  /*6200*/  BSYNC B1 ;  /* 0x0000000000017941 */ /* 0x000fea0003800000 */
.L_x_1898:
        /* <DEDUP_REMOVED lines=9> */
.L_x_1875:
[----:B------:R-:W-:Y:S05]  /*62a0*/  BSYNC B0 ;  /* 0x0000000000007941 */ /* 0x000fea0003800000 */
.L_x_1867:
        /* <DEDUP_REMOVED lines=17> */
.L_x_1901:
[----:B------:R-:W-:Y:S05]  /*63c0*/  BSYNC B0 ;  /* 0x0000000000007941 */ /* 0x000fea0003800000 */
.L_x_1900:
[----:B------:R-:W2:Y:S01]  /*63d0*/  SYNCS.PHASECHK.TRANS64.TRYWAIT P5, [R86+URZ+0x19cb0], R89 ;  /* 0x019cb059560075a7 */ /* 0x000ea200080a017f */
[----:B------:R-:W-:Y:S01]  /*63e0*/  BSSY B0, `(.L_x_1902) ;  /* 0x0000003000007945 */ /* 0x000fe20003800000 */
[----:B------:R-:W-:-:S03]  /*63f0*/  ISETP.GE.AND P3, PT, R19, R88, PT ;  /* 0x000000581300720c */ /* 0x000fc60003f66270 */
[----:B--2---:R-:W-:Y:S10]  /*6400*/  @!P5 BRA `(.L_x_1903) ;  /* 0x000001600090d947 */ /* 0x004ff40003800000 */
.L_x_2132:
[----:B------:R-:W-:Y:S05]  /*6410*/  BSYNC B0 ;  /* 0x0000000000007941 */ /* 0x000fea0003800000 */
.L_x_1902:
        /* <DEDUP_REMOVED lines=13> */
[----:B------:R-:W-:Y:S01]  /*64f0*/  IADD3 R28, P3, R14, UR6, RZ ;  /* 0x000000060e1c7c10 */ /* 0x000fe2000ff7e0ff */
[----:B------:R-:W-:-:S03]  /*6500*/  VIADD R30, R157, 0x20 ;  /* 0x000000209d1e7836 */ /* 0x000fc60000000000 */
        /* <DEDUP_REMOVED lines=8> */
.L_x_1905:
[----:B------:R-:W-:Y:S05]  /*6590*/  BSYNC B0 ;  /* 0x0000000000007941 */ /* 0x000fea0003800000 */
.L_x_1904:
[----:B------:R-:W-:Y:S01]  /*65a0*/  @!PT LDS RZ, [RZ] ;  /* 0x00000000fffff984 */ /* 0x000fe20000000800 */
[----:B------:R-:W-:Y:S01]  /*65b0*/  @!PT LDS RZ, [RZ] ;  /* 0x00000000fffff984 */ /* 0x000fe20000000800 */
[----:B------:R-:W-:Y:S01]  /*65c0*/  @!PT LDS RZ, [RZ] ;  /* 0x00000000fffff984 */ /* 0x000fe20000000800 */
[----:B------:R-:W-:Y:S01]  /*65d0*/  @!PT LDS RZ, [RZ] ;  /* 0x00000000fffff984 */ /* 0x000fe20000000800 */
[----:B------:R3:W-:Y:S06]  /*65e0*/  MEMBAR.ALL.CTA ;  /* 0x0000000000007992 */ /* 0x0007ec0000008000 */
[----:B---3--:R-:W3:Y:S01]  /*65f0*/  FENCE.VIEW.ASYNC.S ;  /* 0x00000000000073c6 */ /* 0x008ee20000000000 */
[----:B0-2---:R-:W-:Y:S01]  /*6600*/  @!P4 IADD3 R86, R86, 0x19cc0, RZ ;  /* 0x00019cc05656c810 */ /* 0x005fe20007ffe0ff */
[----:B------:R-:W-:Y:S01]  /*6610*/  VIADD R17, R17, 0x1 ;  /* 0x0000000111117836 */ /* 0x000fe20000000000 */
[----:B---3--:R2:W-:Y:S02]  /*6620*/  BAR.SYNC.DEFER_BLOCKING R62, 0x80 ;  /* 0x0002003e0000751d */ /* 0x0085e40000010000 */
[----:B------:R-:W-:-:S02]  /*6630*/  @!P4 PRMT R86, RZ, 0x654, R86 ;  /* 0x00000654ff56c816 */ /* 0x000fc40000000056 */
[----:B------:R-:W-:Y:S02]  /*6640*/  PLOP3.LUT P3, PT, PT, PT, PT, 0x8, 0x0 ;  /* 0x000000000000781c */ /* 0x000fe40003f6e170 */
[----:B------:R2:W-:Y:S01]  /*6650*/  @!P4 SYNCS.ARRIVE.TRANS64.RED.A1T0 RZ, [R86+URZ], RZ ;  /* 0x000000ff56ffc9a7 */ /* 0x0005e2000810043f */
[----:B------:R-:W-:-:S04]  /*6660*/  ISETP.NE.AND P4, PT, R17, 0x2, PT ;  /* 0x000000021100780c */ /* 0x000fc80003f85270 */
[----:B-1----:R-:W-:Y:S02]  /*6670*/  SEL R9, RZ, 0x1, P4 ;  /* 0x00000001ff097807 */ /* 0x002fe40002000000 */
[----:B------:R-:W-:Y:S02]  /*6680*/  SEL R17, R17, RZ, P4 ;  /* 0x000000ff11117207 */ /* 0x000fe40002000000 */
[----:B------:R-:W-:Y:S01]  /*6690*/  LOP3.LUT R156, R156, R9, RZ, 0x3c, !PT ;  /* 0x000000099c9c7212 */ /* 0x000fe200078e3cff */
[----:B--2---:R-:W-:Y:S06]  /*66a0*/  @P2 BRA `(.L_x_1906) ;  /* 0xffffffbc00242947 */ /* 0x004fec000383ffff */
.L_x_1862:
[----:B------:R-:W2:Y:S01]  /*66b0*/  LDL R9, [R1+0x14] ;  /* 0x0000140001097983 */ /* 0x000ea20000100800 */
[----:B------:R-:W1:Y:S03]  /*66c0*/  LDC R0, c[0x0][0x428] ;  /* 0x00010a00ff007b82 */ /* 0x000e660000000800 */
[----:B------:R-:W2:Y:S01]  /*66d0*/  LDL R8, [R1+0x18] ;  /* 0x0000180001087983 */ /* 0x000ea20000100800 */
[----:B------:R-:W-:Y:S01]  /*66e0*/  IMAD.MOV.U32 R57, RZ, RZ, R154 ;  /* 0x000000ffff397224 */ /* 0x000fe200078e009a */
[----:B------:R-:W-:Y:S01]  /*66f0*/  BSSY B0, `(.L_x_1907) ;  /* 0x000002d000007945 */ /* 0x000fe20003800000 */
[----:B------:R-:W-:Y:S01]  /*6700*/  PLOP3.LUT P0, PT, PT, PT, PT, 0x80, 0x0 ;  /* 0x000000000000781c */ /* 0x000fe20003f0f070 */
[----:B------:R-:W-:Y:S01]  /*6710*/  IMAD.MOV.U32 R135, RZ, RZ, RZ ;  /* 0x000000ffff877224 */ /* 0x000fe200078e00ff */
[----:B0-----:R-:W-:Y:S02]  /*6720*/  CS2R R10, SRZ ;  /* 0x00000000000a7805 */ /* 0x001fe4000001ff00 */
[----:B------:R-:W-:-:S02]  /*6730*/  CS2R R6, SRZ ;  /* 0x0000000000067805 */ /* 0x000fc4000001ff00 */
[----:B----4-:R-:W-:Y:S02]  /*6740*/  CS2R R12, SRZ ;  /* 0x00000000000c7805 */ /* 0x010fe4000001ff00 */
[----:B------:R-:W-:Y:S02]  /*6750*/  CS2R R14, SRZ ;  /* 0x00000000000e7805 */ /* 0x000fe4000001ff00 */
[----:B------:R-:W-:Y:S02]  /*6760*/  CS2R R20, SRZ ;  /* 0x0000000000147805 */ /* 0x000fe4000001ff00 */
[----:B------:R-:W-:Y:S02]  /*6770*/  CS2R R26, SRZ ;  /* 0x00000000001a7805 */ /* 0x000fe4000001ff00 */
[----:B------:R-:W-:Y:S01]  /*6780*/  CS2R R28, SRZ ;  /* 0x00000000001c7805 */ /* 0x000fe2000001ff00 */
        /* <DEDUP_REMOVED lines=9> */
[----:B-1----:R-:W-:Y:S02]  /*6820*/  ISETP.NE.AND P1, PT, R0, 0x1, PT ;  /* 0x000000010000780c */ /* 0x002fe40003f25270 */
[----:B------:R-:W-:Y:S02]  /*6830*/  CS2R R46, SRZ ;  /* 0x00000000002e7805 */ /* 0x000fe4000001ff00 */
[----:B------:R-:W-:Y:S02]  /*6840*/  CS2R R48, SRZ ;  /* 0x0000000000307805 */ /* 0x000fe4000001ff00 */
[----:B------:R-:W-:Y:S02]  /*6850*/  CS2R R50, SRZ ;  /* 0x0000000000327805 */ /* 0x000fe4000001ff00 */
[----:B------:R-:W-:Y:S01]  /*6860*/  CS2R R52, SRZ ;  /* 0x0000000000347805 */ /* 0x000fe2000001ff00 */
[----:B------:R-:W-:-:S02]  /*6870*/  IMAD.MOV.U32 R54, RZ, RZ, RZ ;  /* 0x000000ffff367224 */ /* 0x000fc400078e00ff */
[----:B------:R-:W-:Y:S02]  /*6880*/  IMAD.MOV.U32 R56, RZ, RZ, RZ ;  /* 0x000000ffff387224 */ /* 0x000fe400078e00ff */
[----:B------:R-:W-:Y:S01]  /*6890*/  IMAD.MOV.U32 R58, RZ, RZ, RZ ;  /* 0x000000ffff3a7224 */ /* 0x000fe200078e00ff */
[----:B------:R-:W0:Y:S08]  /*68a0*/  @P1 LDC R5, c[0x0][0x42c] ;  /* 0x00010b00ff051b82 */ /* 0x000e300000000800 */
[----:B------:R-:W1:Y:S01]  /*68b0*/  @P1 LDC R4, c[0x0][0x430] ;  /* 0x00010c00ff041b82 */ /* 0x000e620000000800 */
[----:B0-----:R-:W-:-:S05]  /*68c0*/  @P1 IMAD.HI.U32 R5, R154, R5, RZ ;  /* 0x000000059a051227 */ /* 0x001fca00078e00ff */
[----:B-1----:R-:W-:-:S05]  /*68d0*/  @P1 SHF.R.U32.HI R57, RZ, R4, R5 ;  /* 0x00000004ff391219 */ /* 0x002fca0000011605 */
[----:B------:R0:W-:Y:S01]  /*68e0*/  STL [R1+0x30], R57 ;  /* 0x0000303901007387 */ /* 0x0001e20000100800 */
[----:B--2---:R-:W-:Y:S02]  /*68f0*/  IADD3 R0, R8, 0x13f, -R9 ;  /* 0x0000013f08007810 */ /* 0x004fe40007ffe809 */
[----:B------:R-:W-:-:S03]  /*6900*/  CS2R R8, SRZ ;  /* 0x0000000000087805 */ /* 0x000fc6000001ff00 */
[----:B------:R-:W-:-:S05]  /*6910*/  IMAD R0, R153, 0xc0, R0 ;  /* 0x000000c099007824 */ /* 0x000fca00078e0200 */
[----:B------:R-:W-:-:S04]  /*6920*/  SHF.R.S32.HI R3, RZ, 0x1f, R0 ;  /* 0x0000001fff037819 */ /* 0x000fc80000011400 */
[----:B------:R-:W-:Y:S01]  /*6930*/  LEA.HI R3, R3, R0, RZ, 0x7 ;  /* 0x0000000003037211 */ /* 0x000fe200078f38ff */
[----:B------:R-:W-:-:S03]  /*6940*/  IMAD.MOV.U32 R0, RZ, RZ, RZ ;  /* 0x000000ffff007224 */ /* 0x000fc600078e00ff */
[----:B------:R-:W-:-:S04]  /*6950*/  SHF.R.S32.HI R3, RZ, 0x7, R3 ;  /* 0x00000007ff037819 */ /* 0x000fc80000011403 */
[----:B------:R-:W-:Y:S02]  /*6960*/  VIMNMX R88, R2, R3, PT ;  /* 0x0000000302587248 */ /* 0x000fe40003fe0100 */
[----:B------:R-:W-:Y:S02]  /*6970*/  CS2R R2, SRZ ;  /* 0x0000000000027805 */ /* 0x000fe4000001ff00 */
[----:B------:R-:W-:Y:S01]  /*6980*/  ISETP.GE.AND P1, PT, R88, 0x1, PT ;  /* 0x000000015800780c */ /* 0x000fe20003f26270 */
[----:B0-----:R-:W-:-:S12]  /*6990*/  @P3 BRA `(.L_x_1908) ;  /* 0x0000000000083947 */ /* 0x001fd80003800000 */
[----:B------:R-:W0:Y:S02]  /*69a0*/  FENCE.VIEW.ASYNC.G ;  /* 0x00000000000073c6 */ /* 0x000e240000000100 */
[----:B0-----:R-:W-:Y:S06]  /*69b0*/  BAR.ARV 0xc, 0x200 ;  /* 0x0308000000007b1d */ /* 0x001fec0000002000 */
.L_x_1908:
[----:B------:R-:W-:Y:S05]  /*69c0*/  BSYNC B0 ;  /* 0x0000000000007941 */ /* 0x000fea0003800000 */
.L_x_1907:
[----:B------:R-:W-:Y:S02]  /*69d0*/  IMAD.MOV.U32 R55, RZ, RZ, RZ ;  /* 0x000000ffff377224 */ /* 0x000fe400078e00ff */
[----:B------:R-:W-:Y:S01]  /*69e0*/  IMAD.MOV.U32 R60, RZ, RZ, RZ ;  /* 0x000000ffff3c7224 */ /* 0x000fe200078e00ff */
[----:B------:R-:W-:Y:S06]  /*69f0*/  @!P1 BRA `(.L_x_1909) ;  /* 0x000000d400e49947 */ /* 0x000fec0003800000 */
        /* <DEDUP_REMOVED lines=32> */
.L_x_1911:
[----:B------:R-:W-:Y:S05]  /*6c00*/  BSYNC B6 ;  /* 0x0000000000067941 */ /* 0x000fea0003800000 */
.L_x_1910:
        /* <DEDUP_REMOVED lines=10> */
[----:B------:R-:W0:Y:S08]  /*6cb0*/  @P1 LDC.64 R10, c[0x0][0x9b8] ;  /* 0x00026e00ff0a1b82 */ /* 0x000e300000000a00 */
[----:B------:R-:W1:Y:S08]  /*6cc0*/  @P0 LDC.64 R12, c[0x0][0x9b0] ;  /* 0x00026c00ff0c0b82 */ /* 0x000e700000000a00 */
[----:B------:R-:W4:Y:S01]  /*6cd0*/  @P1 LDC.64 R14, c[0x0][0x9c0] ;  /* 0x00027000ff0e1b82 */ /* 0x000f220000000a00 */
[----:B--2---:R-:W-:-:S02]  /*6ce0*/  @P0 IMAD R0, R2, R8, RZ ;  /* 0x0000000802000224 */ /* 0x004fc400078e02ff */
[----:B0-----:R-:W-:Y:S02]  /*6cf0*/  @P1 IMAD R4, R2, R10, RZ ;  /* 0x0000000a02041224 */ /* 0x001fe400078e02ff */
[C---:B---3--:R-:W-:Y:S02]  /*6d00*/  @P0 IMAD R9, R20.reuse, R9, R0 ;  /* 0x0000000914090224 */ /* 0x048fe400078e0200 */
[----:B------:R-:W-:-:S04]  /*6d10*/  @P0 IMAD.WIDE.U32 R2, R20, R8, RZ ;  /* 0x0000000814020225 */ /* 0x000fc800078e00ff */
[----:B------:R-:W-:Y:S01]  /*6d20*/  @P0 IMAD.IADD R3, R3, 0x1, R9 ;  /* 0x0000000103030824 */ /* 0x000fe200078e0209 */
[----:B------:R-:W-:Y:S01]  /*6d30*/  @P1 SHF.R.S32.HI R9, RZ, 0x1f, R57 ;  /* 0x0000001fff091819 */ /* 0x000fe20000011439 */
[C---:B------:R-:W-:Y:S02]  /*6d40*/  @P1 IMAD R11, R20.reuse, R11, R4 ;  /* 0x0000000b140b1224 */ /* 0x040fe400078e0204 */
[----:B------:R-:W-:-:S04]  /*6d50*/  @P1 IMAD.WIDE.U32 R4, R20, R10, RZ ;  /* 0x0000000a14041225 */ /* 0x000fc800078e00ff */
[----:B-1----:R-:W-:Y:S02]  /*6d60*/  @P0 IMAD R0, R7, R12, RZ ;  /* 0x0000000c07000224 */ /* 0x002fe400078e02ff */
[----:B----4-:R-:W-:Y:S02]  /*6d70*/  @P1 IMAD R6, R9, R14, RZ ;  /* 0x0000000e09061224 */ /* 0x010fe400078e02ff */
[----:B------:R-:W-:Y:S02]  /*6d80*/  @P1 IMAD.IADD R5, R5, 0x1, R11 ;  /* 0x0000000105051824 */ /* 0x000fe400078e020b */
[C---:B------:R-:W-:Y:S01]  /*6d90*/  @P0 IMAD R9, R57.reuse, R13, R0 ;  /* 0x0000000d39090224 */ /* 0x040fe200078e0200 */
[----:B------:R-:W-:Y:S01]  /*6da0*/  MOV R0, 0x3f800000 ;  /* 0x3f80000000007802 */ /* 0x000fe20000000f00 */
[----:B------:R-:W-:-:S04]  /*6db0*/  @P0 IMAD.WIDE.U32 R2, R57, R12, R2 ;  /* 0x0000000c39020225 */ /* 0x000fc800078e0002 */
[C---:B------:R-:W-:Y:S02]  /*6dc0*/  @P1 IMAD R11, R57.reuse, R15, R6 ;  /* 0x0000000f390b1224 */ /* 0x040fe400078e0206 */
[----:B------:R-:W-:Y:S01]  /*6dd0*/  @P1 IMAD.WIDE.U32 R6, R57, R14, R4 ;  /* 0x0000000e39061225 */ /* 0x000fe200078e0004 */
[----:B------:R-:W-:Y:S01]  /*6de0*/  @P0 LEA R4, P2, R2, UR4, 0x2 ;  /* 0x0000000402040c11 */ /* 0x000fe2000f8410ff */
[----:B------:R-:W-:Y:S02]  /*6df0*/  ULDC UR4, c[0x0][0x3d4] ;  /* 0x0000f50000047ab9 */ /* 0x000fe40000000800 */
[----:B------:R-:W-:Y:S01]  /*6e00*/  @P0 IMAD.IADD R5, R3, 0x1, R9 ;  /* 0x0000000103050824 */ /* 0x000fe200078e0209 */
[----:B------:R-:W-:Y:S01]  /*6e10*/  @P1 LEA R8, P3, R6, UR6, 0x2 ;  /* 0x0000000606081c11 */ /* 0x000fe2000f8610ff */
[----:B------:R-:W-:-:S03]  /*6e20*/  @P1 IMAD.IADD R3, R7, 0x1, R11 ;  /* 0x0000000107031824 */ /* 0x000fc600078e020b */
[----:B------:R-:W-:Y:S02]  /*6e30*/  @P0 LEA.HI.X R5, R2, UR5, R5, 0x2, P2 ;  /* 0x0000000502050c11 */ /* 0x000fe400090f1405 */
        /* <DEDUP_REMOVED lines=19> */
.L_x_1915:
[----:B-1----:R1:W2:Y:S02]  /*6f70*/  SYNCS.PHASECHK.TRANS64.TRYWAIT P0, [R16+URZ+0x19c00], R3 ;  /* 0x019c0003100075a7 */ /* 0x0022a4000800017f */
[----:B--2---:R-:W-:Y:S05]  /*6f80*/  @!P0 NANOSLEEP.SYNCS 0x989680 ;  /* 0x009896800000895d */ /* 0x004fea0003900000 */
[----:B------:R-:W2:Y:S02]  /*6f90*/  @!P0 SYNCS.PHASECHK.TRANS64 P0, [R16+URZ+0x19c00], R3 ;  /* 0x019c0003100085a7 */ /* 0x000ea4000800007f */
[----:B--2---:R-:W-:Y:S05]  /*6fa0*/  @!P0 BRA `(.L_x_1915) ;  /* 0xfffffffc00f08947 */ /* 0x004fea000383ffff */
.L_x_1914:
[----:B------:R-:W-:Y:S05]  /*6fb0*/  BSYNC B0 ;  /* 0x0000000000007941 */ /* 0x000fea0003800000 */
.L_x_1913:
[----:B------:R-:W-:Y:S05]  /*6fc0*/  BRA `(.L_x_1916) ;  /* 0x0000004400f87947 */ /* 0x000fea0003800000 */
.L_x_1912:
[----:B------:R-:W0:Y:S01]  /*6fd0*/  S2R R4, SR_TID.X ;  /* 0x0000000000047919 */ /* 0x000e220000002100 */
[----:B------:R-:W-:Y:S01]  /*6fe0*/  LOP3.LUT P0, RZ, R26, 0x9f, RZ, 0xc0, !PT ;  /* 0x0000009f1aff7812 */ /* 0x000fe2000780c0ff */
[----:B------:R-:W-:Y:S01]  /*6ff0*/  ULDC.64 UR4, c[0x0][0x3d8] ;  /* 0x0000f60000047ab9 */ /* 0x000fe20000000a00 */
[----:B-----5:R-:W-:Y:S01]  /*7000*/  SHF.R.S32.HI R0, RZ, 0x1f, R24 ;  /* 0x0000001fff007819 */ /* 0x020fe20000011418 */
[----:B------:R-:W-:Y:S01]  /*7010*/  ULDC.64 UR6, c[0x0][0x3e8] ;  /* 0x0000fa0000067ab9 */ /* 0x000fe20000000a00 */
[----:B------:R-:W-:Y:S01]  /*7020*/  IMAD.WIDE.U32 R38, R24, UR4, RZ ;  /* 0x0000000418267c25 */ /* 0x000fe2000f8e00ff */
[----:B------:R-:W-:Y:S01]  /*7030*/  BSSY B6, `(.L_x_1917) ;  /* 0x0000020000067945 */ /* 0x000fe20003800000 */
[----:B------:R-:W-:Y:S02]  /*7040*/  SHF.R.S32.HI R50, RZ, 0x1f, R157 ;  /* 0x0000001fff327819 */ /* 0x000fe4000001149d */
        /* <DEDUP_REMOVED lines=8> */
[----:B------:R-:W-:-:S04]  /*70d0*/  LEA.HI R35, R4, R4, RZ, 0x1 ;  /* 0x0000000404237211 */ /* 0x000fc800078f08ff */
[----:B------:R-:W-:-:S05]  /*70e0*/  LOP3.LUT R35, R35, 0xfffffffe, RZ, 0xc0, !PT ;  /* 0xfffffffe23237812 */ /* 0x000fca00078ec0ff */
[----:B------:R-:W-:-:S04]  /*70f0*/  IMAD.IADD R35, R4, 0x1, -R35 ;  /* 0x0000000104237824 */ /* 0x000fc800078e0a23 */
[----:B------:R-:W-:-:S05]  /*7100*/  IMAD.SHL.U32 R35, R35, 0x8, RZ ;  /* 0x0000000823237824 */ /* 0x000fca00078e00ff */
        /* <DEDUP_REMOVED lines=17> */
[----:B-1----:R-:W-:Y:S05]  /*7220*/  CALL.ABS.NOINC R14 ;  /* 0x000000000e007343 */ /* 0x002fea0003c00000 */
.L_x_1918:
[----:B------:R-:W-:Y:S05]  /*7230*/  BSYNC B6 ;  /* 0x0000000000067941 */ /* 0x000fea0003800000 */
.L_x_1917:
[----:B------:R-:W2:Y:S01]  /*7240*/  LDL R21, [R1+0x14] ;  /* 0x0000140001157983 */ /* 0x000ea20000100800 */
[----:B------:R-:W0:Y:S01]  /*7250*/  LDC.64 R10, c[0x0][0x3d8] ;  /* 0x0000f600ff0a7b82 */ /* 0x000e220000000a00 */
[----:B------:R-:W-:Y:S02]  /*7260*/  ULDC.U8 UR4, c[0x0][0x3f0] ;  /* 0x0000fc0000047ab9 */ /* 0x000fe40000000000 */
[----:B------:R-:W3:Y:S01]  /*7270*/  LDL R20, [R1+0x28] ;  /* 0x0000280001147983 */ /* 0x000ee20000100800 */
[----:B------:R-:W-:Y:S01]  /*7280*/  ISETP.NE.AND P0, PT, RZ, UR4, PT ;  /* 0x00000004ff007c0c */ /* 0x000fe2000bf05270 */
[----:B------:R-:W-:Y:S01]  /*7290*/  BSSY B0, `(.L_x_1919) ;  /* 0x0000449000007945 */ /* 0x000fe20003800000 */
[----:B------:R-:W-:Y:S02]  /*72a0*/  SHF.R.S32.HI R3, RZ, 0x1f, R153 ;  /* 0x0000001fff037819 */ /* 0x000fe40000011499 */
[----:B------:R-:W1:Y:S03]  /*72b0*/  LDC.64 R12, c[0x0][0x3e8] ;  /* 0x0000fa00ff0c7b82 */ /* 0x000e660000000a00 */
[----:B0-----:R-:W-:-:S02]  /*72c0*/  IMAD R4, R3, R10, RZ ;  /* 0x0000000a03047224 */ /* 0x001fc400078e02ff */
[----:B------:R-:W-:-:S04]  /*72d0*/  IMAD.WIDE.U32 R42, R153, R10, RZ ;  /* 0x0000000a992a7225 */ /* 0x000fc800078e00ff */
[-C--:B-1----:R-:W-:Y:S02]  /*72e0*/  IMAD R6, R3, R12.reuse, RZ ;  /* 0x0000000c03067224 */ /* 0x082fe400078e02ff */
[----:B------:R-:W-:-:S04]  /*72f0*/  IMAD.WIDE.U32 R14, R153, R12, RZ ;  /* 0x0000000c990e7225 */ /* 0x000fc800078e00ff */
[C---:B------:R-:W-:Y:S02]  /*7300*/  IMAD R3, R153.reuse, R11, R4 ;  /* 0x0000000b99037224 */ /* 0x040fe400078e0204 */
[----:B------:R-:W-:Y:S02]  /*7310*/  IMAD R5, R153, R13, R6 ;  /* 0x0000000d99057224 */ /* 0x000fe400078e0206 */
[----:B------:R-:W-:Y:S02]  /*7320*/  IMAD.IADD R44, R43, 0x1, R3 ;  /* 0x000000012b2c7824 */ /* 0x000fe400078e0203 */
[----:B------:R-:W-:Y:S02]  /*7330*/  IMAD.IADD R48, R15, 0x1, R5 ;  /* 0x000000010f307824 */ /* 0x000fe400078e0205 */
[----:B--2---:R-:W-:Y:S02]  /*7340*/  IMAD R0, R153, -0xc0, R21 ;  /* 0xffffff4099007824 */ /* 0x004fe400078e0215 */
[----:B---3--:R-:W-:-:S03]  /*7350*/  IMAD.IADD R20, R16, 0x1, R20 ;  /* 0x0000000110147824 */ /* 0x008fc600078e0214 */
[----:B------:R-:W-:Y:S01]  /*7360*/  VIMNMX R4, R0, 0xc0, PT ;  /* 0x000000c000047848 */ /* 0x000fe20003fe0100 */
        /* <DEDUP_REMOVED lines=22> */
[----:B------:R-:W-:Y:S01]  /*74d0*/  SHF.R.S32.HI R46, RZ, 0x1f, R19 ;  /* 0x0000001fff2e7819 */ /* 0x000fe20000011413 */
[----:B------:R-:W-:Y:S01]  /*74e0*/  IMAD.MOV.U32 R8, RZ, RZ, R35 ;  /* 0x000000ffff087224 */ /* 0x000fe200078e0023 */
[----:B------:R-:W-:Y:S01]  /*74f0*/  ULDC UR4, c[0x0][0x3d4] ;  /* 0x0000f50000047ab9 */ /* 0x000fe20000000800 */
[----:B------:R-:W-:Y:S01]  /*7500*/  IMAD.MOV.U32 R9, RZ, RZ, R34 ;  /* 0x000000ffff097224 */ /* 0x000fe200078e0022 */
[----:B------:R-:W-:Y:S01]  /*7510*/  ULDC.64 UR6, c[0x0][0x3c8] ;  /* 0x0000f20000067ab9 */ /* 0x000fe20000000a00 */
[-C--:B------:R-:W-:Y:S01]  /*7520*/  IMAD R0, R46, R10.reuse, RZ ;  /* 0x0000000a2e007224 */ /* 0x080fe200078e02ff */
[----:B------:R-:W-:Y:S01]  /*7530*/  ULDC.64 UR8, c[0x0][0x3e0] ;  /* 0x0000f80000087ab9 */ /* 0x000fe20000000a00 */
[----:B------:R-:W-:Y:S01]  /*7540*/  IMAD.WIDE.U32 R24, R19, R10, R8 ;  /* 0x0000000a13187225 */ /* 0x000fe200078e0008 */
[----:B------:R-:W-:Y:S02]  /*7550*/  ISETP.GE.AND P3, PT, R35, UR4, PT ;  /* 0x0000000423007c0c */ /* 0x000fe4000bf66270 */
[----:B------:R-:W-:-:S02]  /*7560*/  CS2R R32, SRZ ;  /* 0x0000000000207805 */ /* 0x000fc4000001ff00 */
[----:B------:R-:W-:Y:S01]  /*7570*/  CS2R R30, SRZ ;  /* 0x00000000001e7805 */ /* 0x000fe2000001ff00 */
[----:B------:R-:W-:Y:S01]  /*7580*/  IMAD R26, R46, R12, RZ ;  /* 0x0000000c2e1a7224 */ /* 0x000fe200078e02ff */
[----:B------:R-:W-:Y:S01]  /*7590*/  IADD3 R38, P1, R24, R38, RZ ;  /* 0x0000002618267210 */ /* 0x000fe20007f3e0ff */
[----:B------:R-:W-:Y:S01]  /*75a0*/  IMAD.WIDE.U32 R8, R19, R12, R8 ;  /* 0x0000000c13087225 */ /* 0x000fe200078e0008 */
[----:B------:R-:W-:-:S03]  /*75b0*/  CS2R R28, SRZ ;  /* 0x00000000001c7805 */ /* 0x000fc6000001ff00 */
        /* <DEDUP_REMOVED lines=26> */
.L_x_1922:
[----:B------:R-:W-:Y:S05]  /*7760*/  BSYNC B1 ;  /* 0x0000000000017941 */ /* 0x000fea0003800000 */
.L_x_1921:
[----:B0-----:R-:W2:Y:S01]  /*7770*/  LDL R34, [R1+0x4c] ;  /* 0x00004c0001227983 */ /* 0x001ea20000100800 */
[-C--:B------:R-:W-:Y:S01]  /*7780*/  IMAD.WIDE.U32 R6, R3, R10.reuse, R6 ;  /* 0x0000000a03067225 */ /* 0x080fe200078e0006 */
[----:B------:R-:W-:Y:S01]  /*7790*/  ULDC.64 UR4, c[0x0][0x3c8] ;  /* 0x0000f20000047ab9 */ /* 0x000fe20000000a00 */
[----:B------:R-:W-:Y:S02]  /*77a0*/  ULDC.64 UR6, c[0x0][0x3e0] ;  /* 0x0000f80000067ab9 */ /* 0x000fe40000000a00 */
[C---:B------:R-:W-:Y:S02]  /*77b0*/  IMAD R10, R21.reuse, R10, RZ ;  /* 0x0000000a150a7224 */ /* 0x040fe400078e02ff */
[-C--:B------:R-:W-:Y:S02]  /*77c0*/  IMAD R0, R21, R12.reuse, RZ ;  /* 0x0000000c15007224 */ /* 0x080fe400078e02ff */
[----:B------:R-:W-:Y:S01]  /*77d0*/  IMAD.WIDE.U32 R14, R3, R12, R4 ;  /* 0x0000000c030e7225 */ /* 0x000fe200078e0004 */
        /* <DEDUP_REMOVED lines=12> */
.L_x_2135:
[----:B------:R-:W-:-:S03]  /*78a0*/  UMOV UR4, 0xffffffff ;  /* 0xffffffff00047882 */ /* 0x000fc60000000000 */
[----:B------:R-:W-:Y:S05]  /*78b0*/  BRA.DIV UR4, `(.L_x_1924) ;  /* 0x0000014e049c7947 */ /* 0x000fea000b800000 */
.L_x_2138:
[----:B------:R-:W-:-:S03]  /*78c0*/  UMOV UR4, 0xffffffff ;  /* 0xffffffff00047882 */ /* 0x000fc60000000000 */
[----:B------:R-:W-:Y:S05]  /*78d0*/  BRA.DIV UR4, `(.L_x_1925) ;  /* 0x0000014e04bc7947 */ /* 0x000fea000b800000 */
.L_x_2141:
[----:B------:R-:W-:-:S03]  /*78e0*/  UMOV UR4, 0xffffffff ;  /* 0xffffffff00047882 */ /* 0x000fc60000000000 */
[----:B------:R-:W-:Y:S05]  /*78f0*/  BRA.DIV UR4, `(.L_x_1926) ;  /* 0x0000014e04dc7947 */ /* 0x000fea000b800000 */
.L_x_2144:
[----:B------:R-:W0:Y:S01]  /*7900*/  SYNCS.PHASECHK.TRANS64.TRYWAIT P1, [R16+URZ+0x19c00], R5 ;  /* 0x019c0005100075a7 */ /* 0x000e22000802017f */
[----:B------:R-:W-:Y:S04]  /*7910*/  BSSY B1, `(.L_x_1927) ;  /* 0x0000002000017945 */ /* 0x000fe80003800000 */
[----:B0-----:R-:W-:Y:S05]  /*7920*/  @!P1 BRA `(.L_x_1928) ;  /* 0x0000014c00f89947 */ /* 0x001fea0003800000 */
.L_x_2145:
[----:B------:R-:W-:Y:S05]  /*7930*/  BSYNC B1 ;  /* 0x0000000000017941 */ /* 0x000fea0003800000 */
.L_x_1927:
[----:B------:R-:W-:Y:S05]  /*7940*/  @P0 BRA `(.L_x_1929) ;  /* 0x0000003c00740947 */ /* 0x000fea0003800000 */
[----:B------:R-:W1:Y:S01]  /*7950*/  S2R R0, SR_TID.X ;  /* 0x0000000000007919 */ /* 0x000e620000002100 */
[----:B------:R-:W-:Y:S01]  /*7960*/  BSSY B1, `(.L_x_1930) ;  /* 0x0000083000017945 */ /* 0x000fe20003800000 */
[----:B-1----:R-:W-:-:S04]  /*7970*/  IADD3 R0, R0, -0x80, RZ ;  /* 0xffffff8000007810 */ /* 0x002fc80007ffe0ff */
[----:B------:R-:W-:-:S04]  /*7980*/  LEA.HI R4, R0, R0, RZ, 0x1 ;  /* 0x0000000000047211 */ /* 0x000fc800078f08ff */
[----:B------:R-:W-:-:S05]  /*7990*/  LOP3.LUT R4, R4, 0xfffffffe, RZ, 0xc0, !PT ;  /* 0xfffffffe04047812 */ /* 0x000fca00078ec0ff */
[----:B------:R-:W-:Y:S02]  /*79a0*/  IMAD.IADD R4, R0, 0x1, -R4 ;  /* 0x0000000100047824 */ /* 0x000fe400078e0a04 */
[----:B------:R-:W1:Y:S02]  /*79b0*/  LDC R0, c[0x0][0x3d4] ;  /* 0x0000f500ff007b82 */ /* 0x000e640000000800 */
[----:B------:R-:W-:-:S04]  /*79c0*/  IMAD.SHL.U32 R4, R4, 0x8, RZ ;  /* 0x0000000804047824 */ /* 0x000fc800078e00ff */
[C---:B------:R-:W-:Y:S02]  /*79d0*/  VIADD R3, R4.reuse, 0x10 ;  /* 0x0000001004037836 */ /* 0x040fe40000000000 */
[C---:B0-----:R-:W-:Y:S01]  /*79e0*/  VIADD R5, R4.reuse, 0x20 ;  /* 0x0000002004057836 */ /* 0x041fe20000000000 */
[-C--:B-1----:R-:W-:Y:S02]  /*79f0*/  ISETP.GE.AND P0, PT, R4, R0.reuse, PT ;  /* 0x000000000400720c */ /* 0x082fe40003f06270 */
[-C--:B------:R-:W-:Y:S02]  /*7a00*/  ISETP.GE.AND P1, PT, R3, R0.reuse, PT ;  /* 0x000000000300720c */ /* 0x080fe40003f26270 */
[----:B------:R-:W-:-:S09]  /*7a10*/  ISETP.GE.AND P2, PT, R5, R0, PT ;  /* 0x000000000500720c */ /* 0x000fd20003f46270 */
[----:B------:R-:W-:Y:S05]  /*7a20*/  @P0 BRA `(.L_x_1931) ;  /* 0x0000000400d80947 */ /* 0x000fea0003800000 */
[----:B------:R-:W0:Y:S01]  /*7a30*/  LDS.128 R4, [R20+0xf000] ;  /* 0x00f0000014047984 */ /* 0x000e220000000c00 */
        /* <DEDUP_REMOVED lines=10> */
[----:B------:R-:W-:Y:S02]  /*7ae0*/  LOP3.LUT R3, R32, 0xff, RZ, 0xc0, !PT ;  /* 0x000000ff20037812 */ /* 0x000fe400078ec0ff */
[----:B------:R-:W-:Y:S01]  /*7af0*/  LOP3.LUT R0, R0, 0xff, RZ, 0xc0, !PT ;  /* 0x000000ff00007812 */ /* 0x000fe200078ec0ff */
[----:B------:R-:W-:Y:S01]  /*7b00*/  IMAD.U32 R11, R11, 0x10000, RZ ;  /* 0x000100000b0b7824 */ /* 0x000fe200078e00ff */
[----:B------:R-:W-:Y:S01]  /*7b10*/  PRMT R12, R12, 0x7604, R15 ;  /* 0x000076040c0c7816 */ /* 0x000fe2000000000f */
[----:B------:R-:W-:Y:S01]  /*7b20*/  IMAD.U32 R15, R14, 0x10000, RZ ;  /* 0x000100000e0f7824 */ /* 0x000fe200078e00ff */
[----:B------:R-:W-:-:S02]  /*7b30*/  PRMT R3, R0, 0x7604, R3 ;  /* 0x0000760400037816 */ /* 0x000fc40000000003 */
[----:B------:R-:W-:Y:S02]  /*7b40*/  SHF.R.U32.HI R0, RZ, 0x8, R30 ;  /* 0x00000008ff007819 */ /* 0x000fe4000001161e */
[----:B------:R-:W-:Y:S02]  /*7b50*/  LOP3.LUT R3, R3, 0xff0000, R32, 0xf8, !PT ;  /* 0x00ff000003037812 */ /* 0x000fe400078ef820 */
[----:B------:R-:W-:Y:S02]  /*7b60*/  LOP3.LUT R15, R12, 0xff0000, R15, 0xf8, !PT ;  /* 0x00ff00000c0f7812 */ /* 0x000fe400078ef80f */
[----:B------:R-:W-:Y:S02]  /*7b70*/  LOP3.LUT R11, R10, 0xff0000, R11, 0xf8, !PT ;  /* 0x00ff00000a0b7812 */ /* 0x000fe400078ef80b */
[----:B------:R-:W-:Y:S02]  /*7b80*/  LOP3.LUT R13, R30, 0xff, RZ, 0xc0, !PT ;  /* 0x000000ff1e0d7812 */ /* 0x000fe400078ec0ff */
[----:B------:R-:W-:-:S02]  /*7b90*/  LOP3.LUT R0, R0, 0xff, RZ, 0xc0, !PT ;  /* 0x000000ff00007812 */ /* 0x000fc400078ec0ff */
[----:B------:R-:W-:Y:S02]  /*7ba0*/  LOP3.LUT R14, R3, 0xff000000, R32, 0xf8, !PT ;  /* 0xff000000030e7812 */ /* 0x000fe400078ef820 */
[----:B------:R-:W-:Y:S02]  /*7bb0*/  LOP3.LUT R31, R15, 0xff000000, R31, 0xf8, !PT ;  /* 0xff0000000f1f7812 */ /* 0x000fe400078ef81f */
[----:B------:R-:W-:Y:S02]  /*7bc0*/  LOP3.LUT R32, R11, 0xff000000, R33, 0xf8, !PT ;  /* 0xff0000000b207812 */ /* 0x000fe400078ef821 */
[----:B------:R-:W-:Y:S02]  /*7bd0*/  PRMT R13, R0, 0x7604, R13 ;  /* 0x00007604000d7816 */ /* 0x000fe4000000000d */
[----:B0-----:R-:W-:Y:S02]  /*7be0*/  F2FP.F16.E4M3.UNPACK_B R0, R6.H1 ;  /* 0x00000006ff00723e */ /* 0x001fe400030006ff */
[----:B------:R-:W-:-:S02]  /*7bf0*/  F2FP.F16.E4M3.UNPACK_B R33, R31 ;  /* 0x0000001fff21723e */ /* 0x000fc400020006ff */
[----:B------:R-:W-:Y:S01]  /*7c00*/  F2FP.F16.E4M3.UNPACK_B R15, R32 ;  /* 0x00000020ff0f723e */ /* 0x000fe200020006ff */
[--C-:B------:R-:W-:Y:S01]  /*7c10*/  HADD2.F32 R11, -RZ, R0.reuse.H1_H1 ;  /* 0x30000000ff0b7230 */ /* 0x100fe20000004100 */
[--C-:B------:R-:W-:Y:S01]  /*7c20*/  LOP3.LUT R13, R13, 0xff0000, R30.reuse, 0xf8, !PT ;  /* 0x00ff00000d0d7812 */ /* 0x100fe200078ef81e */
[----:B------:R-:W-:Y:S01]  /*7c30*/  HADD2.F32 R34, -RZ, R33.H1_H1 ;  /* 0x30000021ff227230 */ /* 0x000fe20000004100 */
[----:B------:R-:W-:Y:S01]  /*7c40*/  F2FP.F16.E4M3.UNPACK_B R3, R6 ;  /* 0x00000006ff03723e */ /* 0x000fe200020006ff */
[----:B------:R-:W-:Y:S01]  /*7c50*/  HADD2.F32 R21, -RZ, R15.H1_H1 ;  /* 0x3000000fff157230 */ /* 0x000fe20000004100 */
[----:B------:R-:W-:Y:S01]  /*7c60*/  LOP3.LUT R30, R13, 0xff000000, R30, 0xf8, !PT ;  /* 0xff0000000d1e7812 */ /* 0x000fe200078ef81e */
        /* <DEDUP_REMOVED lines=82> */
.L_x_1931:
[----:B------:R-:W-:Y:S05]  /*8190*/  BSYNC B1 ;  /* 0x0000000000017941 */ /* 0x000fea0003800000 */
.L_x_1930:
[----:B------:R-:W-:Y:S04]  /*81a0*/  BSSY B1, `(.L_x_1932) ;  /* 0x000007c000017945 */ /* 0x000fe80003800000 */
[----:B------:R-:W-:Y:S05]  /*81b0*/  @P1 BRA `(.L_x_1933) ;  /* 0x0000000400e81947 */ /* 0x000fea0003800000 */
[----:B0-----:R-:W0:Y:S01]  /*81c0*/  LDS.128 R4, [R20+0x10800] ;  /* 0x0108000014047984 */ /* 0x001e220000000c00 */
        /* <DEDUP_REMOVED lines=11> */
[----:B------:R-:W-:-:S02]  /*8280*/  PRMT R11, R11, 0x7604, R10 ;  /* 0x000076040b0b7816 */ /* 0x000fc4000000000a */
[----:B------:R-:W-:Y:S02]  /*8290*/  SHF.R.U32.HI R0, RZ, 0x10, R26 ;  /* 0x00000010ff007819 */ /* 0x000fe4000001161a */
        /* <DEDUP_REMOVED lines=17> */
[----:B------:R-:W-:Y:S01]  /*83b0*/  SHF.R.U32.HI R12, RZ, 0x10, R28 ;  /* 0x00000010ff0c7819 */ /* 0x000fe2000001161c */
[--C-:B------:R-:W-:Y:S01]  /*83c0*/  HADD2.F32 R11, -RZ, R0.reuse.H1_H1 ;  /* 0x30000000ff0b7230 */ /* 0x100fe20000004100 */
[----:B------:R-:W-:Y:S01]  /*83d0*/  F2FP.F16.E4M3.UNPACK_B R15, R26 ;  /* 0x0000001aff0f723e */ /* 0x000fe200020006ff */
[----:B------:R-:W-:Y:S01]  /*83e0*/  HADD2.F32 R30, -RZ, R27.H1_H1 ;  /* 0x3000001bff1e7230 */ /* 0x000fe20000004100 */
[----:B------:R-:W-:Y:S01]  /*83f0*/  LOP3.LUT R12, R12, 0xff, RZ, 0xc0, !PT ;  /* 0x000000ff0c0c7812 */ /* 0x000fe200078ec0ff */
[----:B------:R-:W-:Y:S01]  /*8400*/  HADD2.F32 R10, -RZ, R0.H0_H0 ;  /* 0x20000000ff0a7230 */ /* 0x000fe20000004100 */
[----:B------:R-:W-:Y:S01]  /*8410*/  F2FP.F16.E4M3.UNPACK_B R3, R6 ;  /* 0x00000006ff03723e */ /* 0x000fe200020006ff */
[----:B------:R-:W-:Y:S01]  /*8420*/  HADD2.F32 R21, -RZ, R15.H1_H1 ;  /* 0x3000000fff157230 */ /* 0x000fe20000004100 */
[----:B------:R-:W-:Y:S01]  /*8430*/  PRMT R13, R12, 0x7054, R13 ;  /* 0x000070540c0d7816 */ /* 0x000fe2000000000d */
[----:B------:R-:W-:Y:S01]  /*8440*/  FMUL.FTZ R31, R11, R30 ;  /* 0x0000001e0b1f7220 */ /* 0x000fe20000410000 */
[----:B------:R-:W-:-:S02]  /*8450*/  F2FP.F16.E4M3.UNPACK_B R12, R7 ;  /* 0x00000007ff0c723e */ /* 0x000fc400020006ff */
[-C--:B------:R-:W-:Y:S01]  /*8460*/  FMUL.FTZ R11, R11, R21.reuse ;  /* 0x000000150b0b7220 */ /* 0x080fe20000410000 */
[----:B------:R-:W-:Y:S01]  /*8470*/  LOP3.LUT R28, R13, 0xff000000, R28, 0xf8, !PT ;  /* 0xff0000000d1c7812 */ /* 0x000fe200078ef81c */
[C---:B------:R-:W-:Y:S01]  /*8480*/  FFMA.FTZ R33, R10.reuse, R21, -R31 ;  /* 0x000000150a217223 */ /* 0x040fe2000001081f */
[----:B------:R-:W-:Y:S01]  /*8490*/  F2FP.F16.E4M3.UNPACK_B R13, R7.H1 ;  /* 0x00000007ff0d723e */ /* 0x000fe200030006ff */
[----:B------:R-:W-:Y:S01]  /*84a0*/  FFMA.FTZ R34, R10, R30, R11 ;  /* 0x0000001e0a227223 */ /* 0x000fe2000001000b */
        /* <DEDUP_REMOVED lines=75> */
.L_x_1933:
[----:B------:R-:W-:Y:S05]  /*8960*/  BSYNC B1 ;  /* 0x0000000000017941 */ /* 0x000fea0003800000 */
.L_x_1932:
[----:B------:R-:W-:Y:S05]  /*8970*/  @P2 BRA `(.L_x_1929) ;  /* 0x0000002c00682947 */ /* 0x000fea0003800000 */
[----:B01----:R-:W0:Y:S01]  /*8980*/  LDS.128 R4, [R20+0x12000] ;  /* 0x0120000014047984 */ /* 0x003e220000000c00 */
        /* <DEDUP_REMOVED lines=118> */
.L_x_1920:
[----:B------:R-:W0:Y:S01]  /*90f0*/  LDC R0, c[0x0][0x428] ;  /* 0x00010a00ff007b82 */ /* 0x000e220000000800 */
[----:B------:R-:W-:Y:S01]  /*9100*/  ISETP.GE.AND P0, PT, R19, R4, PT ;  /* 0x000000041300720c */ /* 0x000fe20003f06270 */
[----:B------:R-:W-:Y:S01]  /*9110*/  IMAD R3, R153, 0xc0, R19 ;  /* 0x000000c099037824 */ /* 0x000fe200078e0213 */
        /* <DEDUP_REMOVED lines=15> */
[----:B0-----:R-:W-:-:S05]  /*9210*/  @P1 IMAD.HI.U32 R0, R3, R0, RZ ;  /* 0x0000000003001227 */ /* 0x001fca00078e00ff */
[----:B-1----:R-:W-:Y:S02]  /*9220*/  @P1 SHF.R.U32.HI R3, RZ, R5, R0 ;  /* 0x00000005ff031219 */ /* 0x002fe40000011600 */
[----:B------:R-:W-:Y:S02]  /*9230*/  CS2R R4, SRZ ;  /* 0x0000000000047805 */ /* 0x000fe4000001ff00 */
[----:B------:R-:W-:Y:S01]  /*9240*/  SHF.R.S32.HI R21, RZ, 0x1f, R3 ;  /* 0x0000001fff157819 */ /* 0x000fe20000011403 */
[----:B------:R-:W-:Y:S06]  /*9250*/  @P0 BRA `(.L_x_1935) ;  /* 0x00000000009c0947 */ /* 0x000fec0003800000 */
[----:B------:R-:W-:Y:S01]  /*9260*/  MOV R5, R50 ;  /* 0x0000003200057202 */ /* 0x000fe20000000f00 */
[----:B------:R-:W-:Y:S01]  /*9270*/  IMAD.MOV.U32 R4, RZ, RZ, R157 ;  /* 0x000000ffff047224 */ /* 0x000fe200078e009d */
[----:B------:R-:W-:Y:S01]  /*9280*/  SHF.R.S32.HI R49, RZ, 0x1f, R19 ;  /* 0x0000001fff317819 */ /* 0x000fe20000011413 */
[----:B------:R-:W-:Y:S01]  /*9290*/  ULDC UR4, c[0x0][0x3d4] ;  /* 0x0000f50000047ab9 */ /* 0x000fe20000000800 */
[----:B------:R-:W-:Y:S01]  /*92a0*/  ULDC.64 UR6, c[0x0][0x3c8] ;  /* 0x0000f20000067ab9 */ /* 0x000fe20000000a00 */
[-CC-:B------:R-:W-:Y:S01]  /*92b0*/  IMAD.WIDE.U32 R6, R19, R10.reuse, R4.reuse ;  /* 0x0000000a13067225 */ /* 0x180fe200078e0004 */
[----:B------:R-:W-:Y:S01]  /*92c0*/  ULDC.64 UR8, c[0x0][0x3e0] ;  /* 0x0000f80000087ab9 */ /* 0x000fe20000000a00 */
[----:B------:R-:W-:Y:S02]  /*92d0*/  ISETP.GE.AND P3, PT, R157, UR4, PT ;  /* 0x000000049d007c0c */ /* 0x000fe4000bf66270 */
[----:B------:R-:W-:Y:S01]  /*92e0*/  CS2R R28, SRZ ;  /* 0x00000000001c7805 */ /* 0x000fe2000001ff00 */
[C---:B------:R-:W-:Y:S01]  /*92f0*/  IMAD R0, R49.reuse, R10, RZ ;  /* 0x0000000a31007224 */ /* 0x040fe200078e02ff */
[----:B------:R-:W-:Y:S01]  /*9300*/  IADD3 R38, P1, R6, R38, RZ ;  /* 0x0000002606267210 */ /* 0x000fe20007f3e0ff */
[-C--:B------:R-:W-:Y:S01]  /*9310*/  IMAD R24, R49, R12.reuse, RZ ;  /* 0x0000000c31187224 */ /* 0x080fe200078e02ff */
[----:B------:R-:W-:Y:S01]  /*9320*/  CS2R R30, SRZ ;  /* 0x00000000001e7805 */ /* 0x000fe2000001ff00 */
[----:B------:R-:W-:Y:S01]  /*9330*/  IMAD.WIDE.U32 R4, R19, R12, R4 ;  /* 0x0000000c13047225 */ /* 0x000fe200078e0004 */
[----:B------:R-:W-:-:S02]  /*9340*/  CS2R R32, SRZ ;  /* 0x0000000000207805 */ /* 0x000fc4000001ff00 */
[----:B------:R-:W-:Y:S02]  /*9350*/  CS2R R34, SRZ ;  /* 0x0000000000227805 */ /* 0x000fe4000001ff00 */
[----:B------:R-:W-:Y:S01]  /*9360*/  CS2R R26, SRZ ;  /* 0x00000000001a7805 */ /* 0x000fe2000001ff00 */
[C---:B------:R-:W-:Y:S01]  /*9370*/  IMAD R6, R19.reuse, R11, R0 ;  /* 0x0000000b13067224 */ /* 0x040fe200078e0200 */
[----:B------:R-:W-:Y:S01]  /*9380*/  IADD3 R40, P2, R4, R40, RZ ;  /* 0x0000002804287210 */ /* 0x000fe20007f5e0ff */
[----:B------:R-:W-:Y:S02]  /*9390*/  IMAD R24, R19, R13, R24 ;  /* 0x0000000d13187224 */ /* 0x000fe400078e0218 */
[----:B------:R-:W-:Y:S01]  /*93a0*/  VIADD R49, R157, 0x20 ;  /* 0x000000209d317836 */ /* 0x000fe20000000000 */
[----:B------:R-:W-:Y:S01]  /*93b0*/  IADD3.X R39, R37, R6, R7, P1, !PT ;  /* 0x0000000625277210 */ /* 0x000fe20000ffe407 */
[----:B------:R-:W-:Y:S01]  /*93c0*/  IMAD R7, R48, 0xc0, RZ ;  /* 0x000000c030077824 */ /* 0x000fe200078e02ff */
[----:B------:R-:W-:Y:S01]  /*93d0*/  IADD3.X R41, R45, R24, R5, P2, !PT ;  /* 0x000000182d297210 */ /* 0x000fe200017fe405 */
[----:B------:R-:W-:Y:S01]  /*93e0*/  IMAD R5, R44, 0xc0, RZ ;  /* 0x000000c02c057824 */ /* 0x000fe200078e02ff */
[----:B------:R-:W-:Y:S01]  /*93f0*/  ISETP.GE.AND P4, PT, R49, UR4, PT ;  /* 0x0000000431007c0c */ /* 0x000fe2000bf86270 */
[----:B------:R-:W-:Y:S01]  /*9400*/  IMAD.WIDE.U32 R42, R42, 0xc0, R38 ;  /* 0x000000c02a2a7825 */ /* 0x000fe200078e0026 */
[----:B------:R-:W-:-:S03]  /*9410*/  CS2R R24, SRZ ;  /* 0x0000000000187805 */ /* 0x000fc6000001ff00 */
[----:B------:R-:W-:Y:S01]  /*9420*/  IMAD.WIDE.U32 R14, R14, 0xc0, R40 ;  /* 0x000000c00e0e7825 */ /* 0x000fe200078e0028 */
[----:B------:R-:W-:Y:S02]  /*9430*/  IADD3 R38, P1, R42, UR6, RZ ;  /* 0x000000062a267c10 */ /* 0x000fe4000ff3e0ff */
[----:B------:R-:W-:Y:S02]  /*9440*/  IADD3 R14, P2, R14, UR8, RZ ;  /* 0x000000080e0e7c10 */ /* 0x000fe4000ff5e0ff */
[----:B------:R-:W-:Y:S02]  /*9450*/  IADD3.X R39, R5, UR7, R43, P1, !PT ;  /* 0x0000000705277c10 */ /* 0x000fe40008ffe42b */
[----:B------:R-:W-:Y:S02]  /*9460*/  CS2R R4, SRZ ;  /* 0x0000000000047805 */ /* 0x000fe4000001ff00 */
[----:B------:R-:W-:Y:S02]  /*9470*/  IADD3.X R15, R7, UR9, R15, P2, !PT ;  /* 0x00000009070f7c10 */ /* 0x000fe400097fe40f */
[----:B------:R-:W-:Y:S01]  /*9480*/  CS2R R6, SRZ ;  /* 0x0000000000067805 */ /* 0x000fe2000001ff00 */
[----:B------:R0:W5:Y:S04]  /*9490*/  @!P3 LDG.E.128 R28, desc[UR40][R38.64] ;  /* 0x00000028261cb981 */ /* 0x000168000c1e1d00 */
[----:B------:R0:W5:Y:S04]  /*94a0*/  @!P4 LDG.E.128 R32, desc[UR40][R38.64+0x20] ;  /* 0x000020282620c981 */ /* 0x000168000c1e1d00 */
[----:B------:R0:W5:Y:S04]  /*94b0*/  @!P3 LDG.E.128 R4, desc[UR40][R14.64] ;  /* 0x000000280e04b981 */ /* 0x000168000c1e1d00 */
[----:B------:R0:W5:Y:S02]  /*94c0*/  @!P4 LDG.E.128 R24, desc[UR40][R14.64+0x20] ;  /* 0x000020280e18c981 */ /* 0x000164000c1e1d00 */
.L_x_1935:
[----:B------:R-:W-:Y:S05]  /*94d0*/  BSYNC B1 ;  /* 0x0000000000017941 */ /* 0x000fea0003800000 */
.L_x_1934:
        /* <DEDUP_REMOVED lines=19> */
.L_x_2148:
[----:B------:R-:W-:-:S03]  /*9610*/  UMOV UR4, 0xffffffff ;  /* 0xffffffff00047882 */ /* 0x000fc60000000000 */
[----:B------:R-:W-:Y:S05]  /*9620*/  BRA.DIV UR4, `(.L_x_1937) ;  /* 0x0000013204f07947 */ /* 0x000fea000b800000 */
.L_x_2151:
[----:B------:R-:W-:-:S03]  /*9630*/  UMOV UR4, 0xffffffff ;  /* 0xffffffff00047882 */ /* 0x000fc60000000000 */
[----:B------:R-:W-:Y:S05]  /*9640*/  BRA.DIV UR4, `(.L_x_1938) ;  /* 0x0000013604107947 */ /* 0x000fea000b800000 */
.L_x_2154:
[----:B------:R-:W-:-:S03]  /*9650*/  UMOV UR4, 0xffffffff ;  /* 0xffffffff00047882 */ /* 0x000fc60000000000 */
[----:B------:R-:W-:Y:S05]  /*9660*/  BRA.DIV UR4, `(.L_x_1939) ;  /* 0x0000013604307947 */ /* 0x000fea000b800000 */
.L_x_2157:
[----:B------:R-:W0:Y:S01]  /*9670*/  SYNCS.PHASECHK.TRANS64.TRYWAIT P1, [R16+URZ+0x19c00], R9 ;  /* 0x019c0009100075a7 */ /* 0x000e22000802017f */
[----:B------:R-:W-:Y:S04]  /*9680*/  BSSY B1, `(.L_x_1940) ;  /* 0x0000002000017945 */ /* 0x000fe80003800000 */
[----:B0-----:R-:W-:Y:S05]  /*9690*/  @!P1 BRA `(.L_x_1941) ;  /* 0x00000134004c9947 */ /* 0x001fea0003800000 */
.L_x_2158:
[----:B------:R-:W-:Y:S05]  /*96a0*/  BSYNC B1 ;  /* 0x0000000000017941 */ /* 0x000fea0003800000 */
.L_x_1940:
[----:B------:R-:W-:Y:S05]  /*96b0*/  @P0 BRA `(.L_x_1929) ;  /* 0x0000002000180947 */ /* 0x000fea0003800000 */
[----:B------:R1:W5:Y:S01]  /*96c0*/  LDL R62, [R1+0x4] ;  /* 0x00000400013e7983 */ /* 0x0003620000100800 */
[----:B------:R-:W2:Y:S03]  /*96d0*/  LDC R0, c[0x0][0x3d4] ;  /* 0x0000f500ff007b82 */ /* 0x000ea60000000800 */
[----:B------:R1:W5:Y:S01]  /*96e0*/  LDL R61, [R1+0xc] ;  /* 0x00000c00013d7983 */ /* 0x0003620000100800 */
[----:B------:R-:W-:-:S03]  /*96f0*/  VIADD R3, R157, 0x20 ;  /* 0x000000209d037836 */ /* 0x000fc60000000000 */
[----:B------:R1:W5:Y:S01]  /*9700*/  LDL R60, [R1+0x5c] ;  /* 0x00005c00013c7983 */ /* 0x0003620000100800 */
[----:B------:R-:W-:Y:S01]  /*9710*/  BSSY B1, `(.L_x_1942) ;  /* 0x00000fd000017945 */ /* 0x000fe20003800000 */
[-C--:B--2---:R-:W-:Y:S02]  /*9720*/  ISETP.GE.AND P0, PT, R157, R0.reuse, PT ;  /* 0x000000009d00720c */ /* 0x084fe40003f06270 */
[----:B------:R-:W-:-:S11]  /*9730*/  ISETP.GE.AND P1, PT, R3, R0, PT ;  /* 0x000000000300720c */ /* 0x000fd60003f26270 */
[----:B-1----:R-:W-:Y:S05]  /*9740*/  @P0 BRA `(.L_x_1943) ;  /* 0x0000000c00e40947 */ /* 0x002fea0003800000 */
[----:B------:R-:W1:Y:S01]  /*9750*/  S2R R11, SR_TID.X ;  /* 0x00000000000b7919 */ /* 0x000e620000002100 */
[----:B-----5:R-:W-:Y:S02]  /*9760*/  SHF.R.U32.HI R3, RZ, 0x8, R28 ;  /* 0x00000008ff037819 */ /* 0x020fe4000001161c */
[----:B------:R-:W-:Y:S02]  /*9770*/  LOP3.LUT R8, R28, 0xff, RZ, 0xc0, !PT ;  /* 0x000000ff1c087812 */ /* 0x000fe400078ec0ff */
[----:B------:R-:W-:Y:S02]  /*9780*/  LOP3.LUT R3, R3, 0xff, RZ, 0xc0, !PT ;  /* 0x000000ff03037812 */ /* 0x000fe400078ec0ff */
[----:B0-----:R-:W-:Y:S02]  /*9790*/  SHF.R.U32.HI R9, RZ, 0x8, R29 ;  /* 0x00000008ff097819 */ /* 0x001fe4000001161d */
[----:B------:R-:W-:Y:S02]  /*97a0*/  PRMT R21, R3, 0x7604, R8 ;  /* 0x0000760403157816 */ /* 0x000fe40000000008 */
[----:B------:R-:W-:-:S02]  /*97b0*/  LOP3.LUT R10, R29, 0xff, RZ, 0xc0, !PT ;  /* 0x000000ff1d0a7812 */ /* 0x000fc400078ec0ff */
[----:B------:R-:W-:Y:S02]  /*97c0*/  LOP3.LUT R9, R9, 0xff, RZ, 0xc0, !PT ;  /* 0x000000ff09097812 */ /* 0x000fe400078ec0ff */
[----:B------:R-:W-:Y:S02]  /*97d0*/  LOP3.LUT R12, R30, 0xff, RZ, 0xc0, !PT ;  /* 0x000000ff1e0c7812 */ /* 0x000fe400078ec0ff */
[----:B------:R-:W-:Y:S02]  /*97e0*/  PRMT R37, R9, 0x7604, R10 ;  /* 0x0000760409257816 */ /* 0x000fe4000000000a */
[----:B------:R-:W-:Y:S02]  /*97f0*/  SHF.R.U32.HI R9, RZ, 0x8, R31 ;  /* 0x00000008ff097819 */ /* 0x000fe4000001161f */
[----:B------:R-:W-:Y:S02]  /*9800*/  LOP3.LUT R10, R31, 0xff, RZ, 0xc0, !PT ;  /* 0x000000ff1f0a7812 */ /* 0x000fe400078ec0ff */
[----:B------:R-:W-:-:S02]  /*9810*/  LOP3.LUT R9, R9, 0xff, RZ, 0xc0, !PT ;  /* 0x000000ff09097812 */ /* 0x000fc400078ec0ff */
[----:B------:R-:W-:Y:S02]  /*9820*/  LOP3.LUT R15, R4, 0xff, RZ, 0xc0, !PT ;  /* 0x000000ff040f7812 */ /* 0x000fe400078ec0ff */
        /* <DEDUP_REMOVED lines=23> */
[----:B------:R-:W-:Y:S01]  /*99a0*/  LOP3.LUT R3, R3, R60, RZ, 0x3c, !PT ;  /* 0x0000003c03037212 */ /* 0x000fe200078e3cff */
[----:B------:R-:W0:Y:S01]  /*99b0*/  LDS.128 R8, [R20+0xf000] ;  /* 0x00f0000014087984 */ /* 0x000e220000000c00 */
[----:B------:R-:W-:Y:S02]  /*99c0*/  PRMT R42, R38, 0x7604, R41 ;  /* 0x00007604262a7816 */ /* 0x000fe40000000029 */
[----:B------:R-:W-:Y:S02]  /*99d0*/  IADD3 R3, R16, R13, R3 ;  /* 0x0000000d10037210 */ /* 0x000fe40007ffe003 */
[----:B------:R-:W-:-:S02]  /*99e0*/  SHF.R.U32.HI R38, RZ, 0x10, R29 ;  /* 0x00000010ff267819 */ /* 0x000fc4000001161d */
[----:B------:R-:W-:Y:S01]  /*99f0*/  PRMT R49, R43, 0x7604, R44 ;  /* 0x000076042b317816 */ /* 0x000fe2000000002c */
[----:B------:R-:W1:Y:S01]  /*9a00*/  LDS.128 R12, [R3+0xf000] ;  /* 0x00f00000030c7984 */ /* 0x000e620000000c00 */
[----:B------:R-:W-:Y:S01]  /*9a10*/  SHF.R.U32.HI R43, RZ, 0x10, R5 ;  /* 0x00000010ff2b7819 */ /* 0x000fe20000011605 */
[----:B------:R-:W-:Y:S01]  /*9a20*/  IMAD.U32 R38, R38, 0x10000, RZ ;  /* 0x0001000026267824 */ /* 0x000fe200078e00ff */
[----:B------:R-:W-:Y:S02]  /*9a30*/  SHF.R.U32.HI R46, RZ, 0x8, R7 ;  /* 0x00000008ff2e7819 */ /* 0x000fe40000011607 */
[----:B------:R-:W-:Y:S01]  /*9a40*/  SHF.R.U32.HI R41, RZ, 0x10, R31 ;  /* 0x00000010ff297819 */ /* 0x000fe2000001161f */
[----:B------:R-:W-:Y:S01]  /*9a50*/  IMAD.U32 R43, R43, 0x10000, RZ ;  /* 0x000100002b2b7824 */ /* 0x000fe200078e00ff */
[----:B------:R-:W-:Y:S02]  /*9a60*/  LOP3.LUT R47, R7, 0xff, RZ, 0xc0, !PT ;  /* 0x000000ff072f7812 */ /* 0x000fe400078ec0ff */
[----:B------:R-:W-:Y:S01]  /*9a70*/  LOP3.LUT R46, R46, 0xff, RZ, 0xc0, !PT ;  /* 0x000000ff2e2e7812 */ /* 0x000fe200078ec0ff */
[----:B------:R-:W-:Y:S01]  /*9a80*/  IMAD.U32 R41, R41, 0x10000, RZ ;  /* 0x0001000029297824 */ /* 0x000fe200078e00ff */
[----:B------:R-:W-:-:S02]  /*9a90*/  SHF.R.U32.HI R51, RZ, 0x10, R7 ;  /* 0x00000010ff337819 */ /* 0x000fc40000011607 */
[----:B------:R-:W-:Y:S02]  /*9aa0*/  LOP3.LUT R37, R37, 0xff0000, R38, 0xf8, !PT ;  /* 0x00ff000025257812 */ /* 0x000fe400078ef826 */
[----:B------:R-:W-:Y:S01]  /*9ab0*/  PRMT R46, R46, 0x7604, R47 ;  /* 0x000076042e2e7816 */ /* 0x000fe2000000002f */
[----:B------:R-:W-:Y:S01]  /*9ac0*/  IMAD.U32 R51, R51, 0x10000, RZ ;  /* 0x0001000033337824 */ /* 0x000fe200078e00ff */
        /* <DEDUP_REMOVED lines=16> */
[-C--:B------:R-:W-:Y:S02]  /*9bd0*/  F2FP.F16.E4M3.UNPACK_B R41, R11.reuse ;  /* 0x0000000bff29723e */ /* 0x080fe400020006ff */
[----:B------:R-:W-:Y:S02]  /*9be0*/  F2FP.F16.E4M3.UNPACK_B R46, R11.H1 ;  /* 0x0000000bff2e723e */ /* 0x000fe400030006ff */
[----:B------:R-:W-:Y:S02]  /*9bf0*/  F2FP.F16.E4M3.UNPACK_B R50, R49 ;  /* 0x00000031ff32723e */ /* 0x000fe400020006ff */
[----:B-1----:R-:W-:Y:S02]  /*9c00*/  F2FP.F16.E4M3.UNPACK_B R8, R13 ;  /* 0x0000000dff08723e */ /* 0x002fe400020006ff */
[----:B------:R-:W-:Y:S02]  /*9c10*/  F2FP.F16.E4M3.UNPACK_B R11, R43 ;  /* 0x0000002bff0b723e */ /* 0x000fe400020006ff */
[----:B------:R-:W-:Y:S01]  /*9c20*/  LOP3.LUT R53, R51, 0xff000000, R7, 0xf8, !PT ;  /* 0xff00000033357812 */ /* 0x000fe200078ef807 */
[----:B------:R-:W-:Y:S01]  /*9c30*/  HADD2.F32 R51, -RZ, R50.H0_H0 ;  /* 0x20000032ff337230 */ /* 0x000fe20000004100 */
[-C--:B------:R-:W-:Y:S01]  /*9c40*/  F2FP.F16.E4M3.UNPACK_B R31, R9.reuse ;  /* 0x00000009ff1f723e */ /* 0x080fe200020006ff */
[----:B------:R-:W-:Y:S01]  /*9c50*/  HADD2.F32 R6, -RZ, R8.H0_H0 ;  /* 0x20000008ff067230 */ /* 0x000fe20000004100 */
[----:B------:R-:W-:Y:S01]  /*9c60*/  F2FP.F16.E4M3.UNPACK_B R37, R9.H1 ;  /* 0x00000009ff25723e */ /* 0x000fe200030006ff */
[----:B------:R-:W-:Y:S01]  /*9c70*/  HADD2.F32 R44, -RZ, R11.H0_H0 ;  /* 0x2000000bff2c7230 */ /* 0x000fe20000004100 */
[-C--:B------:R-:W-:Y:S01]  /*9c80*/  F2FP.F16.E4M3.UNPACK_B R39, R12.reuse ;  /* 0x0000000cff27723e */ /* 0x080fe200020006ff */
[----:B------:R-:W-:Y:S01]  /*9c90*/  HADD2.F32 R9, -RZ, R31.H0_H0 ;  /* 0x2000001fff097230 */ /* 0x000fe20000004100 */
[----:B------:R-:W-:Y:S01]  /*9ca0*/  F2FP.F16.E4M3.UNPACK_B R45, R12.H1 ;  /* 0x0000000cff2d723e */ /* 0x000fe200030006ff */
[C---:B------:R-:W-:Y:S01]  /*9cb0*/  FMUL.FTZ R12, R6.reuse, R51 ;  /* 0x00000033060c7220 */ /* 0x040fe20000410000 */
[----:B------:R-:W-:Y:S01]  /*9cc0*/  F2FP.F16.E4M3.UNPACK_B R38, R13.H1 ;  /* 0x0000000dff26723e */ /* 0x000fe200030006ff */
[-C--:B------:R-:W-:Y:S01]  /*9cd0*/  FMUL.FTZ R52, R6, R44.reuse ;  /* 0x0000002c06347220 */ /* 0x080fe20000410000 */
[----:B------:R-:W-:Y:S01]  /*9ce0*/  F2FP.F16.E4M3.UNPACK_B R49, R49.H1 ;  /* 0x00000031ff31723e */ /* 0x000fe200030006ff */
[C---:B------:R-:W-:Y:S01]  /*9cf0*/  FFMA.FTZ R6, R9.reuse, R44, -R12 ;  /* 0x0000002c09067223 */ /* 0x040fe2000001080c */
[----:B------:R-:W-:Y:S01]  /*9d00*/  F2FP.F16.E4M3.UNPACK_B R43, R43.H1 ;  /* 0x0000002bff2b723e */ /* 0x000fe200030006ff */
[----:B------:R-:W-:Y:S01]  /*9d10*/  FFMA.FTZ R9, R9, R51, R52 ;  /* 0x0000003309097223 */ /* 0x000fe20000010034 */
[----:B------:R-:W-:Y:S01]  /*9d20*/  HADD2.F32 R12, -RZ, R11.H1_H1 ;  /* 0x3000000bff0c7230 */ /* 0x000fe20000004100 */
[-C--:B------:R-:W-:Y:S01]  /*9d30*/  F2FP.F16.E4M3.UNPACK_B R42, R15.reuse ;  /* 0x0000000fff2a723e */ /* 0x080fe200020006ff */
[----:B------:R-:W-:Y:S01]  /*9d40*/  HADD2.F32 R50, -RZ, R50.H1_H1 ;  /* 0x30000032ff327230 */ /* 0x000fe20000004100 */
[----:B------:R-:W-:Y:S01]  /*9d50*/  F2FP.F16.E4M3.UNPACK_B R47, R15.H1 ;  /* 0x0000000fff2f723e */ /* 0x000fe200030006ff */
[----:B------:R-:W-:Y:S01]  /*9d60*/  HADD2.F32 R8, -RZ, R8.H1_H1 ;  /* 0x30000008ff087230 */ /* 0x000fe20000004100 */
[-C--:B------:R-:W-:Y:S01]  /*9d70*/  F2FP.F16.E4M3.UNPACK_B R7, R14.reuse ;  /* 0x0000000eff07723e */ /* 0x080fe200020006ff */
        /* <DEDUP_REMOVED lines=11> */
[----:B------:R-:W-:Y:S01]  /*9e30*/  FFMA.FTZ R11, R31, R12, -R54 ;  /* 0x0000000c1f0b7223 */ /* 0x000fe20000010836 */
[----:B------:R-:W-:Y:S02]  /*9e40*/  HADD2.F32 R38, -RZ, R38.H1_H1 ;  /* 0x30000026ff267230 */ /* 0x000fe40000004100 */
[C---:B------:R-:W-:Y:S01]  /*9e50*/  FFMA.FTZ R12, R13.reuse, R44, -R56 ;  /* 0x0000002c0d0c7223 */ /* 0x040fe20000010838 */
[----:B------:R-:W-:Y:S01]  /*9e60*/  FFMA.FTZ R13, R13, R52, R51 ;  /* 0x000000340d0d7223 */ /* 0x000fe20000010033 */
[----:B------:R-:W-:Y:S01]  /*9e70*/  F2FP.F16.E4M3.UNPACK_B R51, R53 ;  /* 0x00000035ff33723e */ /* 0x000fe200020006ff */
[----:B------:R-:W-:Y:S01]  /*9e80*/  FFMA.FTZ R8, R31, R50, R15 ;  /* 0x000000321f087223 */ /* 0x000fe2000001000f */
[-C--:B------:R-:W-:Y:S01]  /*9e90*/  F2FP.F16.E4M3.UNPACK_B R44, R48.reuse ;  /* 0x00000030ff2c723e */ /* 0x080fe200020006ff */
[----:B------:R-:W-:Y:S02]  /*9ea0*/  HADD2.F32 R43, -RZ, R43.H1_H1 ;  /* 0x3000002bff2b7230 */ /* 0x000fe40000004100 */
[----:B------:R-:W-:Y:S01]  /*9eb0*/  FMUL.FTZ R54, R38, R49 ;  /* 0x0000003126367220 */ /* 0x000fe20000410000 */
[----:B------:R-:W-:Y:S01]  /*9ec0*/  HADD2.F32 R52, -RZ, R51.H0_H0 ;  /* 0x20000033ff347230 */ /* 0x000fe20000004100 */
[----:B------:R-:W-:Y:S01]  /*9ed0*/  F2FP.F16.E4M3.UNPACK_B R48, R48.H1 ;  /* 0x00000030ff30723e */ /* 0x000fe200030006ff */
[----:B------:R-:W-:-:S02]  /*9ee0*/  HADD2.F32 R15, -RZ, R42.H0_H0 ;  /* 0x2000002aff0f7230 */ /* 0x000fc40000004100 */
[-C--:B------:R-:W-:Y:S01]  /*9ef0*/  FMUL.FTZ R38, R38, R43.reuse ;  /* 0x0000002b26267220 */ /* 0x080fe20000410000 */
[----:B------:R-:W-:Y:S01]  /*9f00*/  HADD2.F32 R50, -RZ, R44.H0_H0 ;  /* 0x2000002cff327230 */ /* 0x000fe20000004100 */
[----:B------:R-:W-:Y:S01]  /*9f10*/  F2FP.F16.E4M3.UNPACK_B R5, R10 ;  /* 0x0000000aff05723e */ /* 0x000fe200020006ff */
[----:B------:R-:W-:Y:S02]  /*9f20*/  HADD2.F32 R37, -RZ, R37.H1_H1 ;  /* 0x30000025ff257230 */ /* 0x000fe40000004100 */
[C---:B------:R-:W-:Y:S01]  /*9f30*/  FMUL.FTZ R56, R15.reuse, R52 ;  /* 0x000000340f387220 */ /* 0x040fe20000410000 */
[----:B------:R-:W-:Y:S02]  /*9f40*/  HADD2.F32 R31, -RZ, R41.H0_H0 ;  /* 0x20000029ff1f7230 */ /* 0x000fe40000004100 */
[-C--:B------:R-:W-:Y:S01]  /*9f50*/  FMUL.FTZ R55, R15, R50.reuse ;  /* 0x000000320f377220 */ /* 0x080fe20000410000 */
[----:B------:R-:W-:Y:S02]  /*9f60*/  HADD2.F32 R51, -RZ, R51.H1_H1 ;  /* 0x30000033ff337230 */ /* 0x000fe40000004100 */
[C---:B------:R-:W-:Y:S01]  /*9f70*/  FFMA.FTZ R15, R37.reuse, R43, -R54 ;  /* 0x0000002b250f7223 */ /* 0x040fe20000010836 */
[----:B------:R-:W-:Y:S01]  /*9f80*/  F2FP.F16.E4M3.UNPACK_B R54, R53.H1 ;  /* 0x00000035ff36723e */ /* 0x000fe200030006ff */
[----:B------:R-:W-:Y:S01]  /*9f90*/  FFMA.FTZ R38, R37, R49, R38 ;  /* 0x0000003125267223 */ /* 0x000fe20000010026 */
[----:B------:R-:W-:Y:S01]  /*9fa0*/  FFMA.FTZ R37, R31, R50, -R56 ;  /* 0x000000321f257223 */ /* 0x000fe20000010838 */
[----:B------:R-:W-:-:S02]  /*9fb0*/  HADD2.F32 R42, -RZ, R42.H1_H1 ;  /* 0x3000002aff2a7230 */ /* 0x000fc40000004100 */
[----:B------:R-:W-:Y:S01]  /*9fc0*/  FFMA.FTZ R31, R31, R52, R55 ;  /* 0x000000341f1f7223 */ /* 0x000fe20000010037 */
[----:B------:R-:W-:Y:S01]  /*9fd0*/  HADD2.F32 R49, -RZ, R44.H1_H1 ;  /* 0x3000002cff317230 */ /* 0x000fe20000004100 */
[----:B------:R-:W-:Y:S01]  /*9fe0*/  F2FP.F16.E4M3.UNPACK_B R10, R10.H1 ;  /* 0x0000000aff0a723e */ /* 0x000fe200030006ff */
[----:B------:R-:W-:Y:S02]  /*9ff0*/  HADD2.F32 R52, -RZ, R54.H0_H0 ;  /* 0x20000036ff347230 */ /* 0x000fe40000004100 */
[C---:B------:R-:W-:Y:S01]  /*a000*/  FMUL.FTZ R56, R42.reuse, R51 ;  /* 0x000000332a387220 */ /* 0x040fe20000410000 */
[----:B------:R-:W-:Y:S02]  /*a010*/  HADD2.F32 R44, -RZ, R47.H0_H0 ;  /* 0x2000002fff2c7230 */ /* 0x000fe40000004100 */
[----:B------:R-:W-:Y:S01]  /*a020*/  FMUL.FTZ R42, R42, R49 ;  /* 0x000000312a2a7220 */ /* 0x000fe20000410000 */
[----:B------:R-:W-:Y:S01]  /*a030*/  HADD2.F32 R50, -RZ, R48.H0_H0 ;  /* 0x20000030ff327230 */ /* 0x000fe20000004100 */
[----:B------:R-:W-:Y:S01]  /*a040*/  F2FP.SATFINITE.E4M3.F32.PACK_AB_MERGE_C R13, R38, R13, RZ ;  /* 0x0000000d260d723e */ /* 0x000fe200048070ff */
[----:B------:R-:W-:-:S02]  /*a050*/  HADD2.F32 R41, -RZ, R41.H1_H1 ;  /* 0x30000029ff297230 */ /* 0x000fc40000004100 */
[C---:B------:R-:W-:Y:S01]  /*a060*/  FMUL.FTZ R58, R44.reuse, R52 ;  /* 0x000000342c3a7220 */ /* 0x040fe20000410000 */
[----:B------:R-:W-:Y:S02]  /*a070*/  HADD2.F32 R43, -RZ, R46.H0_H0 ;  /* 0x2000002eff2b7230 */ /* 0x000fe40000004100 */
[-C--:B------:R-:W-:Y:S01]  /*a080*/  FMUL.FTZ R53, R44, R50.reuse ;  /* 0x000000322c357220 */ /* 0x080fe20000410000 */
[----:B------:R-:W-:Y:S02]  /*a090*/  HADD2.F32 R55, -RZ, R54.H1_H1 ;  /* 0x30000036ff377230 */ /* 0x000fe40000004100 */
[C---:B------:R-:W-:Y:S01]  /*a0a0*/  FFMA.FTZ R44, R41.reuse, R49, -R56 ;  /* 0x00000031292c7223 */ /* 0x040fe20000010838 */
[----:B------:R-:W-:Y:S01]  /*a0b0*/  FFMA.FTZ R42, R41, R51, R42 ;  /* 0x00000033292a7223 */ /* 0x000fe2000001002a */
[C---:B------:R-:W-:Y:S01]  /*a0c0*/  FFMA.FTZ R41, R43.reuse, R50, -R58 ;  /* 0x000000322b297223 */ /* 0x040fe2000001083a */
[----:B------:R-:W-:Y:S01]  /*a0d0*/  F2FP.F16.E4M3.UNPACK_B R50, R28.H1 ;  /* 0x0000001cff32723e */ /* 0x000fe200030006ff */
[----:B------:R-:W-:Y:S01]  /*a0e0*/  FFMA.FTZ R43, R43, R52, R53 ;  /* 0x000000342b2b7223 */ /* 0x000fe20000010035 */
[----:B------:R-:W-:Y:S01]  /*a0f0*/  F2FP.F16.E4M3.UNPACK_B R53, R30.H1 ;  /* 0x0000001eff35723e */ /* 0x000fe200030006ff */
[----:B------:R-:W-:Y:S01]  /*a100*/  HADD2.F32 R52, -RZ, R48.H1_H1 ;  /* 0x30000030ff347230 */ /* 0x000fe20000004100 */
[----:B------:R-:W-:Y:S01]  /*a110*/  F2FP.SATFINITE.E4M3.F32.PACK_AB_MERGE_C R9, R8, R9, R13 ;  /* 0x000000090809723e */ /* 0x000fe2000480700d */
[----:B------:R-:W-:-:S02]  /*a120*/  HADD2.F32 R48, -RZ, R46.H1_H1 ;  /* 0x3000002eff307230 */ /* 0x000fc40000004100 */
[----:B------:R-:W-:Y:S02]  /*a130*/  HADD2.F32 R49, -RZ, R47.H1_H1 ;  /* 0x3000002fff317230 */ /* 0x000fe40000004100 */
[----:B------:R-:W-:Y:S02]  /*a140*/  HADD2.F32 R46, -RZ, R45.H0_H0 ;  /* 0x2000002dff2e7230 */ /* 0x000fe40000004100 */
[----:B------:R-:W-:Y:S02]  /*a150*/  HADD2.F32 R51, -RZ, R50.H0_H0 ;  /* 0x20000032ff337230 */ /* 0x000fe40000004100 */
[C---:B------:R-:W-:Y:S01]  /*a160*/  FMUL.FTZ R57, R49.reuse, R55 ;  /* 0x0000003731397220 */ /* 0x040fe20000410000 */
[----:B------:R-:W-:Y:S02]  /*a170*/  HADD2.F32 R54, -RZ, R53.H0_H0 ;  /* 0x20000035ff367230 */ /* 0x000fe40000004100 */
[----:B------:R-:W-:Y:S01]  /*a180*/  FMUL.FTZ R58, R49, R52 ;  /* 0x00000034313a7220 */ /* 0x000fe20000410000 */
[----:B------:R-:W-:-:S02]  /*a190*/  HADD2.F32 R47, -RZ, R40.H0_H0 ;  /* 0x20000028ff2f7230 */ /* 0x000fc40000004100 */
[CC--:B------:R-:W-:Y:S01]  /*a1a0*/  FMUL.FTZ R49, R46.reuse, R51.reuse ;  /* 0x000000332e317220 */ /* 0x0c0fe20000410000 */
[----:B------:R-:W-:Y:S02]  /*a1b0*/  HADD2.F32 R45, -RZ, R45.H1_H1 ;  /* 0x3000002dff2d7230 */ /* 0x000fe40000004100 */
[-C--:B------:R-:W-:Y:S01]  /*a1c0*/  FMUL.FTZ R56, R46, R54.reuse ;  /* 0x000000362e387220 */ /* 0x080fe20000410000 */
[----:B------:R-:W-:Y:S02]  /*a1d0*/  HADD2.F32 R50, -RZ, R50.H1_H1 ;  /* 0x30000032ff327230 */ /* 0x000fe40000004100 */
[C---:B------:R-:W-:Y:S01]  /*a1e0*/  FFMA.FTZ R54, R47.reuse, R54, R49 ;  /* 0x000000362f367223 */ /* 0x040fe20000010031 */
[----:B------:R-:W-:Y:S01]  /*a1f0*/  HADD2.F32 R53, -RZ, R53.H1_H1 ;  /* 0x30000035ff357230 */ /* 0x000fe20000004100 */
[----:B------:R-:W-:Y:S01]  /*a200*/  F2FP.F16.E4M3.UNPACK_B R49, R30 ;  /* 0x0000001eff31723e */ /* 0x000fe200020006ff */
[----:B------:R-:W-:Y:S01]  /*a210*/  FFMA.FTZ R56, R47, R51, -R56 ;  /* 0x000000332f387223 */ /* 0x000fe20000010838 */
[----:B------:R-:W-:Y:S01]  /*a220*/  F2FP.F16.E4M3.UNPACK_B R47, R28 ;  /* 0x0000001cff2f723e */ /* 0x000fe200020006ff */
[----:B------:R-:W-:Y:S01]  /*a230*/  FFMA.FTZ R46, R48, R52, -R57 ;  /* 0x00000034302e7223 */ /* 0x000fe20000010839 */
[----:B------:R-:W-:-:S02]  /*a240*/  HADD2.F32 R40, -RZ, R40.H1_H1 ;  /* 0x30000028ff287230 */ /* 0x000fc40000004100 */
[----:B------:R-:W-:Y:S01]  /*a250*/  FFMA.FTZ R48, R48, R55, R58 ;  /* 0x0000003730307223 */ /* 0x000fe2000001003a */
[CC--:B------:R-:W-:Y:S01]  /*a260*/  FMUL.FTZ R28, R45.reuse, R50.reuse ;  /* 0x000000322d1c7220 */ /* 0x0c0fe20000410000 */
[-C--:B------:R-:W-:Y:S01]  /*a270*/  FMUL.FTZ R55, R45, R53.reuse ;  /* 0x000000352d377220 */ /* 0x080fe20000410000 */
[----:B------:R-:W-:Y:S02]  /*a280*/  HADD2.F32 R51, -RZ, R49.H0_H0 ;  /* 0x20000031ff337230 */ /* 0x000fe40000004100 */
[----:B------:R-:W-:Y:S02]  /*a290*/  HADD2.F32 R30, -RZ, R39.H0_H0 ;  /* 0x20000027ff1e7230 */ /* 0x000fe40000004100 */
[C---:B------:R-:W-:Y:S01]  /*a2a0*/  FFMA.FTZ R57, R40.reuse, R53, R28 ;  /* 0x0000003528397223 */ /* 0x040fe2000001001c */
[----:B------:R-:W-:Y:S02]  /*a2b0*/  HADD2.F32 R45, -RZ, R47.H0_H0 ;  /* 0x2000002fff2d7230 */ /* 0x000fe40000004100 */
[----:B------:R-:W-:Y:S01]  /*a2c0*/  FFMA.FTZ R55, R40, R50, -R55 ;  /* 0x0000003228377223 */ /* 0x000fe20000010837 */
[----:B------:R-:W-:-:S02]  /*a2d0*/  HADD2.F32 R28, -RZ, R29.H0_H0 ;  /* 0x2000001dff1c7230 */ /* 0x000fc40000004100 */
[C---:B------:R-:W-:Y:S01]  /*a2e0*/  FMUL.FTZ R53, R30.reuse, R51 ;  /* 0x000000331e357220 */ /* 0x040fe20000410000 */
[----:B------:R-:W-:Y:S02]  /*a2f0*/  HADD2.F32 R40, -RZ, R49.H1_H1 ;  /* 0x30000031ff287230 */ /* 0x000fe40000004100 */
[-C--:B------:R-:W-:Y:S01]  /*a300*/  FMUL.FTZ R49, R30, R45.reuse ;  /* 0x0000002d1e317220 */ /* 0x080fe20000410000 */
[----:B------:R-:W-:Y:S02]  /*a310*/  HADD2.F32 R39, -RZ, R39.H1_H1 ;  /* 0x30000027ff277230 */ /* 0x000fe40000004100 */
[C---:B------:R-:W-:Y:S01]  /*a320*/  FFMA.FTZ R53, R28.reuse, R45, -R53 ;  /* 0x0000002d1c357223 */ /* 0x040fe20000010835 */
[----:B------:R-:W-:Y:S01]  /*a330*/  HADD2.F32 R30, -RZ, R47.H1_H1 ;  /* 0x3000002fff1e7230 */ /* 0x000fe20000004100 */
[----:B------:R-:W-:Y:S01]  /*a340*/  F2FP.F16.E4M3.UNPACK_B R45, R4.H1 ;  /* 0x00000004ff2d723e */ /* 0x000fe200030006ff */
[----:B------:R-:W-:Y:S02]  /*a350*/  HADD2.F32 R29, -RZ, R29.H1_H1 ;  /* 0x3000001dff1d7230 */ /* 0x000fe40000004100 */
[C---:B------:R-:W-:Y:S01]  /*a360*/  FMUL.FTZ R50, R39.reuse, R40 ;  /* 0x0000002827327220 */ /* 0x040fe20000410000 */
        /* <DEDUP_REMOVED lines=15> */
[----:B------:R-:W-:Y:S01]  /*a460*/  F2FP.SATFINITE.E4M3.F32.PACK_AB_MERGE_C R43, R48, R43, RZ ;  /* 0x0000002b302b723e */ /* 0x000fe200048070ff */
[----:B------:R-:W-:-:S02]  /*a470*/  HADD2.F32 R14, -RZ, R14.H1_H1 ;  /* 0x3000000eff0e7230 */ /* 0x000fc40000004100 */
[C---:B------:R-:W-:Y:S01]  /*a480*/  FFMA.FTZ R51, R28.reuse, R29, -R51 ;  /* 0x0000001d1c337223 */ /* 0x040fe20000010833 */
[----:B------:R-:W-:Y:S02]  /*a490*/  HADD2.F32 R10, -RZ, R10.H1_H1 ;  /* 0x3000000aff0a7230 */ /* 0x000fe40000004100 */
[----:B------:R-:W-:Y:S01]  /*a4a0*/  FFMA.FTZ R59, R28, R47, R59 ;  /* 0x0000002f1c3b7223 */ /* 0x000fe2000001003b */
[--C-:B------:R-:W-:Y:S02]  /*a4b0*/  HADD2.F32 R28, -RZ, R4.reuse.H1_H1 ;  /* 0x30000004ff1c7230 */ /* 0x100fe40000004100 */
[C---:B------:R-:W-:Y:S01]  /*a4c0*/  FMUL.FTZ R29, R14.reuse, R45 ;  /* 0x0000002d0e1d7220 */ /* 0x040fe20000410000 */
[-C--:B------:R-:W-:Y:S01]  /*a4d0*/  FMUL.FTZ R14, R14, R39.reuse ;  /* 0x000000270e0e7220 */ /* 0x080fe20000410000 */
        /* <DEDUP_REMOVED lines=32> */
.L_x_1943:
[----:B------:R-:W-:Y:S05]  /*a6e0*/  BSYNC B1 ;  /* 0x0000000000017941 */ /* 0x000fea0003800000 */
.L_x_1942:
[----:B------:R-:W-:Y:S05]  /*a6f0*/  @P1 BRA `(.L_x_1929) ;  /* 0x0000001000081947 */ /* 0x000fea0003800000 */
[----:B------:R-:W2:Y:S01]  /*a700*/  LDL R51, [R1+0x58] ;  /* 0x0000580001337983 */ /* 0x000ea20000100800 */
[C---:B------:R-:W-:Y:S01]  /*a710*/  VIADD R13, R157.reuse, 0x20 ;  /* 0x000000209d0d7836 */ /* 0x040fe20000000000 */
[----:B-1---5:R-:W-:Y:S01]  /*a720*/  SHF.R.U32.HI R4, RZ, 0x8, R32 ;  /* 0x00000008ff047819 */ /* 0x022fe20000011620 */
[----:B------:R-:W-:Y:S01]  /*a730*/  VIADD R15, R157, 0x20 ;  /* 0x000000209d0f7836 */ /* 0x000fe20000000000 */
[----:B------:R-:W-:Y:S02]  /*a740*/  LOP3.LUT R3, R32, 0xff, RZ, 0xc0, !PT ;  /* 0x000000ff20037812 */ /* 0x000fe400078ec0ff */
[----:B------:R-:W-:Y:S02]  /*a750*/  SHF.R.S32.HI R13, RZ, 0x1f, R13 ;  /* 0x0000001fff0d7819 */ /* 0x000fe4000001140d */
[----:B------:R-:W-:Y:S02]  /*a760*/  LOP3.LUT R4, R4, 0xff, RZ, 0xc0, !PT ;  /* 0x000000ff04047812 */ /* 0x000fe400078ec0ff */
[----:B------:R-:W-:-:S02]  /*a770*/  LEA.HI R13, R13, R15, RZ, 0x4 ;  /* 0x0000000f0d0d7211 */ /* 0x000fc400078f20ff */
[----:B------:R-:W-:Y:S02]  /*a780*/  SHF.R.U32.HI R6, RZ, 0x8, R34 ;  /* 0x00000008ff067819 */ /* 0x000fe40000011622 */
[----:B------:R-:W-:Y:S02]  /*a790*/  SHF.R.S32.HI R13, RZ, 0x4, R13 ;  /* 0x00000004ff0d7819 */ /* 0x000fe4000001140d */
[----:B------:R-:W-:Y:S02]  /*a7a0*/  PRMT R12, R4, 0x7604, R3 ;  /* 0x00007604040c7816 */ /* 0x000fe40000000003 */
[----:B------:R-:W-:Y:S02]  /*a7b0*/  LOP3.LUT R3, R34, 0xff, RZ, 0xc0, !PT ;  /* 0x000000ff22037812 */ /* 0x000fe400078ec0ff */
[----:B------:R-:W-:Y:S02]  /*a7c0*/  LOP3.LUT R6, R6, 0xff, RZ, 0xc0, !PT ;  /* 0x000000ff06067812 */ /* 0x000fe400078ec0ff */
[----:B------:R-:W-:-:S02]  /*a7d0*/  LEA.HI R0, R0, R13, RZ, 0x1c ;  /* 0x0000000d00007211 */ /* 0x000fc400078fe0ff */
[----:B------:R-:W-:Y:S02]  /*a7e0*/  PRMT R21, R6, 0x7604, R3 ;  /* 0x0000760406157816 */ /* 0x000fe40000000003 */
[----:B------:R-:W-:Y:S02]  /*a7f0*/  SHF.R.U32.HI R10, RZ, 0x8, R24 ;  /* 0x00000008ff0a7819 */ /* 0x000fe40000011618 */
[C---:B------:R-:W-:Y:S01]  /*a800*/  LEA.HI R3, R0.reuse, R0, RZ, 0x1 ;  /* 0x0000000000037211 */ /* 0x040fe200078f08ff */
[----:B------:R-:W-:Y:S01]  /*a810*/  IMAD.SHL.U32 R0, R0, 0x10, RZ ;  /* 0x0000001000007824 */ /* 0x000fe200078e00ff */
[----:B------:R-:W-:Y:S02]  /*a820*/  SHF.R.U32.HI R11, RZ, 0x8, R33 ;  /* 0x00000008ff0b7819 */ /* 0x000fe40000011621 */
[----:B------:R-:W-:Y:S02]  /*a830*/  SHF.R.U32.HI R8, RZ, 0x8, R35 ;  /* 0x00000008ff087819 */ /* 0x000fe40000011623 */
[----:B0-----:R-:W-:-:S02]  /*a840*/  LOP3.LUT R9, R24, 0xff, RZ, 0xc0, !PT ;  /* 0x000000ff18097812 */ /* 0x001fc400078ec0ff */
[----:B------:R-:W-:Y:S02]  /*a850*/  LOP3.LUT R10, R10, 0xff, RZ, 0xc0, !PT ;  /* 0x000000ff0a0a7812 */ /* 0x000fe400078ec0ff */
[----:B------:R-:W-:Y:S02]  /*a860*/  SHF.R.S32.HI R3, RZ, 0x1, R3 ;  /* 0x00000001ff037819 */ /* 0x000fe40000011403 */
[----:B------:R-:W-:Y:S02]  /*a870*/  LOP3.LUT R0, R62, 0x10, R0, 0xf8, !PT ;  /* 0x000000103e007812 */ /* 0x000fe400078ef800 */
[----:B------:R-:W-:Y:S01]  /*a880*/  LOP3.LUT R7, R35, 0xff, RZ, 0xc0, !PT ;  /* 0x000000ff23077812 */ /* 0x000fe200078ec0ff */
[----:B------:R-:W-:Y:S01]  /*a890*/  IMAD R3, R3, 0x1800, R61 ;  /* 0x0000180003037824 */ /* 0x000fe200078e023d */
[----:B------:R-:W-:Y:S02]  /*a8a0*/  LOP3.LUT R4, R11, 0xff, RZ, 0xc0, !PT ;  /* 0x000000ff0b047812 */ /* 0x000fe400078ec0ff */
[----:B------:R-:W-:-:S02]  /*a8b0*/  LOP3.LUT R8, R8, 0xff, RZ, 0xc0, !PT ;  /* 0x000000ff08087812 */ /* 0x000fc400078ec0ff */
[----:B------:R-:W-:Y:S02]  /*a8c0*/  PRMT R31, R10, 0x7604, R9 ;  /* 0x000076040a1f7816 */ /* 0x000fe40000000009 */
[----:B------:R-:W-:Y:S02]  /*a8d0*/  SHF.R.U32.HI R9, RZ, 0x8, R25 ;  /* 0x00000008ff097819 */ /* 0x000fe40000011619 */
[----:B------:R-:W-:Y:S02]  /*a8e0*/  SHF.R.U32.HI R11, RZ, 0x8, R26 ;  /* 0x00000008ff0b7819 */ /* 0x000fe4000001161a */
[----:B------:R-:W-:Y:S02]  /*a8f0*/  LOP3.LUT R0, R0, R60, RZ, 0x3c, !PT ;  /* 0x0000003c00007212 */ /* 0x000fe400078e3cff */
[----:B------:R-:W-:Y:S02]  /*a900*/  PRMT R29, R8, 0x7604, R7 ;  /* 0x00007604081d7816 */ /* 0x000fe40000000007 */
[----:B------:R-:W-:-:S02]  /*a910*/  LOP3.LUT R8, R25, 0xff, RZ, 0xc0, !PT ;  /* 0x000000ff19087812 */ /* 0x000fc400078ec0ff */
[----:B------:R-:W-:Y:S02]  /*a920*/  LOP3.LUT R10, R26, 0xff, RZ, 0xc0, !PT ;  /* 0x000000ff1a0a7812 */ /* 0x000fe400078ec0ff */
[----:B------:R-:W-:Y:S02]  /*a930*/  LOP3.LUT R9, R9, 0xff, RZ, 0xc0, !PT ;  /* 0x000000ff09097812 */ /* 0x000fe400078ec0ff */
[----:B------:R-:W-:Y:S02]  /*a940*/  LOP3.LUT R11, R11, 0xff, RZ, 0xc0, !PT ;  /* 0x000000ff0b0b7812 */ /* 0x000fe400078ec0ff */
[----:B------:R-:W-:Y:S02]  /*a950*/  IADD3 R0, R16, R3, R0 ;  /* 0x0000000310007210 */ /* 0x000fe40007ffe000 */
[----:B------:R-:W-:Y:S02]  /*a960*/  LOP3.LUT R5, R33, 0xff, RZ, 0xc0, !PT ;  /* 0x000000ff21057812 */ /* 0x000fe400078ec0ff */
[----:B------:R-:W-:-:S02]  /*a970*/  PRMT R30, R9, 0x7604, R8 ;  /* 0x00007604091e7816 */ /* 0x000fc40000000008 */
[----:B------:R-:W-:Y:S02]  /*a980*/  PRMT R39, R11, 0x7604, R10 ;  /* 0x000076040b277816 */ /* 0x000fe4000000000a */
[----:B------:R-:W0:Y:S01]  /*a990*/  LDS.128 R8, [R0+0xf000] ;  /* 0x00f0000000087984 */ /* 0x000e220000000c00 */
[----:B------:R-:W-:Y:S02]  /*a9a0*/  PRMT R14, R4, 0x7604, R5 ;  /* 0x00007604040e7816 */ /* 0x000fe40000000005 */
[----:B------:R-:W-:Y:S02]  /*a9b0*/  SHF.R.U32.HI R20, RZ, 0x8, R27 ;  /* 0x00000008ff147819 */ /* 0x000fe4000001161b */
[----:B------:R-:W-:Y:S02]  /*a9c0*/  LOP3.LUT R13, R27, 0xff, RZ, 0xc0, !PT ;  /* 0x000000ff1b0d7812 */ /* 0x000fe400078ec0ff */
[----:B------:R-:W-:Y:S02]  /*a9d0*/  LOP3.LUT R20, R20, 0xff, RZ, 0xc0, !PT ;  /* 0x000000ff14147812 */ /* 0x000fe400078ec0ff */
[----:B------:R-:W-:-:S02]  /*a9e0*/  SHF.R.U32.HI R15, RZ, 0x10, R34 ;  /* 0x00000010ff0f7819 */ /* 0x000fc40000011622 */
[----:B------:R-:W-:Y:S02]  /*a9f0*/  PRMT R43, R20, 0x7604, R13 ;  /* 0x00007604142b7816 */ /* 0x000fe4000000000d */
[----:B------:R-:W-:Y:S02]  /*aa00*/  SHF.R.U32.HI R13, RZ, 0x10, R33 ;  /* 0x00000010ff0d7819 */ /* 0x000fe40000011621 */
[----:B------:R-:W-:Y:S02]  /*aa10*/  SHF.R.U32.HI R3, RZ, 0x10, R32 ;  /* 0x00000010ff037819 */ /* 0x000fe40000011620 */
[----:B------:R-:W-:Y:S02]  /*aa20*/  LOP3.LUT R13, R13, 0xff, RZ, 0xc0, !PT ;  /* 0x000000ff0d0d7812 */ /* 0x000fe400078ec0ff */
[----:B------:R-:W-:Y:S02]  /*aa30*/  LOP3.LUT R20, R15, 0xff, RZ, 0xc0, !PT ;  /* 0x000000ff0f147812 */ /* 0x000fe400078ec0ff */
[----:B------:R-:W-:-:S02]  /*aa40*/  PRMT R15, R13, 0x7054, R14 ;  /* 0x000070540d0f7816 */ /* 0x000fc4000000000e */
[----:B------:R-:W-:Y:S02]  /*aa50*/  SHF.R.U32.HI R13, RZ, 0x10, R25 ;  /* 0x00000010ff0d7819 */ /* 0x000fe40000011619 */
[----:B------:R-:W-:Y:S02]  /*aa60*/  LOP3.LUT R3, R3, 0xff, RZ, 0xc0, !PT ;  /* 0x000000ff03037812 */ /* 0x000fe400078ec0ff */
[----:B------:R-:W-:Y:S02]  /*aa70*/  SHF.R.U32.HI R14, RZ, 0x10, R26 ;  /* 0x00000010ff0e7819 */ /* 0x000fe4000001161a */
[----:B------:R-:W-:Y:S02]  /*aa80*/  LOP3.LUT R13, R13, 0xff, RZ, 0xc0, !PT ;  /* 0x000000ff0d0d7812 */ /* 0x000fe400078ec0ff */
[----:B------:R-:W-:Y:S02]  /*aa90*/  PRMT R3, R3, 0x7054, R12 ;  /* 0x0000705403037816 */ /* 0x000fe4000000000c */
[----:B------:R-:W-:-:S02]  /*aaa0*/  SHF.R.U32.HI R12, RZ, 0x10, R24 ;  /* 0x00000010ff0c7819 */ /* 0x000fc40000011618 */
[----:B------:R-:W-:Y:S02]  /*aab0*/  LOP3.LUT R14, R14, 0xff, RZ, 0xc0, !PT ;  /* 0x000000ff0e0e7812 */ /* 0x000fe400078ec0ff */
[----:B------:R-:W-:Y:S02]  /*aac0*/  PRMT R37, R13, 0x7054, R30 ;  /* 0x000070540d257816 */ /* 0x000fe4000000001e */
[----:B------:R-:W-:Y:S02]  /*aad0*/  SHF.R.U32.HI R28, RZ, 0x10, R35 ;  /* 0x00000010ff1c7819 */ /* 0x000fe40000011623 */
[----:B------:R-:W-:Y:S02]  /*aae0*/  LOP3.LUT R12, R12, 0xff, RZ, 0xc0, !PT ;  /* 0x000000ff0c0c7812 */ /* 0x000fe400078ec0ff */
[----:B------:R-:W-:Y:S02]  /*aaf0*/  PRMT R41, R14, 0x7054, R39 ;  /* 0x000070540e297816 */ /* 0x000fe40000000027 */
[----:B------:R-:W-:-:S02]  /*ab00*/  PRMT R21, R20, 0x7054, R21 ;  /* 0x0000705414157816 */ /* 0x000fc40000000015 */
[----:B------:R-:W-:Y:S02]  /*ab10*/  LOP3.LUT R39, R37, 0xff000000, R25, 0xf8, !PT ;  /* 0xff00000025277812 */ /* 0x000fe400078ef819 */
[----:B------:R-:W-:Y:S02]  /*ab20*/  SHF.R.U32.HI R20, RZ, 0x10, R27 ;  /* 0x00000010ff147819 */ /* 0x000fe4000001161b */
[----:B------:R-:W-:Y:S02]  /*ab30*/  LOP3.LUT R28, R28, 0xff, RZ, 0xc0, !PT ;  /* 0x000000ff1c1c7812 */ /* 0x000fe400078ec0ff */
[----:B------:R-:W-:Y:S02]  /*ab40*/  PRMT R31, R12, 0x7054, R31 ;  /* 0x000070540c1f7816 */ /* 0x000fe4000000001f */
[----:B------:R-:W-:Y:S02]  /*ab50*/  LOP3.LUT R13, R3, 0xff000000, R32, 0xf8, !PT ;  /* 0xff000000030d7812 */ /* 0x000fe400078ef820 */
[----:B------:R-:W-:-:S02]  /*ab60*/  LOP3.LUT R32, R15, 0xff000000, R33, 0xf8, !PT ;  /* 0xff0000000f207812 */ /* 0x000fc400078ef821 */
[----:B------:R-:W-:Y:S02]  /*ab70*/  LOP3.LUT R12, R41, 0xff000000, R26, 0xf8, !PT ;  /* 0xff000000290c7812 */ /* 0x000fe400078ef81a */
[----:B------:R-:W-:Y:S02]  /*ab80*/  F2FP.F16.E4M3.UNPACK_B R41, R39 ;  /* 0x00000027ff29723e */ /* 0x000fe400020006ff */
[----:B0-----:R-:W-:Y:S02]  /*ab90*/  F2FP.F16.E4M3.UNPACK_B R26, R9 ;  /* 0x00000009ff1a723e */ /* 0x001fe400020006ff */
[----:B------:R-:W-:Y:S01]  /*aba0*/  LOP3.LUT R20, R20, 0xff, RZ, 0xc0, !PT ;  /* 0x000000ff14147812 */ /* 0x000fe200078ec0ff */
[--C-:B------:R-:W-:Y:S01]  /*abb0*/  HADD2.F32 R42, -RZ, R41.reuse.H0_H0 ;  /* 0x20000029ff2a7230 */ /* 0x100fe20000004100 */
[----:B------:R-:W-:Y:S01]  /*abc0*/  PRMT R29, R28, 0x7054, R29 ;  /* 0x000070541c1d7816 */ /* 0x000fe2000000001d */
[----:B------:R-:W-:Y:S01]  /*abd0*/  HADD2.F32 R41, -RZ, R41.H1_H1 ;  /* 0x30000029ff297230 */ /* 0x000fe20000004100 */
[----:B------:R-:W-:-:S02]  /*abe0*/  F2FP.F16.E4M3.UNPACK_B R28, R32 ;  /* 0x00000020ff1c723e */ /* 0x000fc400020006ff */
[----:B------:R-:W-:Y:S02]  /*abf0*/  PRMT R43, R20, 0x7054, R43 ;  /* 0x00007054142b7816 */ /* 0x000fe4000000002b */
[----:B------:R-:W-:Y:S01]  /*ac00*/  LOP3.LUT R3, R21, 0xff000000, R34, 0xf8, !PT ;  /* 0xff00000015037812 */ /* 0x000fe200078ef822 */
[--C-:B------:R-:W-:Y:S01]  /*ac10*/  HADD2.F32 R40, -RZ, R28.reuse.H0_H0 ;  /* 0x2000001cff287230 */ /* 0x100fe20000004100 */
[----:B------:R-:W-:Y:S01]  /*ac20*/  LOP3.LUT R43, R43, 0xff000000, R27, 0xf8, !PT ;  /* 0xff0000002b2b7812 */ /* 0x000fe200078ef81b */
[----:B------:R-:W-:Y:S01]  /*ac30*/  HADD2.F32 R33, -RZ, R28.H1_H1 ;  /* 0x3000001cff217230 */ /* 0x000fe20000004100 */
[-C--:B------:R-:W-:Y:S02]  /*ac40*/  F2FP.F16.E4M3.UNPACK_B R21, R8.reuse ;  /* 0x00000008ff15723e */ /* 0x080fe400020006ff */
[----:B------:R-:W-:Y:S02]  /*ac50*/  F2FP.F16.E4M3.UNPACK_B R37, R8.H1 ;  /* 0x00000008ff25723e */ /* 0x000fe400030006ff */
[----:B------:R-:W-:-:S02]  /*ac60*/  F2FP.F16.E4M3.UNPACK_B R27, R9.H1 ;  /* 0x00000009ff1b723e */ /* 0x000fc400030006ff */
[----:B------:R-:W-:Y:S02]  /*ac70*/  F2FP.F16.E4M3.UNPACK_B R39, R39.H1 ;  /* 0x00000027ff27723e */ /* 0x000fe400030006ff */
[----:B------:R-:W-:Y:S02]  /*ac80*/  F2FP.F16.E4M3.UNPACK_B R32, R32.H1 ;  /* 0x00000020ff20723e */ /* 0x000fe400030006ff */
[----:B------:R-:W-:Y:S02]  /*ac90*/  LOP3.LUT R35, R29, 0xff000000, R35, 0xf8, !PT ;  /* 0xff0000001d237812 */ /* 0x000fe400078ef823 */
[----:B------:R-:W-:Y:S01]  /*aca0*/  LOP3.LUT R24, R31, 0xff000000, R24, 0xf8, !PT ;  /* 0xff0000001f187812 */ /* 0x000fe200078ef818 */
[--C-:B------:R-:W-:Y:S01]  /*acb0*/  HADD2.F32 R28, -RZ, R32.reuse.H0_H0 ;  /* 0x20000020ff1c7230 */ /* 0x100fe20000004100 */
[-C--:B------:R-:W-:Y:S01]  /*acc0*/  F2FP.F16.E4M3.UNPACK_B R30, R11.reuse ;  /* 0x0000000bff1e723e */ /* 0x080fe200020006ff */
[----:B------:R-:W-:Y:S01]  /*acd0*/  HADD2.F32 R32, -RZ, R32.H1_H1 ;  /* 0x30000020ff207230 */ /* 0x000fe20000004100 */
[----:B------:R-:W-:-:S02]  /*ace0*/  F2FP.F16.E4M3.UNPACK_B R38, R11.H1 ;  /* 0x0000000bff26723e */ /* 0x000fc400030006ff */
[----:B------:R-:W-:Y:S02]  /*acf0*/  F2FP.F16.E4M3.UNPACK_B R11, R10.H1 ;  /* 0x0000000aff0b723e */ /* 0x000fe400030006ff */
[----:B------:R-:W-:Y:S01]  /*ad00*/  F2FP.F16.E4M3.UNPACK_B R44, R43.H1 ;  /* 0x0000002bff2c723e */ /* 0x000fe200030006ff */
[----:B--2---:R-:W0:Y:S02]  /*ad10*/  LDS.128 R4, [R51+0xf000] ;  /* 0x00f0000033047984 */ /* 0x004e240000000c00 */
[-C--:B0-----:R-:W-:Y:S02]  /*ad20*/  F2FP.F16.E4M3.UNPACK_B R14, R5.reuse ;  /* 0x00000005ff0e723e */ /* 0x081fe400020006ff */
[----:B------:R-:W-:Y:S01]  /*ad30*/  F2FP.F16.E4M3.UNPACK_B R25, R5.H1 ;  /* 0x00000005ff19723e */ /* 0x000fe200030006ff */
[----:B------:R-:W-:Y:S01]  /*ad40*/  HADD2.F32 R5, -RZ, R26.H0_H0 ;  /* 0x2000001aff057230 */ /* 0x000fe20000004100 */
[-C--:B------:R-:W-:Y:S01]  /*ad50*/  F2FP.F16.E4M3.UNPACK_B R29, R7.reuse ;  /* 0x00000007ff1d723e */ /* 0x080fe200020006ff */
[----:B------:R-:W-:Y:S01]  /*ad60*/  HADD2.F32 R15, -RZ, R14.H0_H0 ;  /* 0x2000000eff0f7230 */ /* 0x000fe20000004100 */
[----:B------:R-:W-:Y:S01]  /*ad70*/  F2FP.F16.E4M3.UNPACK_B R34, R7.H1 ;  /* 0x00000007ff22723e */ /* 0x000fe200030006ff */
[----:B------:R-:W-:-:S02]  /*ad80*/  HADD2.F32 R26, -RZ, R26.H1_H1 ;  /* 0x3000001aff1a7230 */ /* 0x000fc40000004100 */
[C---:B------:R-:W-:Y:S01]  /*ad90*/  FMUL.FTZ R8, R5.reuse, R42 ;  /* 0x0000002a05087220 */ /* 0x040fe20000410000 */
[----:B------:R-:W-:Y:S01]  /*ada0*/  FMUL.FTZ R9, R5, R40 ;  /* 0x0000002805097220 */ /* 0x000fe20000410000 */
[----:B------:R-:W-:Y:S01]  /*adb0*/  HADD2.F32 R14, -RZ, R14.H1_H1 ;  /* 0x3000000eff0e7230 */ /* 0x000fe20000004100 */
[----:B------:R-:W-:Y:S01]  /*adc0*/  F2FP.F16.E4M3.UNPACK_B R20, R4 ;  /* 0x00000004ff14723e */ /* 0x000fe200020006ff */
[C---:B------:R-:W-:Y:S01]  /*add0*/  FFMA.FTZ R5, R15.reuse, R40, -R8 ;  /* 0x000000280f057223 */ /* 0x040fe20000010808 */
[----:B------:R-:W-:Y:S02]  /*ade0*/  HADD2.F32 R40, -RZ, R39.H0_H0 ;  /* 0x20000027ff287230 */ /* 0x000fe40000004100 */
[C---:B------:R-:W-:Y:S01]  /*adf0*/  FMUL.FTZ R45, R26.reuse, R41 ;  /* 0x000000291a2d7220 */ /* 0x040fe20000410000 */
[----:B------:R-:W-:Y:S02]  /*ae00*/  HADD2.F32 R8, -RZ, R27.H0_H0 ;  /* 0x2000001bff087230 */ /* 0x000fe40000004100 */
[----:B------:R-:W-:Y:S01]  /*ae10*/  FFMA.FTZ R9, R15, R42, R9 ;  /* 0x0000002a0f097223 */ /* 0x000fe20000010009 */
[----:B------:R-:W-:Y:S01]  /*ae20*/  FMUL.FTZ R26, R26, R33 ;  /* 0x000000211a1a7220 */ /* 0x000fe20000410000 */
[----:B------:R-:W-:Y:S01]  /*ae30*/  HADD2.F32 R15, -RZ, R25.H0_H0 ;  /* 0x20000019ff0f7230 */ /* 0x000fe20000004100 */
[----:B------:R-:W-:Y:S01]  /*ae40*/  F2FP.F16.E4M3.UNPACK_B R31, R4.H1 ;  /* 0x00000004ff1f723e */ /* 0x000fe200030006ff */
[C---:B------:R-:W-:Y:S01]  /*ae50*/  FMUL.FTZ R42, R8.reuse, R40 ;  /* 0x00000028082a7220 */ /* 0x040fe20000410000 */
[----:B------:R-:W-:Y:S01]  /*ae60*/  F2FP.F16.E4M3.UNPACK_B R4, R6 ;  /* 0x00000006ff04723e */ /* 0x000fe200020006ff */
[----:B------:R-:W-:Y:S01]  /*ae70*/  FMUL.FTZ R47, R8, R28 ;  /* 0x0000001c082f7220 */ /* 0x000fe20000410000 */
[----:B------:R-:W-:Y:S01]  /*ae80*/  F2FP.F16.E4M3.UNPACK_B R7, R6.H1 ;  /* 0x00000006ff07723e */ /* 0x000fe200030006ff */
[C---:B------:R-:W-:Y:S01]  /*ae90*/  FFMA.FTZ R8, R14.reuse, R41, R26 ;  /* 0x000000290e087223 */ /* 0x040fe2000001001a */
[----:B------:R-:W-:Y:S01]  /*aea0*/  F2FP.F16.E4M3.UNPACK_B R6, R10 ;  /* 0x0000000aff06723e */ /* 0x000fe200020006ff */
[----:B------:R-:W-:Y:S01]  /*aeb0*/  FFMA.FTZ R10, R14, R33, -R45 ;  /* 0x000000210e0a7223 */ /* 0x000fe2000001082d */
[----:B------:R-:W-:Y:S01]  /*aec0*/  F2FP.F16.E4M3.UNPACK_B R41, R43 ;  /* 0x0000002bff29723e */ /* 0x000fe200020006ff */
[C---:B------:R-:W-:Y:S01]  /*aed0*/  FFMA.FTZ R14, R15.reuse, R28, -R42 ;  /* 0x0000001c0f0e7223 */ /* 0x040fe2000001082a */
[-C--:B------:R-:W-:Y:S01]  /*aee0*/  F2FP.F16.E4M3.UNPACK_B R33, R35.reuse ;  /* 0x00000023ff21723e */ /* 0x080fe200020006ff */
[----:B------:R-:W-:Y:S01]  /*aef0*/  FFMA.FTZ R15, R15, R40, R47 ;  /* 0x000000280f0f7223 */ /* 0x000fe2000001002f */
[----:B------:R-:W-:Y:S01]  /*af00*/  HADD2.F32 R40, -RZ, R39.H1_H1 ;  /* 0x30000027ff287230 */ /* 0x000fe20000004100 */
[----:B------:R-:W-:Y:S01]  /*af10*/  F2FP.F16.E4M3.UNPACK_B R35, R35.H1 ;  /* 0x00000023ff23723e */ /* 0x000fe200030006ff */
[----:B------:R-:W-:-:S02]  /*af20*/  HADD2.F32 R27, -RZ, R27.H1_H1 ;  /* 0x3000001bff1b7230 */ /* 0x000fc40000004100 */
[----:B------:R-:W-:Y:S02]  /*af30*/  HADD2.F32 R28, -RZ, R25.H1_H1 ;  /* 0x30000019ff1c7230 */ /* 0x000fe40000004100 */
[----:B------:R-:W-:Y:S02]  /*af40*/  HADD2.F32 R42, -RZ, R41.H0_H0 ;  /* 0x20000029ff2a7230 */ /* 0x000fe40000004100 */
[C---:B------:R-:W-:Y:S01]  /*af50*/  FMUL.FTZ R45, R27.reuse, R40 ;  /* 0x000000281b2d7220 */ /* 0x040fe20000410000 */
[----:B------:R-:W-:Y:S02]  /*af60*/  HADD2.F32 R25, -RZ, R30.H0_H0 ;  /* 0x2000001eff197230 */ /* 0x000fe40000004100 */
[----:B------:R-:W-:Y:S01]  /*af70*/  FMUL.FTZ R27, R27, R32 ;  /* 0x000000201b1b7220 */ /* 0x000fe20000410000 */
[----:B------:R-:W-:Y:S02]  /*af80*/  HADD2.F32 R39, -RZ, R33.H0_H0 ;  /* 0x20000021ff277230 */ /* 0x000fe40000004100 */
[----:B------:R-:W-:-:S02]  /*af90*/  HADD2.F32 R26, -RZ, R29.H0_H0 ;  /* 0x2000001dff1a7230 */ /* 0x000fc40000004100 */
[C---:B------:R-:W-:Y:S01]  /*afa0*/  FMUL.FTZ R47, R25.reuse, R42 ;  /* 0x0000002a192f7220 */ /* 0x040fe20000410000 */
[----:B------:R-:W-:Y:S02]  /*afb0*/  HADD2.F32 R41, -RZ, R41.H1_H1 ;  /* 0x30000029ff297230 */ /* 0x000fe40000004100 */
[-C--:B------:R-:W-:Y:S01]  /*afc0*/  FMUL.FTZ R49, R25, R39.reuse ;  /* 0x0000002719317220 */ /* 0x080fe20000410000 */
[C---:B------:R-:W-:Y:S01]  /*afd0*/  FFMA.FTZ R25, R28.reuse, R32, -R45 ;  /* 0x000000201c197223 */ /* 0x040fe2000001082d */
[----:B------:R-:W-:Y:S01]  /*afe0*/  FFMA.FTZ R28, R28, R40, R27 ;  /* 0x000000281c1c7223 */ /* 0x000fe2000001001b */
[C---:B------:R-:W-:Y:S01]  /*aff0*/  FFMA.FTZ R27, R26.reuse, R39, -R47 ;  /* 0x000000271a1b7223 */ /* 0x040fe2000001082f */
[----:B------:R-:W-:Y:S01]  /*b000*/  FFMA.FTZ R26, R26, R42, R49 ;  /* 0x0000002a1a1a7223 */ /* 0x000fe20000010031 */
[----:B------:R-:W-:Y:S01]  /*b010*/  HADD2.F32 R42, -RZ, R44.H0_H0 ;  /* 0x2000002cff2a7230 */ /* 0x000fe20000004100 */
[----:B------:R-:W-:Y:S01]  /*b020*/  F2FP.SATFINITE.E4M3.F32.PACK_AB_MERGE_C R14, R25, R14, RZ ;  /* 0x0000000e190e723e */ /* 0x000fe200048070ff */
[----:B------:R-:W-:Y:S01]  /*b030*/  HADD2.F32 R32, -RZ, R38.H0_H0 ;  /* 0x20000026ff207230 */ /* 0x000fe20000004100 */
[----:B------:R-:W-:Y:S01]  /*b040*/  F2FP.SATFINITE.E4M3.F32.PACK_AB_MERGE_C R15, R28, R15, RZ ;  /* 0x0000000f1c0f723e */ /* 0x000fe200048070ff */
[----:B------:R-:W-:Y:S01]  /*b050*/  HADD2.F32 R40, -RZ, R35.H0_H0 ;  /* 0x20000023ff287230 */ /* 0x000fe20000004100 */
[----:B------:R-:W-:Y:S01]  /*b060*/  F2FP.SATFINITE.E4M3.F32.PACK_AB_MERGE_C R5, R10, R5, R14 ;  /* 0x000000050a05723e */ /* 0x000fe2000480700e */
[----:B------:R-:W-:-:S02]  /*b070*/  HADD2.F32 R39, -RZ, R33.H1_H1 ;  /* 0x30000021ff277230 */ /* 0x000fc40000004100 */
[C---:B------:R-:W-:Y:S01]  /*b080*/  FMUL.FTZ R50, R32.reuse, R42 ;  /* 0x0000002a20327220 */ /* 0x040fe20000410000 */
[----:B------:R-:W-:Y:S02]  /*b090*/  HADD2.F32 R33, -RZ, R34.H0_H0 ;  /* 0x20000022ff217230 */ /* 0x000fe40000004100 */
[-C--:B------:R-:W-:Y:S01]  /*b0a0*/  FMUL.FTZ R43, R32, R40.reuse ;  /* 0x00000028202b7220 */ /* 0x080fe20000410000 */
[----:B------:R-:W-:Y:S01]  /*b0b0*/  HADD2.F32 R30, -RZ, R30.H1_H1 ;  /* 0x3000001eff1e7230 */ /* 0x000fe20000004100 */
[----:B------:R-:W-:Y:S01]  /*b0c0*/  F2FP.SATFINITE.E4M3.F32.PACK_AB_MERGE_C R9, R8, R9, R15 ;  /* 0x000000090809723e */ /* 0x000fe2000480700f */
[----:B------:R-:W-:Y:S02]  /*b0d0*/  HADD2.F32 R29, -RZ, R29.H1_H1 ;  /* 0x3000001dff1d7230 */ /* 0x000fe40000004100 */
[C---:B------:R-:W-:Y:S01]  /*b0e0*/  FFMA.FTZ R32, R33.reuse, R40, -R50 ;  /* 0x0000002821207223 */ /* 0x040fe20000010832 */
[----:B------:R-:W-:Y:S01]  /*b0f0*/  FFMA.FTZ R33, R33, R42, R43 ;  /* 0x0000002a21217223 */ /* 0x000fe2000001002b */
[C---:B------:R-:W-:Y:S01]  /*b100*/  FMUL.FTZ R46, R30.reuse, R41 ;  /* 0x000000291e2e7220 */ /* 0x040fe20000410000 */
[----:B------:R-:W-:Y:S01]  /*b110*/  F2FP.F16.E4M3.UNPACK_B R43, R24.H1 ;  /* 0x00000018ff2b723e */ /* 0x000fe200030006ff */
[----:B------:R-:W-:Y:S01]  /*b120*/  FMUL.FTZ R48, R30, R39 ;  /* 0x000000271e307220 */ /* 0x000fe20000410000 */
[----:B------:R-:W-:Y:S01]  /*b130*/  F2FP.F16.E4M3.UNPACK_B R40, R13.H1 ;  /* 0x0000000dff28723e */ /* 0x000fe200030006ff */
[----:B------:R-:W-:Y:S01]  /*b140*/  FFMA.FTZ R30, R29, R39, -R46 ;  /* 0x000000271d1e7223 */ /* 0x000fe2000001082e */
[----:B------:R-:W-:-:S02]  /*b150*/  HADD2.F32 R42, -RZ, R35.H1_H1 ;  /* 0x30000023ff2a7230 */ /* 0x000fc40000004100 */
[----:B------:R-:W-:Y:S01]  /*b160*/  FFMA.FTZ R29, R29, R41, R48 ;  /* 0x000000291d1d7223 */ /* 0x000fe20000010030 */
[----:B------:R-:W-:Y:S02]  /*b170*/  HADD2.F32 R44, -RZ, R44.H1_H1 ;  /* 0x3000002cff2c7230 */ /* 0x000fe40000004100 */
[----:B------:R-:W-:Y:S02]  /*b180*/  HADD2.F32 R39, -RZ, R38.H1_H1 ;  /* 0x30000026ff277230 */ /* 0x000fe40000004100 */
[----:B------:R-:W-:Y:S02]  /*b190*/  HADD2.F32 R45, -RZ, R43.H0_H0 ;  /* 0x2000002bff2d7230 */ /* 0x000fe40000004100 */
[----:B------:R-:W-:Y:S02]  /*b1a0*/  HADD2.F32 R38, -RZ, R37.H0_H0 ;  /* 0x20000025ff267230 */ /* 0x000fe40000004100 */
[----:B------:R-:W-:Y:S01]  /*b1b0*/  FMUL.FTZ R46, R39, R44 ;  /* 0x0000002c272e7220 */ /* 0x000fe20000410000 */
[----:B------:R-:W-:-:S02]  /*b1c0*/  HADD2.F32 R41, -RZ, R40.H0_H0 ;  /* 0x20000028ff297230 */ /* 0x000fc40000004100 */
[----:B------:R-:W-:Y:S01]  /*b1d0*/  FMUL.FTZ R49, R39, R42 ;  /* 0x0000002a27317220 */ /* 0x000fe20000410000 */
[----:B------:R-:W-:Y:S02]  /*b1e0*/  HADD2.F32 R35, -RZ, R34.H1_H1 ;  /* 0x30000022ff237230 */ /* 0x000fe40000004100 */
[C---:B------:R-:W-:Y:S01]  /*b1f0*/  FMUL.FTZ R39, R38.reuse, R45 ;  /* 0x0000002d26277220 */ /* 0x040fe20000410000 */
[----:B------:R-:W-:Y:S02]  /*b200*/  HADD2.F32 R34, -RZ, R31.H0_H0 ;  /* 0x2000001fff227230 */ /* 0x000fe40000004100 */
[----:B------:R-:W-:Y:S01]  /*b210*/  FMUL.FTZ R38, R38, R41 ;  /* 0x0000002926267220 */ /* 0x000fe20000410000 */
[----:B------:R-:W-:Y:S02]  /*b220*/  HADD2.F32 R37, -RZ, R37.H1_H1 ;  /* 0x30000025ff257230 */ /* 0x000fe40000004100 */
[----:B------:R-:W-:Y:S01]  /*b230*/  FFMA.FTZ R52, R35, R44, R49 ;  /* 0x0000002c23347223 */ /* 0x000fe20000010031 */
[----:B------:R-:W-:-:S02]  /*b240*/  HADD2.F32 R40, -RZ, R40.H1_H1 ;  /* 0x30000028ff287230 */ /* 0x000fc40000004100 */
[C---:B------:R-:W-:Y:S01]  /*b250*/  FFMA.FTZ R45, R34.reuse, R45, R38 ;  /* 0x0000002d222d7223 */ /* 0x040fe20000010026 */
[----:B------:R-:W-:Y:S02]  /*b260*/  HADD2.F32 R38, -RZ, R43.H1_H1 ;  /* 0x3000002bff267230 */ /* 0x000fe40000004100 */
[----:B------:R-:W-:Y:S01]  /*b270*/  FFMA.FTZ R47, R35, R42, -R46 ;  /* 0x0000002a232f7223 */ /* 0x000fe2000001082e */
[----:B------:R-:W-:Y:S01]  /*b280*/  FFMA.FTZ R44, R34, R41, -R39 ;  /* 0x00000029222c7223 */ /* 0x000fe20000010827 */
        /* <DEDUP_REMOVED lines=73> */
.L_x_1929:
[----:B------:R-:W-:Y:S05]  /*b720*/  BSYNC B0 ;  /* 0x0000000000007941 */ /* 0x000fea0003800000 */
.L_x_1919:
        /* <DEDUP_REMOVED lines=8> */
.L_x_1916:
[----:B------:R-:W-:-:S13]  /*b7b0*/  ISETP.NE.AND P1, PT, R23, 0x3, PT ;  /* 0x000000031700780c */ /* 0x000fda0003f25270 */
[----:B------:R-:W-:Y:S05]  /*b7c0*/  @!P1 BRA `(.L_x_1944) ;  /* 0x0000000000049947 */ /* 0x000fea0003800000 */
[----:B------:R-:W-:Y:S01]  /*b7d0*/  BPT.TRAP 0x1 ;  /* 0x000000040000795c */ /* 0x000fe20000300000 */
.L_x_1944:
[----:B--2---:R-:W-:Y:S02]  /*b7e0*/  LEA R0, R18, R16, 0x3 ;  /* 0x0000001012007211 */ /* 0x004fe400078e18ff */
[----:B01-3-5:R-:W-:-:S04]  /*b7f0*/  SHF.L.U32 R7, R22, 0x1f, RZ ;  /* 0x0000001f16077819 */ /* 0x02bfc800000006ff */
[----:B------:R0:W1:Y:S01]  /*b800*/  SYNCS.PHASECHK.TRANS64.TRYWAIT P0, [R0+URZ+0x19c30], R7 ;  /* 0x019c3007000075a7 */ /* 0x000062000800017f */
[----:B------:R-:W-:Y:S05]  /*b810*/  @!P1 BRA `(.L_x_1945) ;  /* 0x0000000000049947 */ /* 0x000fea0003800000 */
[----:B------:R-:W-:Y:S01]  /*b820*/  BPT.TRAP 0x1 ;  /* 0x000000040000795c */ /* 0x000fe20000300000 */
.L_x_1945:
[----:B------:R-:W-:Y:S01]  /*b830*/  VIADD R3, R16, 0x13800 ;  /* 0x0001380010037836 */ /* 0x000fe20000000000 */
[----:B------:R-:W-:Y:S01]  /*b840*/  LOP3.LUT R4, R36, 0x10000, RZ, 0xfc, !PT ;  /* 0x0001000024047812 */ /* 0x000fe200078efcff */
[----:B------:R-:W-:-:S03]  /*b850*/  IMAD.MOV.U32 R5, RZ, RZ, -0x3ffffff0 ;  /* 0xc0000010ff057424 */ /* 0x000fc600078e00ff */
[----:B------:R-:W-:-:S04]  /*b860*/  SHF.R.U32.HI R3, RZ, 0x4, R3 ;  /* 0x00000004ff037819 */ /* 0x000fc80000011603 */
[----:B------:R-:W-:-:S04]  /*b870*/  LOP3.LUT R3, R3, 0x3fff, RZ, 0xc0, !PT ;  /* 0x00003fff03037812 */ /* 0x000fc800078ec0ff */
[----:B------:R-:W-:Y:S01]  /*b880*/  LOP3.LUT R154, R3, 0x10000, RZ, 0xfc, !PT ;  /* 0x00010000039a7812 */ /* 0x000fe200078efcff */
[----:B-1----:R-:W-:Y:S06]  /*b890*/  @P0 BRA `(.L_x_1946) ;  /* 0x0000000000080947 */ /* 0x002fec0003800000 */
[----:B------:R-:W1:Y:S02]  /*b8a0*/  SYNCS.PHASECHK.TRANS64.TRYWAIT P0, [R0+URZ+0x19c30], R7 ;  /* 0x019c3007000075a7 */ /* 0x000e64000800017f */
[----:B-1----:R-:W-:Y:S05]  /*b8b0*/  @!P0 BRA `(.L_x_1947) ;  /* 0x0000011000d88947 */ /* 0x002fea0003800000 */
.L_x_1946:
[----:B------:R-:W-:Y:S01]  /*b8c0*/  IMAD R8, R18, 0x300, R154 ;  /* 0x0000030012087824 */ /* 0x000fe200078e029a */
[----:B------:R-:W2:Y:S01]  /*b8d0*/  LDL R96, [R1+0x18] ;  /* 0x0000180001607983 */ /* 0x000ea20000100800 */
[----:B------:R-:W-:Y:S01]  /*b8e0*/  IMAD.MOV.U32 R9, RZ, RZ, -0x3ffffff0 ;  /* 0xc0000010ff097424 */ /* 0x000fe200078e00ff */
[----:B------:R-:W-:Y:S05]  /*b8f0*/  WARPSYNC.ALL ;  /* 0x0000000000007948 */ /* 0x000fea0003800000 */
[----:B------:R-:W-:Y:S01]  /*b900*/  R2UR UR4, R4 ;  /* 0x00000000040472ca */ /* 0x000fe200000e0000 */
[----:B------:R-:W3:Y:S01]  /*b910*/  LDL R98, [R1+0x14] ;  /* 0x0000140001627983 */ /* 0x000ee20000100800 */
[----:B------:R-:W-:-:S02]  /*b920*/  R2UR UR5, R5 ;  /* 0x00000000050572ca */ /* 0x000fc400000e0000 */
[----:B------:R-:W-:Y:S01]  /*b930*/  R2UR UR6, R8 ;  /* 0x00000000080672ca */ /* 0x000fe200000e0000 */
[----:B------:R-:W4:Y:S01]  /*b940*/  LDL R90, [R1+0x24] ;  /* 0x00002400015a7983 */ /* 0x000f220000100800 */
[----:B------:R-:W-:Y:S01]  /*b950*/  R2UR UR7, R9 ;  /* 0x00000000090772ca */ /* 0x000fe200000e0000 */
[----:B------:R-:W-:Y:S02]  /*b960*/  WARPGROUP.ARRIVE ;  /* 0x00000000000079c5 */ /* 0x000fe40000000000 */
[----:B------:R-:W5:Y:S10]  /*b970*/  LDL R91, [R1+0x20] ;  /* 0x00002000015b7983 */ /* 0x000f740000100800 */
[----:B------:R-:W-:Y:S01]  /*b980*/  QGMMA.64x128x32.F32.E4M3.E4M3 R24, gdesc[UR4], RZ, !UPT, gsb0 ;  /* 0x01e00000041879f3 */ /* 0x000fe2000c0008ff */
[----:B------:R-:W-:-:S02]  /*b990*/  VIADD R10, R4, 0x180 ;  /* 0x00000180040a7836 */ /* 0x000fc40000000000 */
[----:B------:R-:W-:Y:S02]  /*b9a0*/  VIADD R6, R8, 0x100 ;  /* 0x0000010008067836 */ /* 0x000fe40000000000 */
[----:B------:R-:W-:Y:S02]  /*b9b0*/  IMAD.MOV.U32 R11, RZ, RZ, -0x3ffffff0 ;  /* 0xc0000010ff0b7424 */ /* 0x000fe400078e00ff */
[----:B01----:R-:W-:Y:S01]  /*b9c0*/  IMAD.MOV.U32 R7, RZ, RZ, -0x3ffffff0 ;  /* 0xc0000010ff077424 */ /* 0x003fe200078e00ff */
[----:B------:R-:W-:Y:S02]  /*b9d0*/  R2UR UR4, R10 ;  /* 0x000000000a0472ca */ /* 0x000fe400000e0000 */
[----:B------:R-:W-:Y:S02]  /*b9e0*/  R2UR UR5, R11 ;  /* 0x000000000b0572ca */ /* 0x000fe400000e0000 */
[----:B------:R-:W-:Y:S02]  /*b9f0*/  R2UR UR6, R6 ;  /* 0x00000000060672ca */ /* 0x000fe400000e0000 */
[----:B------:R-:W-:Y:S01]  /*ba00*/  R2UR UR7, R7 ;  /* 0x00000000070772ca */ /* 0x000fe200000e0000 */
[----:B------:R-:W-:-:S02]  /*ba10*/  VIADD R6, R4, 0x300 ;  /* 0x0000030004067836 */ /* 0x000fc40000000000 */
[----:B------:R-:W-:Y:S02]  /*ba20*/  VIADD R8, R8, 0x200 ;  /* 0x0000020008087836 */ /* 0x000fe40000000000 */
[----:B------:R-:W-:Y:S02]  /*ba30*/  IMAD.MOV.U32 R7, RZ, RZ, -0x3ffffff0 ;  /* 0xc0000010ff077424 */ /* 0x000fe400078e00ff */
[----:B------:R-:W-:Y:S01]  /*ba40*/  IMAD.MOV.U32 R9, RZ, RZ, -0x3ffffff0 ;  /* 0xc0000010ff097424 */ /* 0x000fe200078e00ff */
        /* <DEDUP_REMOVED lines=10> */
[----:B------:R-:W-:Y:S01]  /*baf0*/  ULDC UR4, c[0x0][0x988] ;  /* 0x0002620000047ab9 */ /* 0x000fe20000000800 */
[----:B----4-:R-:W-:Y:S01]  /*bb00*/  IMAD R90, R153, 0xc0, R90 ;  /* 0x000000c0995a7824 */ /* 0x010fe200078e025a */
[----:B------:R-:W-:Y:S02]  /*bb10*/  WARPGROUP.DEPBAR.LE gsb0, 0x0 ;  /* 0x00008000000079c5 */ /* 0x000fe40000010000 */
[C---:B------:R-:W-:Y:S01]  /*bb20*/  FMUL.FTZ R109, R2.reuse, R27 ;  /* 0x0000001b026d7220 */ /* 0x040fe20000410000 */
[C---:B------:R-:W-:Y:S01]  /*bb30*/  FMUL.FTZ R27, R2.reuse, R43 ;  /* 0x0000002b021b7220 */ /* 0x040fe20000410000 */
[----:B------:R-:W-:Y:S02]  /*bb40*/  IMAD.MOV.U32 R43, RZ, RZ, -0x80 ;  /* 0xffffff80ff2b7424 */ /* 0x000fe400078e00ff */
[----:B------:R-:W-:Y:S02]  /*bb50*/  FMUL.FTZ R111, R2, R26 ;  /* 0x0000001a026f7220 */ /* 0x000fe40000410000 */
[----:B------:R-:W-:-:S04]  /*bb60*/  IMAD R26, R88, R43, 0x80 ;  /* 0x00000080581a7424 */ /* 0x000fc800078e022b */
[----:B--2---:R-:W-:Y:S02]  /*bb70*/  IMAD.IADD R26, R96, 0x1, R26 ;  /* 0x00000001601a7824 */ /* 0x004fe400078e021a */
[----:B------:R-:W-:-:S03]  /*bb80*/  FMUL.FTZ R107, R2, R30 ;  /* 0x0000001e026b7220 */ /* 0x000fc60000410000 */
[----:B---3--:R-:W-:Y:S01]  /*bb90*/  IADD3 R105, -R98, 0x1, R26 ;  /* 0x0000000162697810 */ /* 0x008fe20007ffe11a */
[----:B------:R-:W0:Y:S01]  /*bba0*/  MUFU.TANH R111, R111 ;  /* 0x0000006f006f7308 */ /* 0x000e220000002400 */
[----:B------:R-:W-:-:S03]  /*bbb0*/  FMUL.FTZ R103, R2, R31 ;  /* 0x0000001f02677220 */ /* 0x000fc60000410000 */
[----:B-----5:R-:W-:-:S04]  /*bbc0*/  IMAD R105, R91, -0x2, R105 ;  /* 0xfffffffe5b697824 */ /* 0x020fc800078e0269 */
[----:B------:R-:W1:Y:S01]  /*bbd0*/  MUFU.TANH R109, R109 ;  /* 0x0000006d006d7308 */ /* 0x000e620000002400 */
[----:B------:R-:W-:Y:S01]  /*bbe0*/  IMAD R92, R91, -0x2, R26 ;  /* 0xfffffffe5b5c7824 */ /* 0x000fe200078e021a */
[----:B------:R-:W-:Y:S01]  /*bbf0*/  IADD3 R43, R105, 0x8, R90 ;  /* 0x00000008692b7810 */ /* 0x000fe20007ffe05a */
[----:B------:R-:W-:-:S05]  /*bc00*/  FMUL.FTZ R101, R2, R34 ;  /* 0x0000002202657220 */ /* 0x000fca0000410000 */
[----:B------:R-:W2:Y:S01]  /*bc10*/  MUFU.TANH R107, R107 ;  /* 0x0000006b006b7308 */ /* 0x000ea20000002400 */
[----:B------:R-:W-:Y:S01]  /*bc20*/  VIMNMX R30, R92, R43, PT ;  /* 0x0000002b5c1e7248 */ /* 0x000fe20003fe0100 */
[----:B------:R-:W-:-:S06]  /*bc30*/  FMUL.FTZ R99, R2, R35 ;  /* 0x0000002302637220 */ /* 0x000fcc0000410000 */
[----:B------:R-:W3:Y:S01]  /*bc40*/  MUFU.TANH R103, R103 ;  /* 0x0000006700677308 */ /* 0x000ee20000002400 */
[----:B------:R-:W-:Y:S01]  /*bc50*/  ISETP.GT.AND P0, PT, R30, RZ, PT ;  /* 0x000000ff1e00720c */ /* 0x000fe20003f04270 */
[----:B------:R-:W-:Y:S01]  /*bc60*/  FMUL.FTZ R97, R2, R38 ;  /* 0x0000002602617220 */ /* 0x000fe20000410000 */
[----:B------:R-:W-:-:S05]  /*bc70*/  ISETP.GT.AND P2, PT, R30, 0x1, PT ;  /* 0x000000011e00780c */ /* 0x000fca0003f44270 */
[----:B------:R-:W4:Y:S01]  /*bc80*/  MUFU.TANH R101, R101 ;  /* 0x0000006500657308 */ /* 0x000f220000002400 */
[----:B------:R-:W-:Y:S01]  /*bc90*/  ISETP.GT.AND P3, PT, R30, 0x8, PT ;  /* 0x000000081e00780c */ /* 0x000fe20003f64270 */
[----:B------:R-:W-:Y:S01]  /*bca0*/  FMUL.FTZ R89, R2, R39 ;  /* 0x0000002702597220 */ /* 0x000fe20000410000 */
[----:B0-----:R-:W-:Y:S02]  /*bcb0*/  FSEL R111, R111, -INF , P0 ;  /* 0xff8000006f6f7808 */ /* 0x001fe40000000000 */
[----:B-1----:R-:W-:-:S03]  /*bcc0*/  FSEL R109, R109, -INF , P2 ;  /* 0xff8000006d6d7808 */ /* 0x002fc60001000000 */
[----:B------:R-:W0:Y:S01]  /*bcd0*/  MUFU.TANH R99, R99 ;  /* 0x0000006300637308 */ /* 0x000e220000002400 */
[----:B------:R-:W-:Y:S01]  /*bce0*/  ISETP.GT.AND P0, PT, R30, 0x9, PT ;  /* 0x000000091e00780c */ /* 0x000fe20003f04270 */
[----:B------:R-:W-:Y:S01]  /*bcf0*/  FMUL.FTZ R31, R2, R42 ;  /* 0x0000002a021f7220 */ /* 0x000fe20000410000 */
[----:B--2---:R-:W-:Y:S02]  /*bd00*/  FSEL R107, R107, -INF , P3 ;  /* 0xff8000006b6b7808 */ /* 0x004fe40001800000 */
[----:B------:R-:W-:-:S03]  /*bd10*/  FMNMX.FTZ R26, R111, R109, !PT ;  /* 0x0000006d6f1a7209 */ /* 0x000fc60007810000 */
[----:B------:R-:W1:Y:S01]  /*bd20*/  MUFU.TANH R97, R97 ;  /* 0x0000006100617308 */ /* 0x000e620000002400 */
[----:B------:R-:W-:Y:S02]  /*bd30*/  ISETP.GT.AND P2, PT, R30, 0x10, PT ;  /* 0x000000101e00780c */ /* 0x000fe40003f44270 */
[----:B---3--:R-:W-:Y:S02]  /*bd40*/  FSEL R103, R103, -INF , P0 ;  /* 0xff80000067677808 */ /* 0x008fe40000000000 */
[----:B------:R-:W-:-:S03]  /*bd50*/  FMNMX.FTZ R26, R107, R26, !PT ;  /* 0x0000001a6b1a7209 */ /* 0x000fc60007810000 */
[----:B------:R-:W2:Y:S01]  /*bd60*/  MUFU.TANH R89, R89 ;  /* 0x0000005900597308 */ /* 0x000ea20000002400 */
[----:B------:R-:W-:Y:S01]  /*bd70*/  ISETP.GT.AND P0, PT, R30, 0x11, PT ;  /* 0x000000111e00780c */ /* 0x000fe20003f04270 */
[----:B------:R-:W-:Y:S01]  /*bd80*/  FMUL.FTZ R39, R2, R46 ;  /* 0x0000002e02277220 */ /* 0x000fe20000410000 */
[----:B----4-:R-:W-:Y:S02]  /*bd90*/  FSEL R101, R101, -INF , P2 ;  /* 0xff80000065657808 */ /* 0x010fe40001000000 */
[----:B------:R-:W-:-:S03]  /*bda0*/  FMNMX.FTZ R26, R103, R26, !PT ;  /* 0x0000001a671a7209 */ /* 0x000fc60007810000 */
[----:B------:R-:W3:Y:S01]  /*bdb0*/  MUFU.TANH R31, R31 ;  /* 0x0000001f001f7308 */ /* 0x000ee20000002400 */
[----:B------:R-:W-:Y:S01]  /*bdc0*/  ISETP.GT.AND P2, PT, R30, 0x18, PT ;  /* 0x000000181e00780c */ /* 0x000fe20003f44270 */
[----:B------:R-:W-:Y:S01]  /*bdd0*/  FMUL.FTZ R35, R2, R47 ;  /* 0x0000002f02237220 */ /* 0x000fe20000410000 */
[----:B0-----:R-:W-:Y:S02]  /*bde0*/  FSEL R99, R99, -INF , P0 ;  /* 0xff80000063637808 */ /* 0x001fe40000000000 */
[----:B------:R-:W-:-:S03]  /*bdf0*/  FMNMX.FTZ R26, R101, R26, !PT ;  /* 0x0000001a651a7209 */ /* 0x000fc60007810000 */
[----:B------:R-:W0:Y:S01]  /*be00*/  MUFU.TANH R27, R27 ;  /* 0x0000001b001b7308 */ /* 0x000e220000002400 */
[C---:B------:R-:W-:Y:S01]  /*be10*/  FMUL.FTZ R3, R2.reuse, R24 ;  /* 0x0000001802037220 */ /* 0x040fe20000410000 */
[----:B------:R-:W-:Y:S01]  /*be20*/  FMUL.FTZ R24, R2, R41 ;  /* 0x0000002902187220 */ /* 0x000fe20000410000 */
[----:B------:R-:W-:Y:S01]  /*be30*/  ISETP.GT.AND P0, PT, R30, 0x19, PT ;  /* 0x000000191e00780c */ /* 0x000fe20003f04270 */
[C---:B------:R-:W-:Y:S01]  /*be40*/  FMUL.FTZ R41, R2.reuse, R50 ;  /* 0x0000003202297220 */ /* 0x040fe20000410000 */
[----:B-1----:R-:W-:Y:S02]  /*be50*/  FSEL R97, R97, -INF , P2 ;  /* 0xff80000061617808 */ /* 0x002fe40001000000 */
[----:B------:R-:W-:Y:S01]  /*be60*/  FMNMX.FTZ R26, R99, R26, !PT ;  /* 0x0000001a631a7209 */ /* 0x000fe20007810000 */
[----:B------:R-:W1:Y:S01]  /*be70*/  MUFU.TANH R39, R39 ;  /* 0x0000002700277308 */ /* 0x000e620000002400 */
[C---:B------:R-:W-:Y:S01]  /*be80*/  FMUL.FTZ R9, R2.reuse, R28 ;  /* 0x0000001c02097220 */ /* 0x040fe20000410000 */
[----:B------:R-:W-:Y:S01]  /*be90*/  FMUL.FTZ R28, R2, R45 ;  /* 0x0000002d021c7220 */ /* 0x000fe20000410000 */
[----:B------:R-:W-:Y:S01]  /*bea0*/  ISETP.GT.AND P2, PT, R30, 0x20, PT ;  /* 0x000000201e00780c */ /* 0x000fe20003f44270 */
[----:B------:R-:W-:Y:S01]  /*beb0*/  FMUL.FTZ R45, R2, R51 ;  /* 0x00000033022d7220 */ /* 0x000fe20000410000 */
[----:B--2---:R-:W-:-:S02]  /*bec0*/  FSEL R89, R89, -INF , P0 ;  /* 0xff80000059597808 */ /* 0x004fc40000000000 */
[----:B------:R-:W-:Y:S01]  /*bed0*/  FMNMX.FTZ R34, R97, R26, !PT ;  /* 0x0000001a61227209 */ /* 0x000fe20007810000 */
[----:B------:R-:W2:Y:S01]  /*bee0*/  MUFU.TANH R35, R35 ;  /* 0x0000002300237308 */ /* 0x000ea20000002400 */
[C---:B------:R-:W-:Y:S01]  /*bef0*/  FMUL.FTZ R13, R2.reuse, R32 ;  /* 0x00000020020d7220 */ /* 0x040fe20000410000 */
[----:B------:R-:W-:Y:S01]  /*bf00*/  FMUL.FTZ R32, R2, R49 ;  /* 0x0000003102207220 */ /* 0x000fe20000410000 */
[----:B------:R-:W-:Y:S01]  /*bf10*/  ISETP.GT.AND P0, PT, R30, 0x21, PT ;  /* 0x000000211e00780c */ /* 0x000fe20003f04270 */
[----:B------:R-:W-:Y:S01]  /*bf20*/  FMUL.FTZ R49, R2, R54 ;  /* 0x0000003602317220 */ /* 0x000fe20000410000 */
[----:B---3--:R-:W-:Y:S02]  /*bf30*/  FSEL R31, R31, -INF , P2 ;  /* 0xff8000001f1f7808 */ /* 0x008fe40001000000 */
[----:B------:R-:W-:Y:S01]  /*bf40*/  FMNMX.FTZ R34, R89, R34, !PT ;  /* 0x0000002259227209 */ /* 0x000fe20007810000 */
[----:B------:R-:W3:Y:S01]  /*bf50*/  MUFU.TANH R41, R41 ;  /* 0x0000002900297308 */ /* 0x000ee20000002400 */
[----:B------:R-:W-:Y:S01]  /*bf60*/  ISETP.GT.AND P2, PT, R30, 0x28, PT ;  /* 0x000000281e00780c */ /* 0x000fe20003f44270 */
[----:B------:R-:W-:Y:S01]  /*bf70*/  FMUL.FTZ R47, R2, R55 ;  /* 0x00000037022f7220 */ /* 0x000fe20000410000 */
[----:B0-----:R-:W-:-:S02]  /*bf80*/  FSEL R27, R27, -INF , P0 ;  /* 0xff8000001b1b7808 */ /* 0x001fc40000000000 */
[----:B------:R-:W-:-:S03]  /*bf90*/  FMNMX.FTZ R34, R31, R34, !PT ;  /* 0x000000221f227209 */ /* 0x000fc60007810000 */
[----:B------:R-:W0:Y:S01]  /*bfa0*/  MUFU.TANH R45, R45 ;  /* 0x0000002d002d7308 */ /* 0x000e220000002400 */
[C---:B------:R-:W-:Y:S01]  /*bfb0*/  FMUL.FTZ R15, R2.reuse, R36 ;  /* 0x00000024020f7220 */ /* 0x040fe20000410000 */
[----:B------:R-:W-:Y:S01]  /*bfc0*/  FMUL.FTZ R36, R2, R53 ;  /* 0x0000003502247220 */ /* 0x000fe20000410000 */
[----:B------:R-:W-:Y:S01]  /*bfd0*/  ISETP.GT.AND P0, PT, R30, 0x29, PT ;  /* 0x000000291e00780c */ /* 0x000fe20003f04270 */
[----:B------:R-:W-:Y:S01]  /*bfe0*/  FMUL.FTZ R53, R2, R58 ;  /* 0x0000003a02357220 */ /* 0x000fe20000410000 */
[----:B-1----:R-:W-:Y:S02]  /*bff0*/  FSEL R39, R39, -INF , P2 ;  /* 0xff80000027277808 */ /* 0x002fe40001000000 */
[----:B------:R-:W-:Y:S01]  /*c000*/  FMNMX.FTZ R34, R27, R34, !PT ;  /* 0x000000221b227209 */ /* 0x000fe20007810000 */
[----:B------:R-:W1:Y:S01]  /*c010*/  MUFU.TANH R49, R49 ;  /* 0x0000003100317308 */ /* 0x000e620000002400 */
[----:B------:R-:W-:Y:S01]  /*c020*/  ISETP.GT.AND P2, PT, R30, 0x30, PT ;  /* 0x000000301e00780c */ /* 0x000fe20003f44270 */
[----:B------:R-:W-:Y:S01]  /*c030*/  FMUL.FTZ R51, R2, R59 ;  /* 0x0000003b02337220 */ /* 0x000fe20000410000 */
[----:B--2---:R-:W-:-:S02]  /*c040*/  FSEL R35, R35, -INF , P0 ;  /* 0xff80000023237808 */ /* 0x004fc40000000000 */
[----:B------:R-:W-:-:S03]  /*c050*/  FMNMX.FTZ R34, R39, R34, !PT ;  /* 0x0000002227227209 */ /* 0x000fc60007810000 */
        /* <DEDUP_REMOVED lines=13> */
[----:B------:R-:W-:Y:S01]  /*c130*/  ISETP.GT.AND P0, PT, R30, 0x39, PT ;  /* 0x000000391e00780c */ /* 0x000fe20003f04270 */
[----:B------:R-:W-:Y:S01]  /*c140*/  FMUL.FTZ R63, R2, R66 ;  /* 0x00000042023f7220 */ /* 0x000fe20000410000 */
[----:B-1----:R-:W-:Y:S02]  /*c150*/  FSEL R49, R49, -INF , P2 ;  /* 0xff80000031317808 */ /* 0x002fe40001000000 */
[----:B------:R-:W-:-:S03]  /*c160*/  FMNMX.FTZ R34, R45, R34, !PT ;  /* 0x000000222d227209 */ /* 0x000fc60007810000 */
[----:B------:R-:W1:Y:S01]  /*c170*/  MUFU.TANH R57, R57 ;  /* 0x0000003900397308 */ /* 0x000e620000002400 */
[----:B------:R-:W-:Y:S01]  /*c180*/  ISETP.GT.AND P2, PT, R30, 0x40, PT ;  /* 0x000000401e00780c */ /* 0x000fe20003f44270 */
[----:B------:R-:W-:Y:S01]  /*c190*/  FMUL.FTZ R59, R2, R67 ;  /* 0x00000043023b7220 */ /* 0x000fe20000410000 */
[----:B--2---:R-:W-:Y:S02]  /*c1a0*/  FSEL R47, R47, -INF , P0 ;  /* 0xff8000002f2f7808 */ /* 0x004fe40000000000 */
[----:B------:R-:W-:-:S03]  /*c1b0*/  FMNMX.FTZ R34, R49, R34, !PT ;  /* 0x0000002231227209 */ /* 0x000fc60007810000 */
[----:B------:R-:W2:Y:S01]  /*c1c0*/  MUFU.TANH R55, R55 ;  /* 0x0000003700377308 */ /* 0x000ea20000002400 */
[----:B------:R-:W-:Y:S01]  /*c1d0*/  ISETP.GT.AND P0, PT, R30, 0x41, PT ;  /* 0x000000411e00780c */ /* 0x000fe20003f04270 */
[----:B------:R-:W-:Y:S01]  /*c1e0*/  FMUL.FTZ R26, R2, R70 ;  /* 0x00000046021a7220 */ /* 0x000fe20000410000 */
[----:B---3--:R-:W-:Y:S02]  /*c1f0*/  FSEL R53, R53, -INF , P2 ;  /* 0xff80000035357808 */ /* 0x008fe40001000000 */
[----:B------:R-:W-:-:S03]  /*c200*/  FMNMX.FTZ R34, R47, R34, !PT ;  /* 0x000000222f227209 */ /* 0x000fc60007810000 */
[----:B------:R-:W3:Y:S01]  /*c210*/  MUFU.TANH R63, R63 ;  /* 0x0000003f003f7308 */ /* 0x000ee20000002400 */
[----:B------:R-:W-:Y:S02]  /*c220*/  ISETP.GT.AND P2, PT, R30, 0x48, PT ;  /* 0x000000481e00780c */ /* 0x000fe40003f44270 */
[----:B0-----:R-:W-:Y:S02]  /*c230*/  FSEL R51, R51, -INF , P0 ;  /* 0xff80000033337808 */ /* 0x001fe40000000000 */
[----:B------:R-:W-:-:S03]  /*c240*/  FMNMX.FTZ R34, R53, R34, !PT ;  /* 0x0000002235227209 */ /* 0x000fc60007810000 */
[----:B------:R-:W0:Y:S01]  /*c250*/  MUFU.TANH R59, R59 ;  /* 0x0000003b003b7308 */ /* 0x000e220000002400 */
[----:B------:R-:W-:Y:S01]  /*c260*/  FMUL.FTZ R71, R2, R71 ;  /* 0x0000004702477220 */ /* 0x000fe20000410000 */
[----:B------:R-:W-:Y:S01]  /*c270*/  ISETP.GT.AND P0, PT, R30, 0x49, PT ;  /* 0x000000491e00780c */ /* 0x000fe20003f04270 */
[----:B------:R-:W-:Y:S01]  /*c280*/  FMUL.FTZ R74, R2, R74 ;  /* 0x0000004a024a7220 */ /* 0x000fe20000410000 */
[----:B-1----:R-:W-:Y:S02]  /*c290*/  FSEL R57, R57, -INF , P2 ;  /* 0xff80000039397808 */ /* 0x002fe40001000000 */
[----:B------:R-:W-:Y:S02]  /*c2a0*/  FMNMX.FTZ R38, R51, R34, !PT ;  /* 0x0000002233267209 */ /* 0x000fe40007810000 */
[----:B------:R-:W1:Y:S01]  /*c2b0*/  MUFU.TANH R26, R26 ;  /* 0x0000001a001a7308 */ /* 0x000e620000002400 */
[----:B------:R-:W-:Y:S02]  /*c2c0*/  ISETP.GT.AND P2, PT, R30, 0x50, PT ;  /* 0x000000501e00780c */ /* 0x000fe40003f44270 */
[----:B--2---:R-:W-:-:S02]  /*c2d0*/  FSEL R55, R55, -INF , P0 ;  /* 0xff80000037377808 */ /* 0x004fc40000000000 */
[----:B------:R-:W-:-:S03]  /*c2e0*/  FMNMX.FTZ R38, R57, R38, !PT ;  /* 0x0000002639267209 */ /* 0x000fc60007810000 */
[----:B------:R1:W2:Y:S01]  /*c2f0*/  MUFU.TANH R67, R71 ;  /* 0x0000004700437308 */ /* 0x0002a20000002400 */
[----:B------:R-:W-:Y:S01]  /*c300*/  FMUL.FTZ R75, R2, R75 ;  /* 0x0000004b024b7220 */ /* 0x000fe20000410000 */
[----:B------:R-:W-:Y:S02]  /*c310*/  ISETP.GT.AND P0, PT, R30, 0x51, PT ;  /* 0x000000511e00780c */ /* 0x000fe40003f04270 */
[----:B---3--:R-:W-:Y:S02]  /*c320*/  FSEL R63, R63, -INF , P2 ;  /* 0xff8000003f3f7808 */ /* 0x008fe40001000000 */
[----:B------:R-:W-:Y:S02]  /*c330*/  FMNMX.FTZ R38, R55, R38, !PT ;  /* 0x0000002637267209 */ /* 0x000fe40007810000 */
[----:B------:R-:W3:Y:S01]  /*c340*/  MUFU.TANH R74, R74 ;  /* 0x0000004a004a7308 */ /* 0x000ee20000002400 */
[----:B------:R-:W-:Y:S01]  /*c350*/  FMUL.FTZ R78, R2, R78 ;  /* 0x0000004e024e7220 */ /* 0x000fe20000410000 */
[----:B------:R-:W-:-:S02]  /*c360*/  ISETP.GT.AND P2, PT, R30, 0x58, PT ;  /* 0x000000581e00780c */ /* 0x000fc40003f44270 */
[----:B0-----:R-:W-:Y:S02]  /*c370*/  FSEL R59, R59, -INF , P0 ;  /* 0xff8000003b3b7808 */ /* 0x001fe40000000000 */
[----:B------:R-:W-:Y:S02]  /*c380*/  FMNMX.FTZ R38, R63, R38, !PT ;  /* 0x000000263f267209 */ /* 0x000fe40007810000 */
[----:B------:R-:W0:Y:S01]  /*c390*/  MUFU.TANH R75, R75 ;  /* 0x0000004b004b7308 */ /* 0x000e220000002400 */
[----:B------:R-:W-:Y:S01]  /*c3a0*/  FMUL.FTZ R79, R2, R79 ;  /* 0x0000004f024f7220 */ /* 0x000fe20000410000 */
[----:B------:R-:W-:Y:S02]  /*c3b0*/  ISETP.GT.AND P0, PT, R30, 0x59, PT ;  /* 0x000000591e00780c */ /* 0x000fe40003f04270 */
[----:B-1----:R-:W-:Y:S02]  /*c3c0*/  FSEL R71, R26, -INF , P2 ;  /* 0xff8000001a477808 */ /* 0x002fe40001000000 */
[----:B------:R-:W-:-:S02]  /*c3d0*/  FMNMX.FTZ R38, R59, R38, !PT ;  /* 0x000000263b267209 */ /* 0x000fc40007810000 */
[----:B------:R-:W1:Y:S01]  /*c3e0*/  MUFU.TANH R78, R78 ;  /* 0x0000004e004e7308 */ /* 0x000e620000002400 */
[----:B------:R-:W-:Y:S01]  /*c3f0*/  FMUL.FTZ R82, R2, R82 ;  /* 0x0000005202527220 */ /* 0x000fe20000410000 */
[----:B------:R-:W-:Y:S02]  /*c400*/  ISETP.GT.AND P2, PT, R30, 0x60, PT ;  /* 0x000000601e00780c */ /* 0x000fe40003f44270 */
[----:B--2---:R-:W-:Y:S02]  /*c410*/  FSEL R67, R67, -INF , P0 ;  /* 0xff80000043437808 */ /* 0x004fe40000000000 */
[----:B------:R-:W-:Y:S02]  /*c420*/  FMNMX.FTZ R38, R71, R38, !PT ;  /* 0x0000002647267209 */ /* 0x000fe40007810000 */
[----:B------:R3:W2:Y:S01]  /*c430*/  MUFU.TANH R34, R79 ;  /* 0x0000004f00227308 */ /* 0x0006a20000002400 */
[C---:B------:R-:W-:Y:S01]  /*c440*/  FMUL.FTZ R83, R2.reuse, R83 ;  /* 0x0000005302537220 */ /* 0x040fe20000410000 */
[----:B------:R-:W-:Y:S01]  /*c450*/  FMNMX.FTZ R38, R67, R38, !PT ;  /* 0x0000002643267209 */ /* 0x000fe20007810000 */
[----:B------:R-:W-:Y:S01]  /*c460*/  FMUL.FTZ R86, R2, R86 ;  /* 0x0000005602567220 */ /* 0x000fe20000410000 */
[----:B------:R-:W-:-:S04]  /*c470*/  ISETP.GT.AND P0, PT, R30, 0x61, PT ;  /* 0x000000611e00780c */ /* 0x000fc80003f04270 */
[----:B------:R-:W4:Y:S01]  /*c480*/  MUFU.TANH R82, R82 ;  /* 0x0000005200527308 */ /* 0x000f220000002400 */
[----:B---3--:R-:W-:Y:S02]  /*c490*/  FSEL R79, R74, -INF , P2 ;  /* 0xff8000004a4f7808 */ /* 0x008fe40001000000 */
[----:B------:R-:W-:Y:S02]  /*c4a0*/  ISETP.GT.AND P2, PT, R30, 0x68, PT ;  /* 0x000000681e00780c */ /* 0x000fe40003f44270 */
[----:B------:R-:W-:Y:S01]  /*c4b0*/  FMNMX.FTZ R26, R79, R38, !PT ;  /* 0x000000264f1a7209 */ /* 0x000fe20007810000 */
[----:B------:R-:W-:Y:S01]  /*c4c0*/  FMUL.FTZ R38, R2, R87 ;  /* 0x0000005702267220 */ /* 0x000fe20000410000 */
[----:B0-----:R-:W-:Y:S01]  /*c4d0*/  FSEL R75, R75, -INF , P0 ;  /* 0xff8000004b4b7808 */ /* 0x001fe20000000000 */
[----:B------:R2:W0:Y:S01]  /*c4e0*/  MUFU.TANH R93, R83 ;  /* 0x00000053005d7308 */ /* 0x0004220000002400 */
[----:B------:R-:W-:Y:S02]  /*c4f0*/  ISETP.GT.AND P0, PT, R30, 0x69, PT ;  /* 0x000000691e00780c */ /* 0x000fe40003f04270 */
[----:B-1----:R-:W-:-:S02]  /*c500*/  FSEL R87, R78, -INF , P2 ;  /* 0xff8000004e577808 */ /* 0x002fc40001000000 */
[----:B------:R-:W-:-:S03]  /*c510*/  FMNMX.FTZ R26, R75, R26, !PT ;  /* 0x0000001a4b1a7209 */ /* 0x000fc60007810000 */
[----:B------:R-:W1:Y:S01]  /*c520*/  MUFU.TANH R86, R86 ;  /* 0x0000005600567308 */ /* 0x000e620000002400 */
[----:B--2---:R-:W-:Y:S02]  /*c530*/  FSEL R83, R34, -INF , P0 ;  /* 0xff80000022537808 */ /* 0x004fe40000000000 */
[----:B------:R-:W-:Y:S02]  /*c540*/  ISETP.GT.AND P2, PT, R30, 0x70, PT ;  /* 0x000000701e00780c */ /* 0x000fe40003f44270 */
[----:B------:R-:W-:-:S03]  /*c550*/  FMNMX.FTZ R34, R87, R26, !PT ;  /* 0x0000001a57227209 */ /* 0x000fc60007810000 */
[----:B------:R-:W2:Y:S01]  /*c560*/  MUFU.TANH R38, R38 ;  /* 0x0000002600267308 */ /* 0x000ea20000002400 */
[----:B------:R-:W-:Y:S02]  /*c570*/  ISETP.GT.AND P0, PT, R30, 0x71, PT ;  /* 0x000000711e00780c */ /* 0x000fe40003f04270 */
[----:B----4-:R-:W-:Y:S02]  /*c580*/  FSEL R91, R82, -INF , P2 ;  /* 0xff800000525b7808 */ /* 0x010fe40001000000 */
[----:B------:R-:W-:Y:S02]  /*c590*/  FMNMX.FTZ R34, R83, R34, !PT ;  /* 0x0000002253227209 */ /* 0x000fe40007810000 */
[----:B------:R-:W-:Y:S02]  /*c5a0*/  ISETP.GT.AND P2, PT, R30, 0x78, PT ;  /* 0x000000781e00780c */ /* 0x000fe40003f44270 */
[----:B0-----:R-:W-:Y:S02]  /*c5b0*/  FSEL R93, R93, -INF , P0 ;  /* 0xff8000005d5d7808 */ /* 0x001fe40000000000 */
[----:B------:R-:W-:-:S02]  /*c5c0*/  FMNMX.FTZ R34, R91, R34, !PT ;  /* 0x000000225b227209 */ /* 0x000fc40007810000 */
[----:B------:R-:W-:Y:S01]  /*c5d0*/  ISETP.GT.AND P0, PT, R30, 0x79, PT ;  /* 0x000000791e00780c */ /* 0x000fe20003f04270 */
[----:B------:R-:W-:Y:S01]  /*c5e0*/  FMUL.FTZ R30, R2, R61 ;  /* 0x0000003d021e7220 */ /* 0x000fe20000410000 */
[----:B-1----:R-:W-:Y:S02]  /*c5f0*/  FSEL R61, R86, -INF , P2 ;  /* 0xff800000563d7808 */ /* 0x002fe40001000000 */
[----:B------:R-:W-:Y:S02]  /*c600*/  FMNMX.FTZ R34, R93, R34, !PT ;  /* 0x000000225d227209 */ /* 0x000fe40007810000 */
[----:B--2---:R-:W-:Y:S02]  /*c610*/  FSEL R95, R38, -INF , P0 ;  /* 0xff800000265f7808 */ /* 0x004fe40000000000 */
[----:B------:R-:W-:-:S04]  /*c620*/  FMNMX.FTZ R38, R61, R34, !PT ;  /* 0x000000223d267209 */ /* 0x000fc80007810000 */
[----:B------:R-:W-:-:S05]  /*c630*/  FMNMX.FTZ R42, R95, R38, !PT ;  /* 0x000000265f2a7209 */ /* 0x000fca0007810000 */
[----:B------:R-:W0:Y:S01]  /*c640*/  SHFL.BFLY PT, R43, R42, 0x2, 0x1f ;  /* 0x0c401f002a2b7f89 */ /* 0x000e2200000e0000 */
[C---:B------:R-:W-:Y:S01]  /*c650*/  FMUL.FTZ R26, R2.reuse, R60 ;  /* 0x0000003c021a7220 */ /* 0x040fe20000410000 */
[----:B------:R-:W-:Y:S01]  /*c660*/  FMUL.FTZ R8, R2, R25 ;  /* 0x0000001902087220 */ /* 0x000fe20000410000 */
[----:B0-----:R-:W-:-:S05]  /*c670*/  FMNMX.FTZ R60, R42, R43, !PT ;  /* 0x0000002b2a3c7209 */ /* 0x001fca0007810000 */
[----:B------:R-:W0:Y:S01]  /*c680*/  SHFL.BFLY PT, R43, R60, 0x1, 0x1f ;  /* 0x0c201f003c2b7f89 */ /* 0x000e2200000e0000 */
[----:B------:R-:W1:Y:S01]  /*c690*/  MUFU.TANH R3, R3 ;  /* 0x0000000300037308 */ /* 0x000e620000002400 */
[----:B------:R-:W-:Y:S01]  /*c6a0*/  FMUL.FTZ R12, R2, R29 ;  /* 0x0000001d020c7220 */ /* 0x000fe20000410000 */
[----:B------:R-:W-:-:S06]  /*c6b0*/  MOV R42, UR4 ;  /* 0x00000004002a7c02 */ /* 0x000fcc0008000f00 */
[----:B------:R-:W2:Y:S01]  /*c6c0*/  MUFU.TANH R8, R8 ;  /* 0x0000000800087308 */ /* 0x000ea20000002400 */
[C---:B------:R-:W-:Y:S01]  /*c6d0*/  FMUL.FTZ R25, R2.reuse, R44 ;  /* 0x0000002c02197220 */ /* 0x040fe20000410000 */
[----:B------:R-:W-:Y:S01]  /*c6e0*/  FMUL.FTZ R44, R2, R68 ;  /* 0x00000044022c7220 */ /* 0x000fe20000410000 */
[----:B------:R-:W-:-:S05]  /*c6f0*/  VIADDMNMX R68, R90, R105, R92, PT ;  /* 0x000000695a447246 */ /* 0x000fca000380015c */
[----:B------:R-:W3:Y:S01]  /*c700*/  MUFU.TANH R9, R9 ;  /* 0x0000000900097308 */ /* 0x000ee20000002400 */
[----:B0-----:R-:W-:-:S07]  /*c710*/  FMNMX.FTZ R43, R60, R43, !PT ;  /* 0x0000002b3c2b7209 */ /* 0x001fce0007810000 */
[----:B------:R-:W0:Y:S01]  /*c720*/  MUFU.TANH R12, R12 ;  /* 0x0000000c000c7308 */ /* 0x000e220000002400 */
[----:B------:R-:W-:Y:S01]  /*c730*/  FMUL.FTZ R14, R2, R33 ;  /* 0x00000021020e7220 */ /* 0x000fe20000410000 */
[C---:B------:R-:W-:Y:S01]  /*c740*/  FSETP.NEU.FTZ.AND P0, PT, R43.reuse, -INF , PT ;  /* 0xff8000002b00780b */ /* 0x040fe20003f1d000 */
[----:B------:R-:W-:-:S01]  /*c750*/  FFMA.FTZ R60, R43, R42, -8 ;  /* 0xc10000002b3c7423 */ /* 0x000fc2000001002a */
[----:B------:R-:W-:-:S04]  /*c760*/  ISETP.GT.AND P2, PT, R68, 0x1, PT ;  /* 0x000000014400780c */ /* 0x000fc80003f44270 */
[----:B------:R-:W4:Y:S01]  /*c770*/  MUFU.TANH R13, R13 ;  /* 0x0000000d000d7308 */ /* 0x000f220000002400 */
[----:B------:R-:W-:Y:S02]  /*c780*/  FSEL R60, R60, RZ, P0 ;  /* 0x000000ff3c3c7208 */ /* 0x000fe40000000000 */
[----:B------:R-:W-:Y:S01]  /*c790*/  ISETP.GT.AND P0, PT, R68, RZ, PT ;  /* 0x000000ff4400720c */ /* 0x000fe20003f04270 */
[----:B------:R-:W-:Y:S01]  /*c7a0*/  FMUL.FTZ R46, R2, R69 ;  /* 0x00000045022e7220 */ /* 0x000fe20000410000 */
[----:B------:R-:W-:Y:S01]  /*c7b0*/  ISETP.GT.AND P3, PT, R68, 0x8, PT ;  /* 0x000000084400780c */ /* 0x000fe20003f64270 */
[----:B------:R-:W-:Y:S01]  /*c7c0*/  FMUL.FTZ R20, R2, R37 ;  /* 0x0000002502147220 */ /* 0x000fe20000410000 */
[----:B-1----:R-:W-:Y:S01]  /*c7d0*/  FSEL R69, R3, -INF , P0 ;  /* 0xff80000003457808 */ /* 0x002fe20000000000 */
[----:B------:R-:W1:Y:S01]  /*c7e0*/  MUFU.TANH R14, R14 ;  /* 0x0000000e000e7308 */ /* 0x000e620000002400 */
[----:B--2---:R-:W-:Y:S02]  /*c7f0*/  FSEL R8, R8, -INF , P2 ;  /* 0xff80000008087808 */ /* 0x004fe40001000000 */
[----:B------:R-:W-:-:S02]  /*c800*/  ISETP.GT.AND P0, PT, R68, 0x9, PT ;  /* 0x000000094400780c */ /* 0x000fc40003f04270 */
[----:B---3--:R-:W-:Y:S02]  /*c810*/  FSEL R9, R9, -INF , P3 ;  /* 0xff80000009097808 */ /* 0x008fe40001800000 */
[----:B------:R-:W-:Y:S01]  /*c820*/  FMNMX.FTZ R70, R69, R8, !PT ;  /* 0x0000000845467209 */ /* 0x000fe20007810000 */
[----:B------:R-:W2:Y:S01]  /*c830*/  MUFU.TANH R15, R15 ;  /* 0x0000000f000f7308 */ /* 0x000ea20000002400 */
[----:B------:R-:W-:Y:S01]  /*c840*/  FMUL.FTZ R50, R2, R73 ;  /* 0x0000004902327220 */ /* 0x000fe20000410000 */
[----:B------:R-:W-:Y:S02]  /*c850*/  ISETP.GT.AND P2, PT, R68, 0x10, PT ;  /* 0x000000104400780c */ /* 0x000fe40003f44270 */
[----:B0-----:R-:W-:Y:S02]  /*c860*/  FSEL R73, R12, -INF , P0 ;  /* 0xff8000000c497808 */ /* 0x001fe40000000000 */
[----:B------:R-:W-:Y:S02]  /*c870*/  FMNMX.FTZ R70, R9, R70, !PT ;  /* 0x0000004609467209 */ /* 0x000fe40007810000 */
[----:B------:R-:W0:Y:S01]  /*c880*/  MUFU.TANH R20, R20 ;  /* 0x0000001400147308 */ /* 0x000e220000002400 */
[----:B------:R-:W-:-:S02]  /*c890*/  ISETP.GT.AND P0, PT, R68, 0x11, PT ;  /* 0x000000114400780c */ /* 0x000fc40003f04270 */
[----:B----4-:R-:W-:Y:S02]  /*c8a0*/  FSEL R13, R13, -INF , P2 ;  /* 0xff8000000d0d7808 */ /* 0x010fe40001000000 */
[----:B------:R-:W-:-:S03]  /*c8b0*/  FMNMX.FTZ R70, R73, R70, !PT ;  /* 0x0000004649467209 */ /* 0x000fc60007810000 */
[----:B------:R-:W3:Y:S01]  /*c8c0*/  MUFU.TANH R21, R21 ;  /* 0x0000001500157308 */ /* 0x000ee20000002400 */
[----:B------:R-:W-:Y:S01]  /*c8d0*/  FMUL.FTZ R54, R2, R77 ;  /* 0x0000004d02367220 */ /* 0x000fe20000410000 */
[----:B------:R-:W-:Y:S02]  /*c8e0*/  ISETP.GT.AND P2, PT, R68, 0x18, PT ;  /* 0x000000184400780c */ /* 0x000fe40003f44270 */
[----:B-1----:R-:W-:Y:S02]  /*c8f0*/  FSEL R77, R14, -INF , P0 ;  /* 0xff8000000e4d7808 */ /* 0x002fe40000000000 */
[----:B------:R-:W-:Y:S02]  /*c900*/  FMNMX.FTZ R70, R13, R70, !PT ;  /* 0x000000460d467209 */ /* 0x000fe40007810000 */
        /* <DEDUP_REMOVED lines=8> */
[----:B------:R-:W-:Y:S02]  /*c990*/  ISETP.GT.AND P2, PT, R68, 0x20, PT ;  /* 0x000000204400780c */ /* 0x000fe40003f44270 */
[----:B0-----:R-:W-:Y:S02]  /*c9a0*/  FSEL R85, R20, -INF , P0 ;  /* 0xff80000014557808 */ /* 0x001fe40000000000 */
[----:B------:R-:W-:Y:S01]  /*c9b0*/  FMNMX.FTZ R70, R15, R70, !PT ;  /* 0x000000460f467209 */ /* 0x000fe20007810000 */
[----:B------:R-:W0:Y:S01]  /*c9c0*/  MUFU.TANH R28, R28 ;  /* 0x0000001c001c7308 */ /* 0x000e220000002400 */
[----:B------:R-:W-:Y:S01]  /*c9d0*/  ISETP.GT.AND P0, PT, R68, 0x21, PT ;  /* 0x000000214400780c */ /* 0x000fe20003f04270 */
[----:B------:R-:W-:Y:S01]  /*c9e0*/  FMUL.FTZ R33, R2, R52 ;  /* 0x0000003402217220 */ /* 0x000fe20000410000 */
[----:B---3--:R-:W-:-:S02]  /*c9f0*/  FSEL R21, R21, -INF , P2 ;  /* 0xff80000015157808 */ /* 0x008fc40001000000 */
[----:B------:R-:W-:-:S03]  /*ca00*/  FMNMX.FTZ R70, R85, R70, !PT ;  /* 0x0000004655467209 */ /* 0x000fc60007810000 */
[----:B------:R-:W3:Y:S01]  /*ca10*/  MUFU.TANH R29, R29 ;  /* 0x0000001d001d7308 */ /* 0x000ee20000002400 */
[----:B------:R-:W-:-:S01]  /*ca20*/  FFMA.FTZ R20, R97, R42, -R60 ;  /* 0x0000002a61147223 */ /* 0x000fc2000001083c */
        /* <DEDUP_REMOVED lines=9> */
[----:B------:R-:W-:Y:S01]  /*cac0*/  FMUL.FTZ R58, R2, R81 ;  /* 0x00000051023a7220 */ /* 0x000fe20000410000 */
[----:B------:R-:W-:Y:S01]  /*cad0*/  FFMA.FTZ R81, R99, R42, -R60 ;  /* 0x0000002a63517223 */ /* 0x000fe2000001083c */
[----:B------:R-:W-:Y:S02]  /*cae0*/  ISETP.GT.AND P2, PT, R68, 0x30, PT ;  /* 0x000000304400780c */ /* 0x000fe40003f44270 */
[----:B0-----:R-:W-:Y:S02]  /*caf0*/  FSEL R99, R28, -INF , P0 ;  /* 0xff8000001c637808 */ /* 0x001fe40000000000 */
[----:B------:R-:W-:Y:S01]  /*cb00*/  FMNMX.FTZ R70, R25, R70, !PT ;  /* 0x0000004619467209 */ /* 0x000fe20007810000 */
[----:B------:R-:W-:Y:S01]  /*cb10*/  MUFU.TANH R36, R36 ;  /* 0x0000002400247308 */ /* 0x000fe20000002400 */
[----:B------:R-:W-:Y:S02]  /*cb20*/  ISETP.GT.AND P0, PT, R68, 0x31, PT ;  /* 0x000000314400780c */ /* 0x000fe40003f04270 */
[----:B---3--:R-:W-:-:S02]  /*cb30*/  FSEL R29, R29, -INF , P2 ;  /* 0xff8000001d1d7808 */ /* 0x008fc40001000000 */
[----:B------:R-:W-:-:S03]  /*cb40*/  FMNMX.FTZ R70, R99, R70, !PT ;  /* 0x0000004663467209 */ /* 0x000fc60007810000 */
[----:B------:R-:W0:Y:S01]  /*cb50*/  MUFU.TANH R37, R37 ;  /* 0x0000002500257308 */ /* 0x000e220000002400 */
[----:B------:R-:W-:-:S01]  /*cb60*/  FFMA.FTZ R24, R31, R42, -R60 ;  /* 0x0000002a1f187223 */ /* 0x000fc2000001083c */
[----:B------:R-:W-:Y:S02]  /*cb70*/  ISETP.GT.AND P2, PT, R68, 0x38, PT ;  /* 0x000000384400780c */ /* 0x000fe40003f44270 */
[----:B-1----:R-:W-:Y:S02]  /*cb80*/  FSEL R31, R32, -INF , P0 ;  /* 0xff800000201f7808 */ /* 0x002fe40000000000 */
[----:B------:R-:W-:Y:S02]  /*cb90*/  FMNMX.FTZ R70, R29, R70, !PT ;  /* 0x000000461d467209 */ /* 0x000fe40007810000 */
[----:B------:R-:W1:Y:S01]  /*cba0*/  MUFU.TANH R40, R40 ;  /* 0x0000002800287308 */ /* 0x000e620000002400 */
[----:B------:R-:W-:-:S01]  /*cbb0*/  FFMA.FTZ R101, R101, R42, -R60 ;  /* 0x0000002a65657223 */ /* 0x000fc2000001083c */
[----:B------:R-:W-:-:S02]  /*cbc0*/  ISETP.GT.AND P0, PT, R68, 0x39, PT ;  /* 0x000000394400780c */ /* 0x000fc40003f04270 */
[----:B--2---:R-:W-:Y:S02]  /*cbd0*/  FSEL R33, R33, -INF , P2 ;  /* 0xff80000021217808 */ /* 0x004fe40001000000 */
[----:B------:R-:W-:Y:S02]  /*cbe0*/  FMNMX.FTZ R70, R31, R70, !PT ;  /* 0x000000461f467209 */ /* 0x000fe40007810000 */
[----:B------:R-:W2:Y:S01]  /*cbf0*/  MUFU.TANH R26, R26 ;  /* 0x0000001a001a7308 */ /* 0x000ea20000002400 */
[----:B------:R-:W-:Y:S01]  /*cc00*/  ISETP.GT.AND P2, PT, R68, 0x40, PT ;  /* 0x000000404400780c */ /* 0x000fe20003f44270 */
[----:B------:R-:W-:Y:S01]  /*cc10*/  FMUL.FTZ R38, R2, R65 ;  /* 0x0000004102267220 */ /* 0x000fe20000410000 */
[----:B------:R-:W-:-:S05]  /*cc20*/  FMNMX.FTZ R70, R33, R70, !PT ;  /* 0x0000004621467209 */ /* 0x000fca0007810000 */
[----:B------:R-:W-:Y:S01]  /*cc30*/  MUFU.TANH R30, R30 ;  /* 0x0000001e001e7308 */ /* 0x000fe20000002400 */
[----:B0-----:R-:W-:-:S07]  /*cc40*/  FSEL R37, R37, -INF , P2 ;  /* 0xff80000025257808 */ /* 0x001fce0001000000 */
[----:B------:R0:W-:Y:S01]  /*cc50*/  MUFU.EX2 R14, R101 ;  /* 0x00000065000e7308 */ /* 0x0001e20000000800 */
[----:B------:R-:W-:-:S01]  /*cc60*/  FFMA.FTZ R103, R103, R42, -R60 ;  /* 0x0000002a67677223 */ /* 0x000fc2000001083c */
[----:B------:R-:W-:Y:S01]  /*cc70*/  FFMA.FTZ R28, R39, R42, -R60 ;  /* 0x0000002a271c7223 */ /* 0x000fe2000001083c */
[----:B0-----:R-:W-:-:S05]  /*cc80*/  FSEL R101, R36, -INF , P0 ;  /* 0xff80000024657808 */ /* 0x001fca0000000000 */
[----:B------:R-:W0:Y:S01]  /*cc90*/  MUFU.TANH R34, R34 ;  /* 0x0000002200227308 */ /* 0x000e220000002400 */
[C---:B------:R-:W-:Y:S02]  /*cca0*/  ISETP.GT.AND P0, PT, R68.reuse, 0x41, PT ;  /* 0x000000414400780c */ /* 0x040fe40003f04270 */
[----:B------:R-:W-:Y:S02]  /*ccb0*/  FMNMX.FTZ R70, R101, R70, !PT ;  /* 0x0000004665467209 */ /* 0x000fe40007810000 */
[----:B------:R-:W-:Y:S02]  /*ccc0*/  ISETP.GT.AND P2, PT, R68, 0x48, PT ;  /* 0x000000484400780c */ /* 0x000fe40003f44270 */
[----:B-1----:R-:W-:Y:S01]  /*ccd0*/  FSEL R39, R40, -INF , P0 ;  /* 0xff80000028277808 */ /* 0x002fe20000000000 */
[----:B------:R-:W1:Y:S01]  /*cce0*/  MUFU.TANH R38, R38 ;  /* 0x0000002600267308 */ /* 0x000e620000002400 */
[----:B------:R-:W-:Y:S01]  /*ccf0*/  FMNMX.FTZ R70, R37, R70, !PT ;  /* 0x0000004625467209 */ /* 0x000fe20007810000 */
[----:B------:R-:W-:Y:S01]  /*cd00*/  FFMA.FTZ R107, R107, R42, -R60 ;  /* 0x0000002a6b6b7223 */ /* 0x000fe2000001083c */
[----:B------:R-:W-:Y:S01]  /*cd10*/  ISETP.GT.AND P0, PT, R68, 0x49, PT ;  /* 0x000000494400780c */ /* 0x000fe20003f04270 */
[----:B------:R-:W-:Y:S01]  /*cd20*/  FMUL.FTZ R48, R2, R72 ;  /* 0x0000004802307220 */ /* 0x000fe20000410000 */
[----:B------:R-:W-:-:S03]  /*cd30*/  FMNMX.FTZ R70, R39, R70, !PT ;  /* 0x0000004627467209 */ /* 0x000fc60007810000 */
[----:B------:R-:W3:Y:S08]  /*cd40*/  MUFU.TANH R44, R44 ;  /* 0x0000002c002c7308 */ /* 0x000ef00000002400 */
[----:B------:R2:W-:Y:S02]  /*cd50*/  MUFU.EX2 R12, R103 ;  /* 0x00000067000c7308 */ /* 0x0005e40000000800 */
[----:B--2---:R-:W-:-:S06]  /*cd60*/  FSEL R103, R26, -INF , P2 ;  /* 0xff8000001a677808 */ /* 0x004fcc0001000000 */
[----:B------:R-:W2:Y:S01]  /*cd70*/  MUFU.TANH R46, R46 ;  /* 0x0000002e002e7308 */ /* 0x000ea20000002400 */
[----:B------:R-:W-:Y:S02]  /*cd80*/  ISETP.GT.AND P2, PT, R68, 0x50, PT ;  /* 0x000000504400780c */ /* 0x000fe40003f44270 */
[----:B------:R-:W-:-:S05]  /*cd90*/  FMNMX.FTZ R70, R103, R70, !PT ;  /* 0x0000004667467209 */ /* 0x000fca0007810000 */
[----:B------:R4:W-:Y:S01]  /*cda0*/  MUFU.EX2 R3, R107 ;  /* 0x0000006b00037308 */ /* 0x0009e20000000800 */
[----:B0-----:R-:W-:Y:S01]  /*cdb0*/  FSEL R105, R34, -INF , P2 ;  /* 0xff80000022697808 */ /* 0x001fe20001000000 */
[----:B------:R-:W-:Y:S01]  /*cdc0*/  FMUL.FTZ R52, R2, R76 ;  /* 0x0000004c02347220 */ /* 0x000fe20000410000 */
[----:B----4-:R-:W-:-:S05]  /*cdd0*/  FSEL R107, R30, -INF , P0 ;  /* 0xff8000001e6b7808 */ /* 0x010fca0000000000 */
[----:B------:R-:W0:Y:S01]  /*cde0*/  MUFU.TANH R48, R48 ;  /* 0x0000003000307308 */ /* 0x000e220000002400 */
[----:B------:R-:W-:Y:S02]  /*cdf0*/  ISETP.GT.AND P0, PT, R68, 0x51, PT ;  /* 0x000000514400780c */ /* 0x000fe40003f04270 */
[----:B------:R-:W-:Y:S01]  /*ce00*/  FMNMX.FTZ R70, R107, R70, !PT ;  /* 0x000000466b467209 */ /* 0x000fe20007810000 */
[----:B------:R-:W-:-:S01]  /*ce10*/  FFMA.FTZ R26, R41, R42, -R60 ;  /* 0x0000002a291a7223 */ /* 0x000fc2000001083c */
[----:B------:R-:W-:Y:S02]  /*ce20*/  ISETP.GT.AND P2, PT, R68, 0x58, PT ;  /* 0x000000584400780c */ /* 0x000fe40003f44270 */
[----:B-1----:R-:W-:Y:S01]  /*ce30*/  FSEL R41, R38, -INF , P0 ;  /* 0xff80000026297808 */ /* 0x002fe20000000000 */
[----:B------:R-:W1:Y:S01]  /*ce40*/  MUFU.TANH R50, R50 ;  /* 0x0000003200327308 */ /* 0x000e620000002400 */
[----:B------:R-:W-:Y:S01]  /*ce50*/  FMNMX.FTZ R70, R105, R70, !PT ;  /* 0x0000004669467209 */ /* 0x000fe20007810000 */
[----:B------:R-:W-:Y:S01]  /*ce60*/  FFMA.FTZ R66, R109, R42, -R60 ;  /* 0x0000002a6d427223 */ /* 0x000fe2000001083c */
[----:B------:R-:W-:Y:S01]  /*ce70*/  ISETP.GT.AND P0, PT, R68, 0x59, PT ;  /* 0x000000594400780c */ /* 0x000fe20003f04270 */
[----:B------:R-:W-:Y:S01]  /*ce80*/  FMUL.FTZ R56, R2, R80 ;  /* 0x0000005002387220 */ /* 0x000fe20000410000 */
[----:B---3--:R-:W-:-:S02]  /*ce90*/  FSEL R109, R44, -INF , P2 ;  /* 0xff8000002c6d7808 */ /* 0x008fc40001000000 */
[----:B------:R-:W-:Y:S01]  /*cea0*/  FMNMX.FTZ R70, R41, R70, !PT ;  /* 0x0000004629467209 */ /* 0x000fe20007810000 */
[----:B------:R-:W3:Y:S01]  /*ceb0*/  MUFU.TANH R52, R52 ;  /* 0x0000003400347308 */ /* 0x000ee20000002400 */
[----:B------:R-:W-:-:S01]  /*cec0*/  FFMA.FTZ R65, R111, R42, -R60 ;  /* 0x0000002a6f417223 */ /* 0x000fc2000001083c */
[----:B------:R-:W-:Y:S02]  /*ced0*/  ISETP.GT.AND P2, PT, R68, 0x60, PT ;  /* 0x000000604400780c */ /* 0x000fe40003f44270 */
[----:B--2---:R-:W-:Y:S02]  /*cee0*/  FSEL R111, R46, -INF , P0 ;  /* 0xff8000002e6f7808 */ /* 0x004fe40000000000 */
[----:B------:R-:W-:Y:S02]  /*cef0*/  FMNMX.FTZ R70, R109, R70, !PT ;  /* 0x000000466d467209 */ /* 0x000fe40007810000 */
[----:B------:R-:W2:Y:S01]  /*cf00*/  MUFU.TANH R54, R54 ;  /* 0x0000003600367308 */ /* 0x000ea20000002400 */
[----:B------:R-:W-:Y:S01]  /*cf10*/  ISETP.GT.AND P0, PT, R68, 0x61, PT ;  /* 0x000000614400780c */ /* 0x000fe20003f04270 */
[----:B------:R-:W-:Y:S01]  /*cf20*/  FMUL.FTZ R62, R2, R84 ;  /* 0x00000054023e7220 */ /* 0x000fe20000410000 */
[----:B0-----:R-:W-:-:S02]  /*cf30*/  FSEL R113, R48, -INF , P2 ;  /* 0xff80000030717808 */ /* 0x001fc40001000000 */
[----:B------:R-:W-:-:S03]  /*cf40*/  FMNMX.FTZ R70, R111, R70, !PT ;  /* 0x000000466f467209 */ /* 0x000fc60007810000 */
[----:B------:R-:W0:Y:S01]  /*cf50*/  MUFU.TANH R56, R56 ;  /* 0x0000003800387308 */ /* 0x000e220000002400 */
[----:B------:R-:W-:-:S01]  /*cf60*/  FFMA.FTZ R30, R49, R42, -R60 ;  /* 0x0000002a311e7223 */ /* 0x000fc2000001083c */
[----:B------:R-:W-:Y:S02]  /*cf70*/  ISETP.GT.AND P2, PT, R68, 0x68, PT ;  /* 0x000000684400780c */ /* 0x000fe40003f44270 */
[----:B-1----:R-:W-:Y:S02]  /*cf80*/  FSEL R49, R50, -INF , P0 ;  /* 0xff80000032317808 */ /* 0x002fe40000000000 */
[----:B------:R-:W-:Y:S02]  /*cf90*/  FMNMX.FTZ R70, R113, R70, !PT ;  /* 0x0000004671467209 */ /* 0x000fe40007810000 */
[----:B------:R-:W1:Y:S01]  /*cfa0*/  MUFU.TANH R58, R58 ;  /* 0x0000003a003a7308 */ /* 0x000e620000002400 */
[----:B------:R-:W-:Y:S02]  /*cfb0*/  ISETP.GT.AND P0, PT, R68, 0x69, PT ;  /* 0x000000694400780c */ /* 0x000fe40003f04270 */
[----:B---3--:R-:W-:-:S02]  /*cfc0*/  FSEL R115, R52, -INF , P2 ;  /* 0xff80000034737808 */ /* 0x008fc40001000000 */
[----:B------:R-:W-:-:S03]  /*cfd0*/  FMNMX.FTZ R70, R49, R70, !PT ;  /* 0x0000004631467209 */ /* 0x000fc60007810000 */
[----:B------:R-:W3:Y:S01]  /*cfe0*/  MUFU.TANH R62, R62 ;  /* 0x0000003e003e7308 */ /* 0x000ee20000002400 */
[----:B------:R-:W-:-:S01]  /*cff0*/  FFMA.FTZ R117, R47, R42, -R60 ;  /* 0x0000002a2f757223 */ /* 0x000fc2000001083c */
[----:B------:R-:W-:Y:S02]  /*d000*/  ISETP.GT.AND P2, PT, R68, 0x70, PT ;  /* 0x000000704400780c */ /* 0x000fe40003f44270 */
[----:B--2---:R-:W-:Y:S02]  /*d010*/  FSEL R47, R54, -INF , P0 ;  /* 0xff800000362f7808 */ /* 0x004fe40000000000 */
[----:B------:R-:W-:Y:S02]  /*d020*/  FMNMX.FTZ R70, R115, R70, !PT ;  /* 0x0000004673467209 */ /* 0x000fe40007810000 */
[----:B------:R-:W2:Y:S01]  /*d030*/  MUFU.TANH R64, R64 ;  /* 0x0000004000407308 */ /* 0x000ea20000002400 */
[----:B------:R-:W-:Y:S02]  /*d040*/  ISETP.GT.AND P0, PT, R68, 0x71, PT ;  /* 0x000000714400780c */ /* 0x000fe40003f04270 */
[----:B0-----:R-:W-:-:S02]  /*d050*/  FSEL R119, R56, -INF , P2 ;  /* 0xff80000038777808 */ /* 0x001fc40001000000 */
[----:B------:R-:W-:Y:S01]  /*d060*/  FMNMX.FTZ R70, R47, R70, !PT ;  /* 0x000000462f467209 */ /* 0x000fe20007810000 */
[----:B------:R-:W-:Y:S01]  /*d070*/  FFMA.FTZ R32, R53, R42, -R60 ;  /* 0x0000002a35207223 */ /* 0x000fe2000001083c */
[----:B------:R-:W-:Y:S02]  /*d080*/  ISETP.GT.AND P2, PT, R68, 0x78, PT ;  /* 0x000000784400780c */ /* 0x000fe40003f44270 */
[----:B-1----:R-:W-:Y:S02]  /*d090*/  FSEL R53, R58, -INF , P0 ;  /* 0xff8000003a357808 */ /* 0x002fe40000000000 */
[----:B------:R-:W-:Y:S02]  /*d0a0*/  FMNMX.FTZ R70, R119, R70, !PT ;  /* 0x0000004677467209 */ /* 0x000fe40007810000 */
[----:B------:R-:W-:Y:S02]  /*d0b0*/  ISETP.GT.AND P0, PT, R68, 0x79, PT ;  /* 0x000000794400780c */ /* 0x000fe40003f04270 */
[----:B---3--:R-:W-:-:S02]  /*d0c0*/  FSEL R121, R62, -INF , P2 ;  /* 0xff8000003e797808 */ /* 0x008fc40001000000 */
[----:B------:R-:W-:Y:S02]  /*d0d0*/  FMNMX.FTZ R70, R53, R70, !PT ;  /* 0x0000004635467209 */ /* 0x000fe40007810000 */
[----:B--2---:R-:W-:Y:S02]  /*d0e0*/  FSEL R123, R64, -INF , P0 ;  /* 0xff800000407b7808 */ /* 0x004fe40000000000 */
[----:B------:R-:W-:-:S04]  /*d0f0*/  FMNMX.FTZ R70, R121, R70, !PT ;  /* 0x0000004679467209 */ /* 0x000fc80007810000 */
[----:B------:R-:W-:-:S05]  /*d100*/  FMNMX.FTZ R70, R123, R70, !PT ;  /* 0x000000467b467209 */ /* 0x000fca0007810000 */
[----:B------:R-:W0:Y:S02]  /*d110*/  SHFL.BFLY PT, R125, R70, 0x2, 0x1f ;  /* 0x0c401f00467d7f89 */ /* 0x000e2400000e0000 */
[----:B0-----:R-:W-:-:S05]  /*d120*/  FMNMX.FTZ R125, R70, R125, !PT ;  /* 0x0000007d467d7209 */ /* 0x001fca0007810000 */
[----:B------:R-:W0:Y:S01]  /*d130*/  SHFL.BFLY PT, R48, R125, 0x1, 0x1f ;  /* 0x0c201f007d307f89 */ /* 0x000e2200000e0000 */
[----:B------:R-:W-:-:S01]  /*d140*/  FFMA.FTZ R34, R63, R42, -R60 ;  /* 0x0000002a3f227223 */ /* 0x000fc2000001083c */
[----:B------:R-:W1:Y:S01]  /*d150*/  S2R R94, SR_TID.X ;  /* 0x00000000005e7919 */ /* 0x000e620000002100 */
[----:B0-----:R-:W-:-:S04]  /*d160*/  FMNMX.FTZ R63, R125, R48, !PT ;  /* 0x000000307d3f7209 */ /* 0x001fc80007810000 */
[C---:B------:R-:W-:Y:S01]  /*d170*/  FSETP.NEU.FTZ.AND P0, PT, R63.reuse, -INF , PT ;  /* 0xff8000003f00780b */ /* 0x040fe20003f1d000 */
[----:B------:R-:W-:-:S05]  /*d180*/  FFMA.FTZ R52, R63, R42, -8 ;  /* 0xc10000003f347423 */ /* 0x000fca000001002a */
[----:B------:R-:W-:-:S05]  /*d190*/  FSEL R52, R52, RZ, P0 ;  /* 0x000000ff34347208 */ /* 0x000fca0000000000 */
[-CC-:B------:R-:W-:Y:S01]  /*d1a0*/  FFMA.FTZ R50, R69, R42.reuse, -R52.reuse ;  /* 0x0000002a45327223 */ /* 0x180fe20000010834 */
[----:B------:R-:W-:-:S01]  /*d1b0*/  FFMA.FTZ R69, R8, R42, -R52 ;  /* 0x0000002a08457223 */ /* 0x000fc20000010834 */
[-CC-:B------:R-:W-:Y:S01]  /*d1c0*/  FFMA.FTZ R56, R9, R42.reuse, -R52.reuse ;  /* 0x0000002a09387223 */ /* 0x180fe20000010834 */
[----:B------:R-:W-:Y:S01]  /*d1d0*/  MUFU.EX2 R65, R65 ;  /* 0x0000004100417308 */ /* 0x000fe20000000800 */
[----:B------:R-:W-:-:S07]  /*d1e0*/  FFMA.FTZ R73, R73, R42, -R52 ;  /* 0x0000002a49497223 */ /* 0x000fce0000010834 */
[----:B------:R-:W0:Y:S01]  /*d1f0*/  MUFU.EX2 R66, R66 ;  /* 0x0000004200427308 */ /* 0x000e220000000800 */
[----:B------:R-:W-:-:S07]  /*d200*/  FFMA.FTZ R9, R13, R42, -R52 ;  /* 0x0000002a0d097223 */ /* 0x000fce0000010834 */
[----:B------:R-:W-:Y:S08]  /*d210*/  MUFU.EX2 R50, R50 ;  /* 0x0000003200327308 */ /* 0x000ff00000000800 */
[----:B------:R-:W2:Y:S01]  /*d220*/  MUFU.EX2 R69, R69 ;  /* 0x0000004500457308 */ /* 0x000ea20000000800 */
[----:B------:R-:W-:-:S07]  /*d230*/  FFMA.FTZ R54, R77, R42, -R52 ;  /* 0x0000002a4d367223 */ /* 0x000fce0000010834 */
[----:B------:R-:W3:Y:S01]  /*d240*/  MUFU.EX2 R56, R56 ;  /* 0x0000003800387308 */ /* 0x000ee20000000800 */
[----:B------:R-:W-:-:S01]  /*d250*/  FFMA.FTZ R36, R57, R42, -R60 ;  /* 0x0000002a39247223 */ /* 0x000fc2000001083c */
[----:B------:R-:W-:-:S06]  /*d260*/  FFMA.FTZ R57, R55, R42, -R60 ;  /* 0x0000002a37397223 */ /* 0x000fcc000001083c */
[----:B------:R-:W4:Y:S01]  /*d270*/  MUFU.EX2 R73, R73 ;  /* 0x0000004900497308 */ /* 0x000f220000000800 */
[----:B------:R-:W-:-:S01]  /*d280*/  FFMA.FTZ R55, R59, R42, -R60 ;  /* 0x0000002a3b377223 */ /* 0x000fc2000001083c */
[-C--:B------:R-:W-:Y:S01]  /*d290*/  FFMA.FTZ R15, R15, R42.reuse, -R52 ;  /* 0x0000002a0f0f7223 */ /* 0x080fe20000010834 */
[----:B------:R-:W-:-:S01]  /*d2a0*/  FFMA.FTZ R59, R67, R42, -R60 ;  /* 0x0000002a433b7223 */ /* 0x000fc2000001083c */
[----:B------:R-:W-:-:S04]  /*d2b0*/  FFMA.FTZ R38, R71, R42, -R60 ;  /* 0x0000002a47267223 */ /* 0x000fc8000001083c */
[----:B------:R-:W5:Y:S01]  /*d2c0*/  MUFU.EX2 R9, R9 ;  /* 0x0000000900097308 */ /* 0x000f620000000800 */
[----:B------:R-:W-:-:S01]  /*d2d0*/  FFMA.FTZ R67, R75, R42, -R60 ;  /* 0x0000002a4b437223 */ /* 0x000fc2000001083c */
[-C--:B------:R-:W-:Y:S01]  /*d2e0*/  FFMA.FTZ R48, R61, R42.reuse, -R60 ;  /* 0x0000002a3d307223 */ /* 0x080fe2000001083c */
[----:B-1----:R-:W-:Y:S01]  /*d2f0*/  LOP3.LUT R94, R94, 0x7f, RZ, 0xc0, !PT ;  /* 0x0000007f5e5e7812 */ /* 0x002fe200078ec0ff */
[----:B------:R-:W-:Y:S01]  /*d300*/  FFMA.FTZ R68, R39, R42, -R52 ;  /* 0x0000002a27447223 */ /* 0x000fe20000010834 */
[----:B0-----:R-:W-:-:S01]  /*d310*/  FADD.FTZ R74, R65, R66 ;  /* 0x00000042414a7221 */ /* 0x001fc20000010000 */
[-CC-:B------:R-:W-:Y:S02]  /*d320*/  FFMA.FTZ R89, R89, R42.reuse, -R60.reuse ;  /* 0x0000002a59597223 */ /* 0x180fe4000001083c */
        /* <DEDUP_REMOVED lines=12> */
[----:B--2---:R-:W-:Y:S01]  /*d3f0*/  FADD.FTZ R39, R50, R69 ;  /* 0x0000004532277221 */ /* 0x004fe20000010000 */
[----:B------:R-:W-:-:S01]  /*d400*/  FFMA.FTZ R60, R85, R42, -R52 ;  /* 0x0000002a553c7223 */ /* 0x000fc20000010834 */
[----:B------:R-:W-:Y:S01]  /*d410*/  IMAD.IADD R8, R96, 0x1, -R98 ;  /* 0x0000000160087824 */ /* 0x000fe200078e0a62 */
[----:B------:R-:W-:Y:S01]  /*d420*/  ISETP.NE.AND P0, PT, R94, RZ, PT ;  /* 0x000000ff5e00720c */ /* 0x000fe20003f05270 */
[----:B------:R-:W2:Y:S01]  /*d430*/  MUFU.EX2 R20, R20 ;  /* 0x0000001400147308 */ /* 0x000ea20000000800 */
[----:B------:R-:W-:-:S01]  /*d440*/  FADD.FTZ R77, R3, R74 ;  /* 0x0000004a034d7221 */ /* 0x000fc20000010000 */
[----:B---3--:R-:W-:Y:S01]  /*d450*/  FADD.FTZ R74, R56, R39 ;  /* 0x00000027384a7221 */ /* 0x008fe20000010000 */
[----:B------:R-:W-:-:S01]  /*d460*/  FFMA.FTZ R13, R21, R42, -R52 ;  /* 0x0000002a150d7223 */ /* 0x000fc20000010834 */
[----:B------:R-:W-:-:S04]  /*d470*/  IMAD R8, R153, 0xc0, R8 ;  /* 0x000000c099087824 */ /* 0x000fc800078e0208 */
[----:B------:R-:W3:Y:S01]  /*d480*/  MUFU.EX2 R15, R15 ;  /* 0x0000000f000f7308 */ /* 0x000ee20000000800 */
[----:B------:R-:W-:-:S01]  /*d490*/  FADD.FTZ R77, R12, R77 ;  /* 0x0000004d0c4d7221 */ /* 0x000fc20000010000 */
[----:B----4-:R-:W-:Y:S01]  /*d4a0*/  FADD.FTZ R74, R73, R74 ;  /* 0x0000004a494a7221 */ /* 0x010fe20000010000 */
[----:B------:R-:W-:-:S01]  /*d4b0*/  FFMA.FTZ R58, R97, R42, -R52 ;  /* 0x0000002a613a7223 */ /* 0x000fc20000010834 */
[----:B------:R-:W-:-:S04]  /*d4c0*/  FFMA.FTZ R21, R29, R42, -R52 ;  /* 0x0000002a1d157223 */ /* 0x000fc80000010834 */
[----:B------:R-:W4:Y:S01]  /*d4d0*/  MUFU.EX2 R89, R89 ;  /* 0x0000005900597308 */ /* 0x000f220000000800 */
[----:B------:R-:W-:-:S01]  /*d4e0*/  FFMA.FTZ R29, R37, R42, -R52 ;  /* 0x0000002a251d7223 */ /* 0x000fc20000010834 */
[----:B------:R-:W-:Y:S01]  /*d4f0*/  SHF.R.S32.HI R37, RZ, 0x1f, R8 ;  /* 0x0000001fff257819 */ /* 0x000fe20000011408 */
[----:B------:R-:W-:-:S05]  /*d500*/  FADD.FTZ R76, R14, R77 ;  /* 0x0000004d0e4c7221 */ /* 0x000fca0000010000 */
[----:B------:R-:W4:Y:S01]  /*d510*/  MUFU.EX2 R60, R60 ;  /* 0x0000003c003c7308 */ /* 0x000f220000000800 */
[----:B-----5:R-:W-:-:S01]  /*d520*/  FADD.FTZ R77, R9, R74 ;  /* 0x0000004a094d7221 */ /* 0x020fc20000010000 */
[----:B------:R-:W-:Y:S01]  /*d530*/  FFMA.FTZ R25, R25, R42, -R52 ;  /* 0x0000002a19197223 */ /* 0x000fe20000010834 */
[----:B------:R-:W-:-:S05]  /*d540*/  LEA.HI R8, R37, R8, RZ, 0x7 ;  /* 0x0000000825087211 */ /* 0x000fca00078f38ff */
[----:B------:R-:W5:Y:S01]  /*d550*/  MUFU.EX2 R24, R24 ;  /* 0x0000001800187308 */ /* 0x000f620000000800 */
[----:B0-----:R-:W-:-:S01]  /*d560*/  FADD.FTZ R79, R81, R76 ;  /* 0x0000004c514f7221 */ /* 0x001fc20000010000 */
[----:B------:R-:W-:Y:S02]  /*d570*/  @!P0 VIADD R37, R0, 0x19c40 ;  /* 0x00019c4000258836 */ /* 0x000fe40000000000 */
[----:B-1----:R-:W-:-:S04]  /*d580*/  FADD.FTZ R76, R54, R77 ;  /* 0x0000004d364c7221 */ /* 0x002fc80000010000 */
[----:B------:R-:W-:Y:S01]  /*d590*/  MUFU.EX2 R13, R13 ;  /* 0x0000000d000d7308 */ /* 0x000fe20000000800 */
[----:B------:R-:W-:-:S01]  /*d5a0*/  FFMA.FTZ R64, R99, R42, -R52 ;  /* 0x0000002a63407223 */ /* 0x000fc20000010834 */
[----:B--2---:R-:W-:-:S06]  /*d5b0*/  FADD.FTZ R78, R20, R79 ;  /* 0x0000004f144e7221 */ /* 0x004fcc0000010000 */
[----:B------:R-:W0:Y:S01]  /*d5c0*/  MUFU.EX2 R27, R27 ;  /* 0x0000001b001b7308 */ /* 0x000e220000000800 */
[----:B---3--:R-:W-:-:S01]  /*d5d0*/  FADD.FTZ R77, R15, R76 ;  /* 0x0000004c0f4d7221 */ /* 0x008fc20000010000 */
[----:B------:R-:W-:-:S06]  /*d5e0*/  @!P0 PRMT R37, RZ, 0x654, R37 ;  /* 0x00000654ff258816 */ /* 0x000fcc0000000025 */
[----:B------:R-:W-:Y:S01]  /*d5f0*/  MUFU.EX2 R58, R58 ;  /* 0x0000003a003a7308 */ /* 0x000fe20000000800 */
[----:B------:R-:W-:-:S01]  /*d600*/  FFMA.FTZ R41, R41, R42, -R52 ;  /* 0x0000002a29297223 */ /* 0x000fc20000010834 */
[----:B----4-:R-:W-:-:S06]  /*d610*/  FADD.FTZ R79, R89, R78 ;  /* 0x0000004e594f7221 */ /* 0x010fcc0000010000 */
[----:B------:R-:W1:Y:S01]  /*d620*/  MUFU.EX2 R28, R28 ;  /* 0x0000001c001c7308 */ /* 0x000e620000000800 */
[----:B------:R-:W-:-:S01]  /*d630*/  FADD.FTZ R76, R60, R77 ;  /* 0x0000004d3c4c7221 */ /* 0x000fc20000010000 */
[----:B------:R-:W-:Y:S01]  /*d640*/  FFMA.FTZ R62, R31, R42, -R52 ;  /* 0x0000002a1f3e7223 */ /* 0x000fe20000010834 */
[----:B------:R2:W-:Y:S05]  /*d650*/  @!P0 SYNCS.ARRIVE.TRANS64.RED.A1T0 RZ, [R37+URZ], RZ ;  /* 0x000000ff25ff89a7 */ /* 0x0005ea000810043f */
[----:B------:R-:W3:Y:S01]  /*d660*/  MUFU.EX2 R25, R25 ;  /* 0x0000001900197308 */ /* 0x000ee20000000800 */
[----:B-----5:R-:W-:-:S07]  /*d670*/  FADD.FTZ R78, R24, R79 ;  /* 0x0000004f184e7221 */ /* 0x020fce0000010000 */
[----:B------:R-:W4:Y:S01]  /*d680*/  MUFU.EX2 R35, R35 ;  /* 0x0000002300237308 */ /* 0x000f220000000800 */
[----:B------:R-:W-:-:S07]  /*d690*/  FFMA.FTZ R31, R33, R42, -R52 ;  /* 0x0000002a211f7223 */ /* 0x000fce0000010834 */
[----:B------:R-:W5:Y:S01]  /*d6a0*/  MUFU.EX2 R64, R64 ;  /* 0x0000004000407308 */ /* 0x000f620000000800 */
[----:B0-----:R-:W-:-:S07]  /*d6b0*/  FADD.FTZ R77, R27, R78 ;  /* 0x0000004e1b4d7221 */ /* 0x001fce0000010000 */
[----:B------:R-:W0:Y:S01]  /*d6c0*/  MUFU.EX2 R26, R26 ;  /* 0x0000001a001a7308 */ /* 0x000e220000000800 */
[----:B------:R-:W-:-:S07]  /*d6d0*/  FFMA.FTZ R70, R101, R42, -R52 ;  /* 0x0000002a65467223 */ /* 0x000fce0000010834 */
[----:B------:R-:W0:Y:S08]  /*d6e0*/  MUFU.EX2 R21, R21 ;  /* 0x0000001500157308 */ /* 0x000e300000000800 */
[----:B--2---:R2:W-:Y:S01]  /*d6f0*/  MUFU.EX2 R37, R41 ;  /* 0x0000002900257308 */ /* 0x0045e20000000800 */
[----:B-1----:R-:W-:-:S01]  /*d700*/  FADD.FTZ R78, R28, R77 ;  /* 0x0000004d1c4e7221 */ /* 0x002fc20000010000 */
[----:B--2---:R-:W-:-:S06]  /*d710*/  FADD.FTZ R41, R13, R76 ;  /* 0x0000004c0d297221 */ /* 0x004fcc0000010000 */
[----:B------:R-:W1:Y:S01]  /*d720*/  MUFU.EX2 R45, R45 ;  /* 0x0000002d002d7308 */ /* 0x000e620000000800 */
[----:B------:R-:W-:-:S07]  /*d730*/  FADD.FTZ R76, R58, R41 ;  /* 0x000000293a4c7221 */ /* 0x000fce0000010000 */
[----:B------:R-:W2:Y:S01]  /*d740*/  MUFU.EX2 R62, R62 ;  /* 0x0000003e003e7308 */ /* 0x000ea20000000800 */
[----:B---3--:R-:W-:-:S01]  /*d750*/  FADD.FTZ R77, R25, R76 ;  /* 0x0000004c194d7221 */ /* 0x008fc20000010000 */
[----:B----4-:R-:W-:-:S06]  /*d760*/  FADD.FTZ R79, R35, R78 ;  /* 0x0000004e234f7221 */ /* 0x010fcc0000010000 */
[----:B------:R-:W3:Y:S01]  /*d770*/  MUFU.EX2 R30, R30 ;  /* 0x0000001e001e7308 */ /* 0x000ee20000000800 */
[----:B-----5:R-:W-:-:S07]  /*d780*/  FADD.FTZ R76, R64, R77 ;  /* 0x0000004d404c7221 */ /* 0x020fce0000010000 */
[----:B------:R-:W4:Y:S01]  /*d790*/  MUFU.EX2 R31, R31 ;  /* 0x0000001f001f7308 */ /* 0x000f220000000800 */
[----:B0-----:R-:W-:-:S01]  /*d7a0*/  FADD.FTZ R78, R26, R79 ;  /* 0x0000004f1a4e7221 */ /* 0x001fc20000010000 */
[----:B------:R-:W-:-:S06]  /*d7b0*/  F2FP.SATFINITE.E4M3.F32.PACK_AB_MERGE_C R149, R12, R3, RZ ;  /* 0x000000030c95723e */ /* 0x000fcc00048070ff */
[----:B------:R-:W0:Y:S01]  /*d7c0*/  MUFU.EX2 R117, R117 ;  /* 0x0000007500757308 */ /* 0x000e220000000800 */
[----:B------:R-:W-:-:S01]  /*d7d0*/  FADD.FTZ R3, R21, R76 ;  /* 0x0000004c15037221 */ /* 0x000fc20000010000 */
[----:B------:R-:W-:-:S06]  /*d7e0*/  FFMA.FTZ R33, R103, R42, -R52 ;  /* 0x0000002a67217223 */ /* 0x000fcc0000010834 */
[----:B------:R-:W5:Y:S01]  /*d7f0*/  MUFU.EX2 R70, R70 ;  /* 0x0000004600467308 */ /* 0x000f620000000800 */
[----:B------:R-:W-:Y:S01]  /*d800*/  F2FP.SATFINITE.E4M3.F32.PACK_AB_MERGE_C R151, R89, R20, RZ ;  /* 0x000000145997723e */ /* 0x000fe200048070ff */
[----:B-1----:R-:W-:-:S06]  /*d810*/  FADD.FTZ R77, R45, R78 ;  /* 0x0000004e2d4d7221 */ /* 0x002fcc0000010000 */
[----:B------:R-:W1:Y:S01]  /*d820*/  MUFU.EX2 R32, R32 ;  /* 0x0000002000207308 */ /* 0x000e620000000800 */
[----:B--2---:R-:W-:-:S01]  /*d830*/  FADD.FTZ R20, R62, R3 ;  /* 0x000000033e147221 */ /* 0x004fc20000010000 */
[----:B------:R-:W-:-:S06]  /*d840*/  FFMA.FTZ R72, R107, R42, -R52 ;  /* 0x0000002a6b487223 */ /* 0x000fcc0000010834 */
[----:B------:R-:W2:Y:S01]  /*d850*/  MUFU.EX2 R29, R29 ;  /* 0x0000001d001d7308 */ /* 0x000ea20000000800 */
[----:B------:R-:W-:Y:S01]  /*d860*/  F2FP.SATFINITE.E4M3.F32.PACK_AB_MERGE_C R145, R35, R28, RZ ;  /* 0x0000001c2391723e */ /* 0x000fe200048070ff */
[----:B---3--:R-:W-:-:S06]  /*d870*/  FADD.FTZ R28, R30, R77 ;  /* 0x0000004d1e1c7221 */ /* 0x008fcc0000010000 */
[----:B------:R-:W3:Y:S01]  /*d880*/  MUFU.EX2 R51, R51 ;  /* 0x0000003300337308 */ /* 0x000ee20000000800 */
[----:B----4-:R-:W-:-:S07]  /*d890*/  FADD.FTZ R35, R31, R20 ;  /* 0x000000141f237221 */ /* 0x010fce0000010000 */
[----:B------:R-:W4:Y:S01]  /*d8a0*/  MUFU.EX2 R68, R68 ;  /* 0x0000004400447308 */ /* 0x000f220000000800 */
[----:B0-----:R-:W-:Y:S01]  /*d8b0*/  F2FP.SATFINITE.E4M3.F32.PACK_AB_MERGE_C R147, R117, R30, RZ ;  /* 0x0000001e7593723e */ /* 0x001fe200048070ff */
[----:B------:R-:W-:Y:S01]  /*d8c0*/  FFMA.FTZ R105, R105, R42, -R52 ;  /* 0x0000002a69697223 */ /* 0x000fe20000010834 */
[----:B------:R-:W-:-:S05]  /*d8d0*/  FADD.FTZ R117, R117, R28 ;  /* 0x0000001c75757221 */ /* 0x000fca0000010000 */
[----:B------:R-:W0:Y:S01]  /*d8e0*/  MUFU.EX2 R36, R36 ;  /* 0x0000002400247308 */ /* 0x000e220000000800 */
[----:B-----5:R-:W-:-:S07]  /*d8f0*/  FADD.FTZ R20, R70, R35 ;  /* 0x0000002346147221 */ /* 0x020fce0000010000 */
        /* <DEDUP_REMOVED lines=10> */
[----:B------:R-:W-:-:S01]  /*d9a0*/  FFMA.FTZ R74, R111, R42, -R52 ;  /* 0x0000002a6f4a7223 */ /* 0x000fc20000010834 */
[----:B----4-:R-:W-:-:S06]  /*d9b0*/  FADD.FTZ R28, R68, R15 ;  /* 0x0000000f441c7221 */ /* 0x010fcc0000010000 */
[----:B------:R-:W4:Y:S01]  /*d9c0*/  MUFU.EX2 R0, R105 ;  /* 0x0000006900007308 */ /* 0x000f220000000800 */
[----:B0-----:R-:W-:-:S01]  /*d9d0*/  FADD.FTZ R30, R36, R25 ;  /* 0x00000019241e7221 */ /* 0x001fc20000010000 */
[----:B-----5:R-:W-:-:S06]  /*d9e0*/  FADD.FTZ R15, R33, R28 ;  /* 0x0000001c210f7221 */ /* 0x020fcc0000010000 */
[----:B------:R-:W0:Y:S01]  /*d9f0*/  MUFU.EX2 R55, R55 ;  /* 0x0000003700377308 */ /* 0x000e220000000800 */
[----:B-1----:R-:W-:Y:S01]  /*da00*/  F2FP.SATFINITE.E4M3.F32.PACK_AB_MERGE_C R141, R57, R36, RZ ;  /* 0x00000024398d723e */ /* 0x002fe200048070ff */
[----:B------:R-:W-:-:S06]  /*da10*/  FFMA.FTZ R113, R113, R42, -R52 ;  /* 0x0000002a71717223 */ /* 0x000fcc0000010834 */
[----:B------:R-:W-:Y:S01]  /*da20*/  MUFU.EX2 R38, R38 ;  /* 0x0000002600267308 */ /* 0x000fe20000000800 */
[----:B------:R-:W-:-:S07]  /*da30*/  FADD.FTZ R57, R57, R30 ;  /* 0x0000001e39397221 */ /* 0x000fce0000010000 */
[----:B------:R-:W1:Y:S01]  /*da40*/  MUFU.EX2 R59, R59 ;  /* 0x0000003b003b7308 */ /* 0x000e620000000800 */
[----:B--2---:R-:W-:-:S07]  /*da50*/  FADD.FTZ R15, R72, R15 ;  /* 0x0000000f480f7221 */ /* 0x004fce0000010000 */
[----:B------:R-:W2:Y:S01]  /*da60*/  MUFU.EX2 R39, R39 ;  /* 0x0000002700277308 */ /* 0x000ea20000000800 */
[----:B------:R-:W-:Y:S01]  /*da70*/  F2FP.SATFINITE.E4M3.F32.PACK_AB_MERGE_C R151, R81, R14, R151 ;  /* 0x0000000e5197723e */ /* 0x000fe20004807097 */
[----:B------:R-:W-:Y:S01]  /*da80*/  FFMA.FTZ R49, R49, R42, -R52 ;  /* 0x0000002a31317223 */ /* 0x000fe20000010834 */
[----:B---3--:R-:W-:-:S05]  /*da90*/  FADD.FTZ R14, R34, R57 ;  /* 0x00000039220e7221 */ /* 0x008fca0000010000 */
[----:B------:R-:W3:Y:S01]  /*daa0*/  MUFU.EX2 R74, R74 ;  /* 0x0000004a004a7308 */ /* 0x000ee20000000800 */
[----:B------:R-:W-:Y:S01]  /*dab0*/  F2FP.SATFINITE.E4M3.F32.PACK_AB_MERGE_C R145, R27, R24, R145 ;  /* 0x000000181b91723e */ /* 0x000fe20004807091 */
[----:B----4-:R-:W-:-:S06]  /*dac0*/  FADD.FTZ R24, R0, R15 ;  /* 0x0000000f00187221 */ /* 0x010fcc0000010000 */
[----:B------:R-:W-:Y:S01]  /*dad0*/  MUFU.EX2 R44, R44 ;  /* 0x0000002c002c7308 */ /* 0x000fe20000000800 */
[----:B------:R-:W-:-:S01]  /*dae0*/  FFMA.FTZ R115, R115, R42, -R52 ;  /* 0x0000002a73737223 */ /* 0x000fc20000010834 */
[----:B0-----:R-:W-:-:S06]  /*daf0*/  FADD.FTZ R15, R55, R14 ;  /* 0x0000000e370f7221 */ /* 0x001fcc0000010000 */
[----:B------:R-:W0:Y:S01]  /*db00*/  MUFU.EX2 R71, R71 ;  /* 0x0000004700477308 */ /* 0x000e220000000800 */
[----:B------:R-:W-:-:S07]  /*db10*/  FADD.FTZ R24, R37, R24 ;  /* 0x0000001825187221 */ /* 0x000fce0000010000 */
[----:B------:R-:W4:Y:S01]  /*db20*/  MUFU.EX2 R40, R40 ;  /* 0x0000002800287308 */ /* 0x000f220000000800 */
[----:B------:R-:W-:-:S07]  /*db30*/  FFMA.FTZ R47, R47, R42, -R52 ;  /* 0x0000002a2f2f7223 */ /* 0x000fce0000010834 */
[----:B------:R-:W5:Y:S01]  /*db40*/  MUFU.EX2 R41, R113 ;  /* 0x0000007100297308 */ /* 0x000f620000000800 */
[----:B-1----:R-:W-:Y:S01]  /*db50*/  F2FP.SATFINITE.E4M3.F32.PACK_AB_MERGE_C R143, R59, R38, RZ ;  /* 0x000000263b8f723e */ /* 0x002fe200048070ff */
[----:B------:R-:W-:-:S06]  /*db60*/  FADD.FTZ R38, R38, R15 ;  /* 0x0000000f26267221 */ /* 0x000fcc0000010000 */
[----:B------:R-:W1:Y:S01]  /*db70*/  MUFU.EX2 R67, R67 ;  /* 0x0000004300437308 */ /* 0x000e620000000800 */
[----:B--2---:R-:W-:-:S01]  /*db80*/  FADD.FTZ R15, R39, R24 ;  /* 0x00000018270f7221 */ /* 0x004fc20000010000 */
[----:B------:R-:W-:-:S06]  /*db90*/  FFMA.FTZ R119, R119, R42, -R52 ;  /* 0x0000002a77777223 */ /* 0x000fcc0000010834 */
[----:B------:R-:W2:Y:S01]  /*dba0*/  MUFU.EX2 R12, R49 ;  /* 0x00000031000c7308 */ /* 0x000ea20000000800 */
[----:B------:R-:W-:-:S01]  /*dbb0*/  FADD.FTZ R59, R59, R38 ;  /* 0x000000263b3b7221 */ /* 0x000fc20000010000 */
[C---:B---3--:R-:W-:Y:S01]  /*dbc0*/  F2FP.SATFINITE.E4M3.F32.PACK_AB_MERGE_C R39, R74.reuse, R39, RZ ;  /* 0x000000274a27723e */ /* 0x048fe200048070ff */
[----:B------:R-:W-:-:S05]  /*dbd0*/  FADD.FTZ R74, R74, R15 ;  /* 0x0000000f4a4a7221 */ /* 0x000fca0000010000 */
[----:B------:R-:W3:Y:S01]  /*dbe0*/  MUFU.EX2 R3, R115 ;  /* 0x0000007300037308 */ /* 0x000ee20000000800 */
[----:B0-----:R-:W-:Y:S01]  /*dbf0*/  F2FP.SATFINITE.E4M3.F32.PACK_AB_MERGE_C R137, R71, R44, RZ ;  /* 0x0000002c4789723e */ /* 0x001fe200048070ff */
[-CC-:B------:R-:W-:Y:S01]  /*dc00*/  FFMA.FTZ R53, R53, R42.reuse, -R52.reuse ;  /* 0x0000002a35357223 */ /* 0x180fe20000010834 */
[----:B------:R-:W-:-:S05]  /*dc10*/  FFMA.FTZ R121, R121, R42, -R52 ;  /* 0x0000002a79797223 */ /* 0x000fca0000010834 */
[----:B------:R-:W0:Y:S01]  /*dc20*/  MUFU.EX2 R20, R47 ;  /* 0x0000002f00147308 */ /* 0x000e220000000800 */
[----:B----4-:R-:W-:-:S01]  /*dc30*/  FADD.FTZ R24, R40, R59 ;  /* 0x0000003b28187221 */ /* 0x010fc20000010000 */
[----:B------:R-:W-:Y:S01]  /*dc40*/  FFMA.FTZ R52, R123, R42, -R52 ;  /* 0x0000002a7b347223 */ /* 0x000fe20000010834 */
[----:B-----5:R-:W-:-:S01]  /*dc50*/  FADD.FTZ R15, R41, R74 ;  /* 0x0000004a290f7221 */ /* 0x020fc20000010000 */
[----:B-1----:R-:W-:-:S04]  /*dc60*/  F2FP.SATFINITE.E4M3.F32.PACK_AB_MERGE_C R137, R67, R40, R137 ;  /* 0x000000284389723e */ /* 0x002fc80004807089 */
[----:B------:R-:W-:Y:S01]  /*dc70*/  MUFU.EX2 R48, R48 ;  /* 0x0000003000307308 */ /* 0x000fe20000000800 */
[----:B------:R-:W-:Y:S01]  /*dc80*/  F2FP.SATFINITE.E4M3.F32.PACK_AB_MERGE_C R146, R70, R31, RZ ;  /* 0x0000001f4692723e */ /* 0x000fe200048070ff */
[----:B------:R-:W-:-:S06]  /*dc90*/  FADD.FTZ R67, R67, R24 ;  /* 0x0000001843437221 */ /* 0x000fcc0000010000 */
[----:B------:R-:W-:Y:S01]  /*dca0*/  MUFU.EX2 R61, R61 ;  /* 0x0000003d003d7308 */ /* 0x000fe20000000800 */
[----:B--2---:R-:W-:-:S01]  /*dcb0*/  FADD.FTZ R24, R12, R15 ;  /* 0x0000000f0c187221 */ /* 0x004fc20000010000 */
[----:B------:R-:W-:-:S06]  /*dcc0*/  SHF.R.S32.HI R8, RZ, 0x7, R8 ;  /* 0x00000007ff087819 */ /* 0x000fcc0000011408 */
[----:B------:R-:W1:Y:S08]  /*dcd0*/  MUFU.EX2 R46, R46 ;  /* 0x0000002e002e7308 */ /* 0x000e700000000800 */
[----:B------:R-:W2:Y:S01]  /*dce0*/  MUFU.EX2 R119, R119 ;  /* 0x0000007700777308 */ /* 0x000ea20000000800 */
[----:B------:R-:W-:Y:S01]  /*dcf0*/  F2FP.SATFINITE.E4M3.F32.PACK_AB_MERGE_C R150, R54, R9, R150 ;  /* 0x000000093696723e */ /* 0x000fe20004807096 */
[----:B------:R-:W-:Y:S01]  /*dd00*/  FADD.FTZ R44, R44, R67 ;  /* 0x000000432c2c7221 */ /* 0x000fe20000010000 */
[----:B------:R-:W-:-:S05]  /*dd10*/  F2FP.SATFINITE.E4M3.F32.PACK_AB_MERGE_C R146, R62, R21, R146 ;  /* 0x000000153e92723e */ /* 0x000fca0004807092 */
[----:B------:R-:W4:Y:S01]  /*dd20*/  MUFU.EX2 R75, R75 ;  /* 0x0000004b004b7308 */ /* 0x000f220000000800 */
[----:B---3--:R-:W-:-:S01]  /*dd30*/  FADD.FTZ R9, R3, R24 ;  /* 0x0000001803097221 */ /* 0x008fc20000010000 */
[----:B------:R-:W-:-:S06]  /*dd40*/  VIADD R21, R88, 0xfffffffe ;  /* 0xfffffffe58157836 */ /* 0x000fcc0000000000 */
[----:B------:R-:W3:Y:S01]  /*dd50*/  MUFU.EX2 R14, R53 ;  /* 0x00000035000e7308 */ /* 0x000ee20000000800 */
[----:B------:R-:W-:Y:S02]  /*dd60*/  VIMNMX R155, RZ, R8, !PT ;  /* 0x00000008ff9b7248 */ /* 0x000fe40007fe0100 */
[----:B------:R-:W-:-:S05]  /*dd70*/  F2FP.SATFINITE.E4M3.F32.PACK_AB_MERGE_C R144, R58, R13, R144 ;  /* 0x0000000d3a90723e */ /* 0x000fca0004807090 */
[----:B------:R-:W5:Y:S01]  /*dd80*/  MUFU.EX2 R121, R121 ;  /* 0x0000007900797308 */ /* 0x000f620000000800 */
[----:B0-----:R-:W-:Y:S01]  /*dd90*/  F2FP.SATFINITE.E4M3.F32.PACK_AB_MERGE_C R13, R20, R3, RZ ;  /* 0x00000003140d723e */ /* 0x001fe200048070ff */
[----:B------:R-:W-:-:S06]  /*dda0*/  FADD.FTZ R71, R71, R44 ;  /* 0x0000002c47477221 */ /* 0x000fcc0000010000 */
[----:B------:R-:W0:Y:S01]  /*ddb0*/  MUFU.EX2 R52, R52 ;  /* 0x0000003400347308 */ /* 0x000e220000000800 */
[----:B------:R-:W-:-:S01]  /*ddc0*/  FADD.FTZ R20, R20, R9 ;  /* 0x0000000914147221 */ /* 0x000fc20000010000 */
[----:B------:R-:W-:Y:S01]  /*ddd0*/  ISETP.GE.AND P0, PT, R21, R155, PT ;  /* 0x0000009b1500720c */ /* 0x000fe20003f06270 */
[----:B-1----:R-:W-:-:S01]  /*dde0*/  FADD.FTZ R24, R46, R71 ;  /* 0x000000472e187221 */ /* 0x002fc20000010000 */
[----:B------:R-:W-:Y:S01]  /*ddf0*/  F2FP.SATFINITE.E4M3.F32.PACK_AB_MERGE_C R9, R61, R48, RZ ;  /* 0x000000303d09723e */ /* 0x000fe200048070ff */
[----:B--2---:R-:W-:-:S01]  /*de00*/  FADD.FTZ R3, R119, R20 ;  /* 0x0000001477037221 */ /* 0x004fc20000010000 */
[----:B------:R-:W-:Y:S02]  /*de10*/  F2FP.SATFINITE.E4M3.F32.PACK_AB_MERGE_C R142, R37, R0, R39 ;  /* 0x00000000258e723e */ /* 0x000fe40004807027 */
[C---:B----4-:R-:W-:Y:S01]  /*de20*/  F2FP.SATFINITE.E4M3.F32.PACK_AB_MERGE_C R139, R75.reuse, R46, R9 ;  /* 0x0000002e4b8b723e */ /* 0x050fe20004807009 */
[----:B------:R-:W-:Y:S01]  /*de30*/  FADD.FTZ R75, R75, R24 ;  /* 0x000000184b4b7221 */ /* 0x000fe20000010000 */
[----:B---3--:R-:W-:-:S01]  /*de40*/  FADD.FTZ R0, R14, R3 ;  /* 0x000000030e007221 */ /* 0x008fc20000010000 */
[----:B------:R-:W-:Y:S01]  /*de50*/  IMAD.MOV.U32 R135, RZ, RZ, RZ ;  /* 0x000000ffff877224 */ /* 0x000fe200078e00ff */
[----:B------:R-:W-:Y:S01]  /*de60*/  F2FP.SATFINITE.E4M3.F32.PACK_AB_MERGE_C R148, R73, R56, RZ ;  /* 0x000000384994723e */ /* 0x000fe200048070ff */
[----:B------:R-:W-:Y:S01]  /*de70*/  FADD.FTZ R48, R48, R75 ;  /* 0x0000004b30307221 */ /* 0x000fe20000010000 */
[----:B------:R-:W-:Y:S01]  /*de80*/  F2FP.SATFINITE.E4M3.F32.PACK_AB_MERGE_C R140, R72, R33, RZ ;  /* 0x00000021488c723e */ /* 0x000fe200048070ff */
[----:B-----5:R-:W-:Y:S01]  /*de90*/  FADD.FTZ R3, R121, R0 ;  /* 0x0000000079037221 */ /* 0x020fe20000010000 */
[----:B0-----:R-:W-:Y:S01]  /*dea0*/  F2FP.SATFINITE.E4M3.F32.PACK_AB_MERGE_C R9, R52, R121, RZ ;  /* 0x000000793409723e */ /* 0x001fe200048070ff */
[----:B------:R-:W-:Y:S01]  /*deb0*/  BSSY B0, `(.L_x_1948) ;  /* 0x0000338000007945 */ /* 0x000fe20003800000 */
[----:B------:R-:W-:Y:S01]  /*dec0*/  F2FP.SATFINITE.E4M3.F32.PACK_AB_MERGE_C R149, R66, R65, R149 ;  /* 0x000000414295723e */ /* 0x000fe20004807095 */
[----:B------:R-:W-:Y:S01]  /*ded0*/  FADD.FTZ R0, R61, R48 ;  /* 0x000000303d007221 */ /* 0x000fe20000010000 */
[----:B------:R-:W-:Y:S01]  /*dee0*/  F2FP.SATFINITE.E4M3.F32.PACK_AB_MERGE_C R138, R14, R119, R9 ;  /* 0x000000770e8a723e */ /* 0x000fe20004807009 */
[----:B------:R-:W-:Y:S01]  /*def0*/  FADD.FTZ R3, R52, R3 ;  /* 0x0000000334037221 */ /* 0x000fe20000010000 */
        /* <DEDUP_REMOVED lines=53> */
[----:B------:R-:W-:Y:S06]  /*e250*/  @!P0 BRA `(.L_x_1949) ;  /* 0x0000002c00f48947 */ /* 0x000fec0003800000 */
        /* <DEDUP_REMOVED lines=28> */
[----:B------:R-:W-:-:S07]  /*e420*/  CS2R R88, SRZ ;  /* 0x0000000000587805 */ /* 0x000fce000001ff00 */
.L_x_1961:
[----:B------:R-:W-:-:S04]  /*e430*/  ISETP.NE.AND P0, PT, R8, 0x1, PT ;  /* 0x000000010800780c */ /* 0x000fc80003f05270 */
[----:B------:R-:W-:-:S04]  /*e440*/  SEL R22, RZ, 0x1, P0 ;  /* 0x00000001ff167807 */ /* 0x000fc80000000000 */
[----:B------:R-:W-:Y:S01]  /*e450*/  LOP3.LUT R22, R9, R22, RZ, 0x3c, !PT ;  /* 0x0000001609167212 */ /* 0x000fe200078e3cff */
[----:B0-----:R-:W-:Y:S06]  /*e460*/  @!P1 BRA `(.L_x_1950) ;  /* 0x0000000000049947 */ /* 0x001fec0003800000 */
[----:B------:R-:W-:Y:S01]  /*e470*/  BPT.TRAP 0x1 ;  /* 0x000000040000795c */ /* 0x000fe20000300000 */
.L_x_1950:
[----:B------:R-:W-:Y:S02]  /*e480*/  IADD3 R18, R8, 0x1, RZ ;  /* 0x0000000108127810 */ /* 0x000fe40007ffe0ff */
[----:B------:R-:W-:Y:S02]  /*e490*/  SHF.L.U32 R13, R22, 0x1f, RZ ;  /* 0x0000001f160d7819 */ /* 0x000fe400000006ff */
[----:B------:R-:W-:-:S04]  /*e4a0*/  ISETP.NE.AND P0, PT, R18, 0x2, PT ;  /* 0x000000021200780c */ /* 0x000fc80003f05270 */
[----:B------:R-:W-:-:S05]  /*e4b0*/  SEL R18, R18, RZ, P0 ;  /* 0x000000ff12127207 */ /* 0x000fca0000000000 */
[----:B------:R-:W-:-:S04]  /*e4c0*/  IMAD R14, R18, 0x8, R16 ;  /* 0x00000008120e7824 */ /* 0x000fc800078e0210 */
[----:B------:R0:W1:Y:S01]  /*e4d0*/  SYNCS.PHASECHK.TRANS64.TRYWAIT P0, [R14+URZ+0x19c30], R13 ;  /* 0x019c300d0e0075a7 */ /* 0x000062000800017f */
[----:B------:R-:W-:Y:S05]  /*e4e0*/  @!P1 BRA `(.L_x_1951) ;  /* 0x0000000000049947 */ /* 0x000fea0003800000 */
[----:B------:R-:W-:Y:S01]  /*e4f0*/  BPT.TRAP 0x1 ;  /* 0x000000040000795c */ /* 0x000fe20000300000 */
.L_x_1951:
[----:B------:R-:W-:Y:S01]  /*e500*/  BSSY B2, `(.L_x_1952) ;  /* 0x0000006000027945 */ /* 0x000fe20003800000 */
[----:B------:R-:W-:Y:S02]  /*e510*/  IMAD R24, R18, 0x300, R154 ;  /* 0x0000030012187824 */ /* 0x000fe400078e029a */
[----:B------:R-:W-:Y:S01]  /*e520*/  IMAD.MOV.U32 R25, RZ, RZ, -0x3ffffff0 ;  /* 0xc0000010ff197424 */ /* 0x000fe200078e00ff */
[----:B-1----:R-:W-:Y:S06]  /*e530*/  @P0 BRA `(.L_x_1953) ;  /* 0x0000000000080947 */ /* 0x002fec0003800000 */
[----:B------:R-:W1:Y:S02]  /*e540*/  SYNCS.PHASECHK.TRANS64.TRYWAIT P0, [R14+URZ+0x19c30], R13 ;  /* 0x019c300d0e0075a7 */ /* 0x000e64000800017f */
[----:B-1----:R-:W-:Y:S05]  /*e550*/  @!P0 BRA `(.L_x_1954) ;  /* 0x000000e400c48947 */ /* 0x002fea0003800000 */
.L_x_1953:
[----:B------:R-:W-:Y:S05]  /*e560*/  BSYNC B2 ;  /* 0x0000000000027941 */ /* 0x000fea0003800000 */
.L_x_1952:
[C---:B------:R-:W-:Y:S01]  /*e570*/  R2UR UR6, R24.reuse ;  /* 0x00000000180672ca */ /* 0x040fe200000e0000 */
[C---:B------:R-:W-:Y:S01]  /*e580*/  VIADD R12, R24.reuse, 0x100 ;  /* 0x00000100180c7836 */ /* 0x040fe20000000000 */
[----:B------:R-:W-:Y:S01]  /*e590*/  R2UR UR7, R25 ;  /* 0x00000000190772ca */ /* 0x000fe200000e0000 */
[----:B------:R-:W-:Y:S01]  /*e5a0*/  VIADD R24, R24, 0x200 ;  /* 0x0000020018187836 */ /* 0x000fe20000000000 */
[----:B------:R-:W-:Y:S01]  /*e5b0*/  R2UR UR4, R4 ;  /* 0x00000000040472ca */ /* 0x000fe200000e0000 */
[----:B------:R-:W-:Y:S01]  /*e5c0*/  IMAD.MOV.U32 R25, RZ, RZ, -0x3ffffff0 ;  /* 0xc0000010ff197424 */ /* 0x000fe200078e00ff */
[----:B------:R-:W-:Y:S01]  /*e5d0*/  R2UR UR5, R5 ;  /* 0x00000000050572ca */ /* 0x000fe200000e0000 */
[----:B01----:R-:W-:Y:S01]  /*e5e0*/  IMAD.MOV.U32 R13, RZ, RZ, -0x3ffffff0 ;  /* 0xc0000010ff0d7424 */ /* 0x003fe200078e00ff */
[----:B------:R-:W-:Y:S02]  /*e5f0*/  R2UR UR14, R24 ;  /* 0x00000000180e72ca */ /* 0x000fe400000e0000 */
[----:B------:R-:W-:-:S02]  /*e600*/  R2UR UR15, R25 ;  /* 0x00000000190f72ca */ /* 0x000fc400000e0000 */
[----:B------:R-:W-:Y:S01]  /*e610*/  WARPGROUP.ARRIVE ;  /* 0x00000000000079c5 */ /* 0x000fe20000000000 */
[----:B------:R-:W-:Y:S02]  /*e620*/  R2UR UR10, R12 ;  /* 0x000000000c0a72ca */ /* 0x000fe400000e0000 */
[----:B------:R-:W-:Y:S02]  /*e630*/  R2UR UR11, R13 ;  /* 0x000000000d0b72ca */ /* 0x000fe400000e0000 */
[----:B------:R-:W-:Y:S02]  /*e640*/  R2UR UR8, R10 ;  /* 0x000000000a0872ca */ /* 0x000fe400000e0000 */
[----:B------:R-:W-:Y:S01]  /*e650*/  QGMMA.64x128x32.F32.E4M3.E4M3 R24, gdesc[UR4], RZ, !UPT, gsb0 ;  /* 0x01e00000041879f3 */ /* 0x000fe2000c0008ff */
[----:B------:R-:W-:Y:S02]  /*e660*/  R2UR UR9, R11 ;  /* 0x000000000b0972ca */ /* 0x000fe400000e0000 */
[----:B------:R-:W-:-:S02]  /*e670*/  R2UR UR12, R6 ;  /* 0x00000000060c72ca */ /* 0x000fc400000e0000 */
[----:B------:R-:W-:Y:S01]  /*e680*/  R2UR UR13, R7 ;  /* 0x00000000070d72ca */ /* 0x000fe200000e0000 */
[----:B------:R-:W-:Y:S02]  /*e690*/  WARPGROUP.DEPBAR.LE gsb0, 0x0 ;  /* 0x00008000000079c5 */ /* 0x000fe40000010000 */
        /* <DEDUP_REMOVED lines=8> */
.L_x_1955:
[----:B------:R-:W-:Y:S01]  /*e720*/  SHF.L.U32 R9, R9, 0x1f, RZ ;  /* 0x0000001f09097819 */ /* 0x000fe200000006ff */
[----:B------:R-:W-:-:S04]  /*e730*/  IMAD R152, R8, 0x8, R16 ;  /* 0x0000000808987824 */ /* 0x000fc800078e0210 */
[----:B------:R0:W1:Y:S01]  /*e740*/  SYNCS.PHASECHK.TRANS64.TRYWAIT P0, [R152+URZ+0x19c50], R9 ;  /* 0x019c5009980075a7 */ /* 0x000062000800017f */
[----:B------:R-:W-:Y:S05]  /*e750*/  @!P1 BRA `(.L_x_1956) ;  /* 0x0000000000049947 */ /* 0x000fea0003800000 */
[----:B------:R-:W-:Y:S01]  /*e760*/  BPT.TRAP 0x1 ;  /* 0x000000040000795c */ /* 0x000fe20000300000 */
.L_x_1956:
[----:B------:R-:W-:Y:S04]  /*e770*/  BSSY B2, `(.L_x_1957) ;  /* 0x0000004000027945 */ /* 0x000fe80003800000 */
[----:B-1----:R-:W-:Y:S05]  /*e780*/  @P0 BRA `(.L_x_1958) ;  /* 0x0000000000080947 */ /* 0x002fea0003800000 */
[----:B------:R-:W1:Y:S02]  /*e790*/  SYNCS.PHASECHK.TRANS64.TRYWAIT P0, [R152+URZ+0x19c50], R9 ;  /* 0x019c5009980075a7 */ /* 0x000e64000800017f */
[----:B-1----:R-:W-:Y:S05]  /*e7a0*/  @!P0 BRA `(.L_x_1959) ;  /* 0x000000e400448947 */ /* 0x002fea0003800000 */
.L_x_1958:
[----:B------:R-:W-:Y:S05]  /*e7b0*/  BSYNC B2 ;  /* 0x0000000000027941 */ /* 0x000fea0003800000 */
.L_x_1957:
        /* <DEDUP_REMOVED lines=10> */
[C---:B------:R-:W-:Y:S01]  /*e860*/  FMUL.FTZ R73, R2.reuse, R73 ;  /* 0x0000004902497220 */ /* 0x040fe20000410000 */
[C---:B------:R-:W-:Y:S01]  /*e870*/  FMUL.FTZ R76, R2.reuse, R76 ;  /* 0x0000004c024c7220 */ /* 0x040fe20000410000 */
[C---:B------:R-:W-:Y:S01]  /*e880*/  FMUL.FTZ R77, R2.reuse, R77 ;  /* 0x0000004d024d7220 */ /* 0x040fe20000410000 */
[----:B------:R-:W-:Y:S01]  /*e890*/  LOP3.LUT R9, R9, 0x10000, RZ, 0xfc, !PT ;  /* 0x0001000009097812 */ /* 0x000fe200078efcff */
[C---:B------:R-:W-:Y:S01]  /*e8a0*/  FMUL.FTZ R80, R2.reuse, R80 ;  /* 0x0000005002507220 */ /* 0x040fe20000410000 */
[C---:B------:R-:W-:Y:S01]  /*e8b0*/  FMUL.FTZ R81, R2.reuse, R81 ;  /* 0x0000005102517220 */ /* 0x040fe20000410000 */
[C---:B------:R-:W-:Y:S01]  /*e8c0*/  FMUL.FTZ R84, R2.reuse, R84 ;  /* 0x0000005402547220 */ /* 0x040fe20000410000 */
[----:B------:R-:W-:Y:S01]  /*e8d0*/  FMUL.FTZ R85, R2, R85 ;  /* 0x0000005502557220 */ /* 0x000fe20000410000 */
[----:B------:R-:W-:-:S02]  /*e8e0*/  IMAD R8, R8, 0x300, R9 ;  /* 0x0000030008087824 */ /* 0x000fc400078e0209 */
[----:B------:R-:W-:Y:S01]  /*e8f0*/  FMUL.FTZ R63, R2, R63 ;  /* 0x0000003f023f7220 */ /* 0x000fe20000410000 */
[----:B------:R-:W-:Y:S01]  /*e900*/  IMAD.MOV.U32 R9, RZ, RZ, 0x40000040 ;  /* 0x40000040ff097424 */ /* 0x000fe200078e00ff */
[----:B------:R-:W-:Y:S01]  /*e910*/  ULDC UR4, c[0x0][0x988] ;  /* 0x0002620000047ab9 */ /* 0x000fe20000000800 */
[----:B------:R-:W-:-:S03]  /*e920*/  R2UR UR6, R8 ;  /* 0x00000000080672ca */ /* 0x000fc600000e0000 */
[----:B------:R-:W-:-:S13]  /*e930*/  R2UR UR7, R9 ;  /* 0x00000000090772ca */ /* 0x000fda00000e0000 */
[----:B------:R-:W-:Y:S03]  /*e940*/  QGMMA.64x96x32.F32.E4M3.E4M3 R88, R148, gdesc[UR4], R88, gsb0 ;  /* 0x0160000494587df3 */ /* 0x000fe60008000858 */
[----:B------:R-:W-:Y:S02]  /*e950*/  WARPGROUP.DEPBAR.LE gsb0, 0x0 ;  /* 0x00008000000079c5 */ /* 0x000fe40000010000 */
[----:B------:R-:W2:Y:S04]  /*e960*/  LDL R148, [R1+0x18] ;  /* 0x0000180001947983 */ /* 0x000ea80000100800 */
[----:B------:R-:W2:Y:S04]  /*e970*/  LDL R149, [R1+0x14] ;  /* 0x0000140001957983 */ /* 0x000ea80000100800 */
[----:B------:R-:W3:Y:S04]  /*e980*/  LDL R150, [R1+0x20] ;  /* 0x0000200001967983 */ /* 0x000ee80000100800 */
[----:B------:R-:W4:Y:S01]  /*e990*/  LDL R151, [R1+0x24] ;  /* 0x0000240001977983 */ /* 0x000f220000100800 */
[----:B------:R-:W-:Y:S01]  /*e9a0*/  VIADD R12, R8, 0x2 ;  /* 0x00000002080c7836 */ /* 0x000fe20000000000 */
[----:B------:R-:W-:Y:S01]  /*e9b0*/  R2UR UR7, R13 ;  /* 0x000000000d0772ca */ /* 0x000fe200000e0000 */
[----:B------:R-:W-:Y:S01]  /*e9c0*/  WARPGROUP.ARRIVE ;  /* 0x00000000000079c5 */ /* 0x000fe20000000000 */
[----:B------:R-:W-:-:S02]  /*e9d0*/  IMAD.MOV.U32 R13, RZ, RZ, 0x40000040 ;  /* 0x40000040ff0d7424 */ /* 0x000fc400078e00ff */
[----:B------:R-:W-:Y:S01]  /*e9e0*/  FMUL.FTZ R62, R2, R62 ;  /* 0x0000003e023e7220 */ /* 0x000fe20000410000 */
[----:B------:R-:W-:Y:S01]  /*e9f0*/  R2UR UR6, R12 ;  /* 0x000000000c0672ca */ /* 0x000fe200000e0000 */
[C---:B------:R-:W-:Y:S01]  /*ea00*/  VIADD R12, R8.reuse, 0x4 ;  /* 0x00000004080c7836 */ /* 0x040fe20000000000 */
[----:B------:R-:W-:Y:S01]  /*ea10*/  IADD3 R8, R8, 0x6, RZ ;  /* 0x0000000608087810 */ /* 0x000fe20007ffe0ff */
[----:B------:R-:W-:Y:S02]  /*ea20*/  IMAD.MOV.U32 R9, RZ, RZ, 0x40000040 ;  /* 0x40000040ff097424 */ /* 0x000fe400078e00ff */
        /* <DEDUP_REMOVED lines=8> */
[----:B------:R-:W-:Y:S01]  /*eab0*/  FMUL.FTZ R79, R2, R79 ;  /* 0x0000004f024f7220 */ /* 0x000fe20000410000 */
        /* <DEDUP_REMOVED lines=12> */
[----:B------:R-:W-:Y:S01]  /*eb80*/  IMAD.MOV.U32 R53, RZ, RZ, -0x80 ;  /* 0xffffff80ff357424 */ /* 0x000fe200078e00ff */
[----:B------:R-:W-:Y:S01]  /*eb90*/  MUFU.TANH R12, R12 ;  /* 0x0000000c000c7308 */ /* 0x000fe20000002400 */
[C---:B------:R-:W-:Y:S01]  /*eba0*/  FMUL.FTZ R25, R2.reuse, R30 ;  /* 0x0000001e02197220 */ /* 0x040fe20000410000 */
[----:B------:R-:W-:Y:S01]  /*ebb0*/  FMUL.FTZ R30, R2, R33 ;  /* 0x00000021021e7220 */ /* 0x000fe20000410000 */
[----:B------:R-:W-:-:S02]  /*ebc0*/  IMAD R53, R21, R53, 0x1 ;  /* 0x0000000115357424 */ /* 0x000fc400078e0235 */
[C---:B------:R-:W-:Y:S01]  /*ebd0*/  FMUL.FTZ R33, R2.reuse, R38 ;  /* 0x0000002602217220 */ /* 0x040fe20000410000 */
[C---:B------:R-:W-:Y:S01]  /*ebe0*/  FMUL.FTZ R38, R2.reuse, R41 ;  /* 0x0000002902267220 */ /* 0x040fe20000410000 */
[C---:B------:R-:W-:Y:S01]  /*ebf0*/  FMUL.FTZ R41, R2.reuse, R46 ;  /* 0x0000002e02297220 */ /* 0x040fe20000410000 */
[----:B------:R-:W-:Y:S01]  /*ec00*/  IMAD R53, R153, 0xc0, R53 ;  /* 0x000000c099357824 */ /* 0x000fe200078e0235 */
[----:B------:R-:W-:Y:S01]  /*ec10*/  MUFU.TANH R27, R27 ;  /* 0x0000001b001b7308 */ /* 0x000fe20000002400 */
[C---:B------:R-:W-:Y:S01]  /*ec20*/  FMUL.FTZ R46, R2.reuse, R49 ;  /* 0x00000031022e7220 */ /* 0x040fe20000410000 */
[C---:B------:R-:W-:Y:S01]  /*ec30*/  FMUL.FTZ R49, R2.reuse, R54 ;  /* 0x0000003602317220 */ /* 0x040fe20000410000 */
[C---:B------:R-:W-:Y:S01]  /*ec40*/  FMUL.FTZ R54, R2.reuse, R57 ;  /* 0x0000003902367220 */ /* 0x040fe20000410000 */
[C---:B------:R-:W-:Y:S01]  /*ec50*/  FMUL.FTZ R57, R2.reuse, R60 ;  /* 0x0000003c02397220 */ /* 0x040fe20000410000 */
[C---:B------:R-:W-:Y:S01]  /*ec60*/  FMUL.FTZ R82, R2.reuse, R82 ;  /* 0x0000005202527220 */ /* 0x040fe20000410000 */
[----:B------:R-:W-:-:S02]  /*ec70*/  FMUL.FTZ R83, R2, R83 ;  /* 0x0000005302537220 */ /* 0x000fc40000410000 */
        /* <DEDUP_REMOVED lines=17> */
[----:B------:R-:W-:Y:S01]  /*ed90*/  FMUL.FTZ R26, R2, R31 ;  /* 0x0000001f021a7220 */ /* 0x000fe20000410000 */
        /* <DEDUP_REMOVED lines=18> */
[----:B------:R-:W-:-:S06]  /*eec0*/  FMUL.FTZ R56, R2, R59 ;  /* 0x0000003b02387220 */ /* 0x000fcc0000410000 */
[----:B------:R-:W5:Y:S08]  /*eed0*/  MUFU.TANH R28, R28 ;  /* 0x0000001c001c7308 */ /* 0x000f700000002400 */
[----:B------:R-:W5:Y:S08]  /*eee0*/  MUFU.TANH R32, R32 ;  /* 0x0000002000207308 */ /* 0x000f700000002400 */
[----:B------:R-:W5:Y:S08]  /*eef0*/  MUFU.TANH R36, R36 ;  /* 0x0000002400247308 */ /* 0x000f700000002400 */
[----:B------:R-:W5:Y:S08]  /*ef00*/  MUFU.TANH R40, R40 ;  /* 0x0000002800287308 */ /* 0x000f700000002400 */
[----:B------:R-:W5:Y:S08]  /*ef10*/  MUFU.TANH R44, R44 ;  /* 0x0000002c002c7308 */ /* 0x000f700000002400 */
[----:B------:R-:W5:Y:S08]  /*ef20*/  MUFU.TANH R48, R48 ;  /* 0x0000003000307308 */ /* 0x000f700000002400 */
[----:B------:R-:W5:Y:S08]  /*ef30*/  MUFU.TANH R52, R52 ;  /* 0x0000003400347308 */ /* 0x000f700000002400 */
[----:B------:R-:W-:Y:S08]  /*ef40*/  MUFU.TANH R9, R9 ;  /* 0x0000000900097308 */ /* 0x000ff00000002400 */
[----:B------:R-:W-:Y:S08]  /*ef50*/  MUFU.TANH R26, R26 ;  /* 0x0000001a001a7308 */ /* 0x000ff00000002400 */
[----:B------:R-:W-:Y:S08]  /*ef60*/  MUFU.TANH R31, R31 ;  /* 0x0000001f001f7308 */ /* 0x000ff00000002400 */
[----:B------:R-:W-:Y:S01]  /*ef70*/  MUFU.TANH R35, R35 ;  /* 0x0000002300237308 */ /* 0x000fe20000002400 */
[----:B------:R-:W-:-:S02]  /*ef80*/  WARPGROUP.DEPBAR.LE gsb0, 0x0 ;  /* 0x00008000000079c5 */ /* 0x000fc40000010000 */
[----:B------:R-:W-:-:S05]  /*ef90*/  WARPGROUP.ARRIVE ;  /* 0x00000000000079c5 */ /* 0x000fca0000000000 */
[----:B------:R-:W-:Y:S01]  /*efa0*/  MUFU.TANH R37, R37 ;  /* 0x0000002500257308 */ /* 0x000fe20000002400 */
[----:B------:R-:W-:Y:S07]  /*efb0*/  QGMMA.64x96x32.F32.E4M3.E4M3 R88, R136, gdesc[UR4], R88, gsb0 ;  /* 0x0160000488587df3 */ /* 0x000fee0008000858 */
[----:B------:R-:W-:Y:S08]  /*efc0*/  MUFU.TANH R39, R39 ;  /* 0x0000002700277308 */ /* 0x000ff00000002400 */
[----:B------:R-:W-:Y:S08]  /*efd0*/  MUFU.TANH R41, R41 ;  /* 0x0000002900297308 */ /* 0x000ff00000002400 */
[----:B------:R-:W-:Y:S08]  /*efe0*/  MUFU.TANH R43, R43 ;  /* 0x0000002b002b7308 */ /* 0x000ff00000002400 */
[----:B------:R-:W-:Y:S01]  /*eff0*/  MUFU.TANH R45, R45 ;  /* 0x0000002d002d7308 */ /* 0x000fe20000002400 */
[----:B--2---:R-:W-:-:S07]  /*f000*/  IADD3 R55, -R149, R53, R148 ;  /* 0x0000003595377210 */ /* 0x004fce0007ffe194 */
[----:B------:R-:W-:Y:S01]  /*f010*/  MUFU.TANH R47, R47 ;  /* 0x0000002f002f7308 */ /* 0x000fe20000002400 */
[----:B---3--:R-:W-:-:S04]  /*f020*/  IMAD R55, R150, -0x2, R55 ;  /* 0xfffffffe96377824 */ /* 0x008fc800078e0237 */
[----:B----4-:R-:W-:-:S03]  /*f030*/  IMAD.IADD R55, R151, 0x1, R55 ;  /* 0x0000000197377824 */ /* 0x010fc600078e0237 */
[----:B------:R2:W-:Y:S01]  /*f040*/  MUFU.TANH R53, R58 ;  /* 0x0000003a00357308 */ /* 0x0005e20000002400 */
[----:B------:R-:W3:Y:S01]  /*f050*/  S2R R151, SR_TID.X ;  /* 0x0000000000977919 */ /* 0x000ee20000002100 */
[C---:B------:R-:W-:Y:S02]  /*f060*/  ISETP.GT.AND P0, PT, R55.reuse, RZ, PT ;  /* 0x000000ff3700720c */ /* 0x040fe40003f04270 */
[C---:B------:R-:W-:Y:S02]  /*f070*/  ISETP.GT.AND P2, PT, R55.reuse, 0x1, PT ;  /* 0x000000013700780c */ /* 0x040fe40003f44270 */
[----:B0-----:R-:W-:Y:S02]  /*f080*/  FSEL R8, R8, -INF , P0 ;  /* 0xff80000008087808 */ /* 0x001fe40000000000 */
[----:B------:R-:W-:Y:S01]  /*f090*/  MUFU.TANH R49, R49 ;  /* 0x0000003100317308 */ /* 0x000fe20000002400 */
[----:B------:R-:W-:Y:S02]  /*f0a0*/  ISETP.GT.AND P0, PT, R55, 0x8, PT ;  /* 0x000000083700780c */ /* 0x000fe40003f04270 */
[----:B------:R-:W-:-:S02]  /*f0b0*/  FSEL R12, R12, -INF , P2 ;  /* 0xff8000000c0c7808 */ /* 0x000fc40001000000 */
[----:B--2---:R-:W-:Y:S02]  /*f0c0*/  FMNMX.FTZ R58, R8, R15, !PT ;  /* 0x0000000f083a7209 */ /* 0x004fe40007810000 */
[C---:B------:R-:W-:Y:S01]  /*f0d0*/  ISETP.GT.AND P2, PT, R55.reuse, 0x9, PT ;  /* 0x000000093700780c */ /* 0x040fe20003f44270 */
[----:B------:R-:W-:Y:S01]  /*f0e0*/  MUFU.TANH R51, R51 ;  /* 0x0000003300337308 */ /* 0x000fe20000002400 */
[----:B-1----:R-:W-:Y:S02]  /*f0f0*/  FSEL R24, R24, -INF , P0 ;  /* 0xff80000018187808 */ /* 0x002fe40000000000 */
[----:B------:R-:W-:Y:S02]  /*f100*/  FMNMX.FTZ R59, R12, R58, !PT ;  /* 0x0000003a0c3b7209 */ /* 0x000fe40007810000 */
[----:B------:R-:W-:Y:S02]  /*f110*/  ISETP.GT.AND P0, PT, R55, 0x10, PT ;  /* 0x000000103700780c */ /* 0x000fe40003f04270 */
[----:B------:R-:W-:Y:S01]  /*f120*/  FSEL R27, R27, -INF , P2 ;  /* 0xff8000001b1b7808 */ /* 0x000fe20001000000 */
[----:B------:R0:W1:Y:S01]  /*f130*/  MUFU.TANH R58, R61 ;  /* 0x0000003d003a7308 */ /* 0x0000620000002400 */
[----:B------:R-:W-:-:S02]  /*f140*/  FMNMX.FTZ R59, R24, R59, !PT ;  /* 0x0000003b183b7209 */ /* 0x000fc40007810000 */
[----:B------:R-:W-:Y:S02]  /*f150*/  ISETP.GT.AND P2, PT, R55, 0x11, PT ;  /* 0x000000113700780c */ /* 0x000fe40003f44270 */
[----:B-----5:R-:W-:Y:S02]  /*f160*/  FSEL R28, R28, -INF , P0 ;  /* 0xff8000001c1c7808 */ /* 0x020fe40000000000 */
[----:B------:R-:W-:Y:S01]  /*f170*/  FMNMX.FTZ R60, R27, R59, !PT ;  /* 0x0000003b1b3c7209 */ /* 0x000fe20007810000 */
[----:B------:R-:W-:Y:S01]  /*f180*/  MUFU.TANH R56, R56 ;  /* 0x0000003800387308 */ /* 0x000fe20000002400 */
[----:B------:R-:W-:Y:S02]  /*f190*/  ISETP.GT.AND P0, PT, R55, 0x18, PT ;  /* 0x000000183700780c */ /* 0x000fe40003f04270 */
[----:B------:R-:W-:Y:S02]  /*f1a0*/  FSEL R30, R30, -INF , P2 ;  /* 0xff8000001e1e7808 */ /* 0x000fe40001000000 */
[----:B------:R-:W-:-:S02]  /*f1b0*/  FMNMX.FTZ R60, R28, R60, !PT ;  /* 0x0000003c1c3c7209 */ /* 0x000fc40007810000 */
[C---:B------:R-:W-:Y:S01]  /*f1c0*/  ISETP.GT.AND P2, PT, R55.reuse, 0x19, PT ;  /* 0x000000193700780c */ /* 0x040fe20003f44270 */
[----:B------:R2:W4:Y:S01]  /*f1d0*/  MUFU.TANH R59, R64 ;  /* 0x00000040003b7308 */ /* 0x0005220000002400 */
[----:B------:R-:W-:Y:S02]  /*f1e0*/  FSEL R32, R32, -INF , P0 ;  /* 0xff80000020207808 */ /* 0x000fe40000000000 */
[----:B0-----:R-:W-:Y:S02]  /*f1f0*/  FMNMX.FTZ R61, R30, R60, !PT ;  /* 0x0000003c1e3d7209 */ /* 0x001fe40007810000 */
[----:B------:R-:W-:Y:S02]  /*f200*/  ISETP.GT.AND P0, PT, R55, 0x20, PT ;  /* 0x000000203700780c */ /* 0x000fe40003f04270 */
[----:B------:R-:W-:Y:S01]  /*f210*/  FSEL R34, R34, -INF , P2 ;  /* 0xff80000022227808 */ /* 0x000fe20001000000 */
[----:B------:R0:W5:Y:S01]  /*f220*/  MUFU.TANH R60, R65 ;  /* 0x00000041003c7308 */ /* 0x0001620000002400 */
[----:B------:R-:W-:-:S02]  /*f230*/  FMNMX.FTZ R61, R32, R61, !PT ;  /* 0x0000003d203d7209 */ /* 0x000fc40007810000 */
[C---:B------:R-:W-:Y:S02]  /*f240*/  ISETP.GT.AND P2, PT, R55.reuse, 0x21, PT ;  /* 0x000000213700780c */ /* 0x040fe40003f44270 */
[----:B------:R-:W-:Y:S02]  /*f250*/  FSEL R36, R36, -INF , P0 ;  /* 0xff80000024247808 */ /* 0x000fe40000000000 */
[----:B--2---:R-:W-:Y:S01]  /*f260*/  FMNMX.FTZ R64, R34, R61, !PT ;  /* 0x0000003d22407209 */ /* 0x004fe20007810000 */
[----:B------:R-:W-:Y:S01]  /*f270*/  MUFU.TANH R66, R66 ;  /* 0x0000004200427308 */ /* 0x000fe20000002400 */
[----:B------:R-:W-:Y:S01]  /*f280*/  ISETP.GT.AND P0, PT, R55, 0x28, PT ;  /* 0x000000283700780c */ /* 0x000fe20003f04270 */
[----:B0-----:R-:W-:Y:S01]  /*f290*/  FMUL.FTZ R65, R2, R69 ;  /* 0x0000004502417220 */ /* 0x001fe20000410000 */
[----:B------:R-:W-:Y:S02]  /*f2a0*/  FSEL R38, R38, -INF , P2 ;  /* 0xff80000026267808 */ /* 0x000fe40001000000 */
[----:B------:R-:W-:Y:S01]  /*f2b0*/  FMNMX.FTZ R64, R36, R64, !PT ;  /* 0x0000004024407209 */ /* 0x000fe20007810000 */
[----:B------:R-:W-:-:S02]  /*f2c0*/  WARPGROUP.DEPBAR.LE gsb0, 0x0 ;  /* 0x00008000000079c5 */ /* 0x000fc40000010000 */
[----:B------:R0:W2:Y:S01]  /*f2d0*/  MUFU.TANH R61, R68 ;  /* 0x00000044003d7308 */ /* 0x0000a20000002400 */
[C---:B------:R-:W-:Y:S01]  /*f2e0*/  ISETP.GT.AND P2, PT, R55.reuse, 0x29, PT ;  /* 0x000000293700780c */ /* 0x040fe20003f44270 */
[----:B------:R-:W-:Y:S01]  /*f2f0*/  FMUL.FTZ R136, R2, R87 ;  /* 0x0000005702887220 */ /* 0x000fe20000410000 */
[----:B------:R-:W-:Y:S02]  /*f300*/  FSEL R40, R40, -INF , P0 ;  /* 0xff80000028287808 */ /* 0x000fe40000000000 */
[----:B------:R-:W-:Y:S02]  /*f310*/  ISETP.GT.AND P0, PT, R55, 0x30, PT ;  /* 0x000000303700780c */ /* 0x000fe40003f04270 */
[----:B---3--:R-:W-:Y:S01]  /*f320*/  LOP3.LUT R140, R151, 0x7f, RZ, 0xc0, !PT ;  /* 0x0000007f978c7812 */ /* 0x008fe200078ec0ff */
[----:B------:R-:W3:Y:S01]  /*f330*/  MUFU.TANH R65, R65 ;  /* 0x0000004100417308 */ /* 0x000ee20000002400 */
[----:B0-----:R-:W-:Y:S02]  /*f340*/  FMNMX.FTZ R68, R38, R64, !PT ;  /* 0x0000004026447209 */ /* 0x001fe40007810000 */
[----:B------:R-:W-:Y:S01]  /*f350*/  FSEL R64, R42, -INF , P2 ;  /* 0xff8000002a407808 */ /* 0x000fe20001000000 */
[----:B------:R-:W-:Y:S01]  /*f360*/  FMUL.FTZ R42, R2, R72 ;  /* 0x00000048022a7220 */ /* 0x000fe20000410000 */
[----:B------:R-:W-:-:S02]  /*f370*/  FMNMX.FTZ R68, R40, R68, !PT ;  /* 0x0000004428447209 */ /* 0x000fc40007810000 */
[C---:B------:R-:W-:Y:S01]  /*f380*/  ISETP.GT.AND P2, PT, R55.reuse, 0x31, PT ;  /* 0x000000313700780c */ /* 0x040fe20003f44270 */
[----:B------:R-:W-:Y:S01]  /*f390*/  MUFU.TANH R67, R67 ;  /* 0x0000004300437308 */ /* 0x000fe20000002400 */
[----:B------:R-:W-:Y:S02]  /*f3a0*/  FSEL R44, R44, -INF , P0 ;  /* 0xff8000002c2c7808 */ /* 0x000fe40000000000 */
[----:B------:R-:W-:Y:S02]  /*f3b0*/  FMNMX.FTZ R68, R64, R68, !PT ;  /* 0x0000004440447209 */ /* 0x000fe40007810000 */
[----:B------:R-:W-:Y:S02]  /*f3c0*/  ISETP.GT.AND P0, PT, R55, 0x38, PT ;  /* 0x000000383700780c */ /* 0x000fe40003f04270 */
[----:B------:R-:W-:Y:S01]  /*f3d0*/  FSEL R46, R46, -INF , P2 ;  /* 0xff8000002e2e7808 */ /* 0x000fe20001000000 */
[----:B------:R-:W0:Y:S01]  /*f3e0*/  MUFU.TANH R42, R42 ;  /* 0x0000002a002a7308 */ /* 0x000e220000002400 */
[----:B------:R-:W-:-:S02]  /*f3f0*/  FMNMX.FTZ R68, R44, R68, !PT ;  /* 0x000000442c447209 */ /* 0x000fc40007810000 */
[C---:B------:R-:W-:Y:S02]  /*f400*/  ISETP.GT.AND P2, PT, R55.reuse, 0x39, PT ;  /* 0x000000393700780c */ /* 0x040fe40003f44270 */
[----:B------:R-:W-:Y:S02]  /*f410*/  FSEL R48, R48, -INF , P0 ;  /* 0xff80000030307808 */ /* 0x000fe40000000000 */
[----:B------:R-:W-:Y:S01]  /*f420*/  FMNMX.FTZ R69, R46, R68, !PT ;  /* 0x000000442e457209 */ /* 0x000fe20007810000 */
[----:B------:R-:W-:Y:S01]  /*f430*/  MUFU.TANH R70, R70 ;  /* 0x0000004600467308 */ /* 0x000fe20000002400 */
[----:B------:R-:W-:Y:S02]  /*f440*/  ISETP.GT.AND P0, PT, R55, 0x40, PT ;  /* 0x000000403700780c */ /* 0x000fe40003f04270 */
[----:B------:R-:W-:Y:S02]  /*f450*/  FSEL R50, R50, -INF , P2 ;  /* 0xff80000032327808 */ /* 0x000fe40001000000 */
[----:B------:R-:W-:-:S02]  /*f460*/  FMNMX.FTZ R69, R48, R69, !PT ;  /* 0x0000004530457209 */ /* 0x000fc40007810000 */
[C---:B------:R-:W-:Y:S01]  /*f470*/  ISETP.GT.AND P2, PT, R55.reuse, 0x41, PT ;  /* 0x000000413700780c */ /* 0x040fe20003f44270 */
[----:B------:R1:W0:Y:S01]  /*f480*/  MUFU.TANH R68, R73 ;  /* 0x0000004900447308 */ /* 0x0002220000002400 */
[----:B------:R-:W-:Y:S02]  /*f490*/  FSEL R52, R52, -INF , P0 ;  /* 0xff80000034347808 */ /* 0x000fe40000000000 */
[----:B------:R-:W-:Y:S02]  /*f4a0*/  FMNMX.FTZ R72, R50, R69, !PT ;  /* 0x0000004532487209 */ /* 0x000fe40007810000 */
[----:B------:R-:W-:Y:S02]  /*f4b0*/  ISETP.GT.AND P0, PT, R55, 0x48, PT ;  /* 0x000000483700780c */ /* 0x000fe40003f04270 */
[----:B------:R-:W-:Y:S01]  /*f4c0*/  FSEL R54, R54, -INF , P2 ;  /* 0xff80000036367808 */ /* 0x000fe20001000000 */
[----:B------:R5:W0:Y:S01]  /*f4d0*/  MUFU.TANH R69, R76 ;  /* 0x0000004c00457308 */ /* 0x000a220000002400 */
[----:B------:R-:W-:-:S02]  /*f4e0*/  FMNMX.FTZ R72, R52, R72, !PT ;  /* 0x0000004834487209 */ /* 0x000fc40007810000 */
[----:B------:R-:W-:Y:S02]  /*f4f0*/  ISETP.GT.AND P2, PT, R55, 0x49, PT ;  /* 0x000000493700780c */ /* 0x000fe40003f44270 */
[----:B------:R-:W-:Y:S02]  /*f500*/  FSEL R57, R57, -INF , P0 ;  /* 0xff80000039397808 */ /* 0x000fe40000000000 */
[----:B-1----:R-:W-:Y:S01]  /*f510*/  FMNMX.FTZ R73, R54, R72, !PT ;  /* 0x0000004836497209 */ /* 0x002fe20007810000 */
[----:B------:R-:W-:Y:S01]  /*f520*/  MUFU.TANH R71, R71 ;  /* 0x0000004700477308 */ /* 0x000fe20000002400 */
[----:B------:R-:W-:Y:S02]  /*f530*/  ISETP.GT.AND P0, PT, R55, 0x50, PT ;  /* 0x000000503700780c */ /* 0x000fe40003f04270 */
[----:B------:R-:W-:Y:S02]  /*f540*/  FSEL R58, R58, -INF , P2 ;  /* 0xff8000003a3a7808 */ /* 0x000fe40001000000 */
[----:B------:R-:W-:-:S02]  /*f550*/  FMNMX.FTZ R73, R57, R73, !PT ;  /* 0x0000004939497209 */ /* 0x000fc40007810000 */
[----:B------:R-:W-:Y:S01]  /*f560*/  ISETP.GT.AND P2, PT, R55, 0x51, PT ;  /* 0x000000513700780c */ /* 0x000fe20003f44270 */
[----:B------:R1:W0:Y:S01]  /*f570*/  MUFU.TANH R72, R77 ;  /* 0x0000004d00487308 */ /* 0x0002220000002400 */
[----:B----4-:R-:W-:Y:S02]  /*f580*/  FSEL R59, R59, -INF , P0 ;  /* 0xff8000003b3b7808 */ /* 0x010fe40000000000 */
[----:B-----5:R-:W-:Y:S02]  /*f590*/  FMNMX.FTZ R76, R58, R73, !PT ;  /* 0x000000493a4c7209 */ /* 0x020fe40007810000 */
[----:B------:R-:W-:Y:S02]  /*f5a0*/  ISETP.GT.AND P0, PT, R55, 0x58, PT ;  /* 0x000000583700780c */ /* 0x000fe40003f04270 */
[----:B------:R-:W-:Y:S01]  /*f5b0*/  FSEL R60, R60, -INF , P2 ;  /* 0xff8000003c3c7808 */ /* 0x000fe20001000000 */
[----:B------:R4:W5:Y:S01]  /*f5c0*/  MUFU.TANH R73, R80 ;  /* 0x0000005000497308 */ /* 0x0009620000002400 */
[----:B------:R-:W-:-:S02]  /*f5d0*/  FMNMX.FTZ R76, R59, R76, !PT ;  /* 0x0000004c3b4c7209 */ /* 0x000fc40007810000 */
[----:B------:R-:W-:Y:S02]  /*f5e0*/  ISETP.GT.AND P2, PT, R55, 0x59, PT ;  /* 0x000000593700780c */ /* 0x000fe40003f44270 */
[----:B--2---:R-:W-:Y:S02]  /*f5f0*/  FSEL R61, R61, -INF , P0 ;  /* 0xff8000003d3d7808 */ /* 0x004fe40000000000 */
[----:B-1----:R-:W-:Y:S01]  /*f600*/  FMNMX.FTZ R77, R60, R76, !PT ;  /* 0x0000004c3c4d7209 */ /* 0x002fe20007810000 */
[----:B------:R-:W-:Y:S01]  /*f610*/  MUFU.TANH R74, R74 ;  /* 0x0000004a004a7308 */ /* 0x000fe20000002400 */
[----:B------:R-:W-:Y:S02]  /*f620*/  ISETP.GT.AND P0, PT, R55, 0x60, PT ;  /* 0x000000603700780c */ /* 0x000fe40003f04270 */
[----:B---3--:R-:W-:Y:S02]  /*f630*/  FSEL R65, R65, -INF , P2 ;  /* 0xff80000041417808 */ /* 0x008fe40001000000 */
[----:B----4-:R-:W-:-:S02]  /*f640*/  FMNMX.FTZ R80, R61, R77, !PT ;  /* 0x0000004d3d507209 */ /* 0x010fc40007810000 */
[----:B------:R-:W-:Y:S01]  /*f650*/  ISETP.GT.AND P2, PT, R55, 0x61, PT ;  /* 0x000000613700780c */ /* 0x000fe20003f44270 */
[----:B------:R1:W2:Y:S01]  /*f660*/  MUFU.TANH R76, R81 ;  /* 0x00000051004c7308 */ /* 0x0002a20000002400 */
[----:B0-----:R-:W-:Y:S02]  /*f670*/  FSEL R77, R42, -INF , P0 ;  /* 0xff8000002a4d7808 */ /* 0x001fe40000000000 */
[----:B------:R-:W-:Y:S02]  /*f680*/  FMNMX.FTZ R80, R65, R80, !PT ;  /* 0x0000005041507209 */ /* 0x000fe40007810000 */
[----:B------:R-:W-:Y:S02]  /*f690*/  ISETP.GT.AND P0, PT, R55, 0x68, PT ;  /* 0x000000683700780c */ /* 0x000fe40003f04270 */
[----:B------:R-:W-:Y:S01]  /*f6a0*/  FSEL R68, R68, -INF , P2 ;  /* 0xff80000044447808 */ /* 0x000fe20001000000 */
[----:B------:R0:W3:Y:S01]  /*f6b0*/  MUFU.TANH R42, R84 ;  /* 0x00000054002a7308 */ /* 0x0000e20000002400 */
        /* <DEDUP_REMOVED lines=9> */
[----:B------:R1:W4:Y:S01]  /*f750*/  MUFU.TANH R80, R85 ;  /* 0x0000005500507308 */ /* 0x0003220000002400 */
[----:B-----5:R-:W-:Y:S02]  /*f760*/  FSEL R73, R73, -INF , P0 ;  /* 0xff80000049497808 */ /* 0x020fe40000000000 */
[----:B------:R-:W-:Y:S02]  /*f770*/  FMNMX.FTZ R81, R72, R81, !PT ;  /* 0x0000005148517209 */ /* 0x000fe40007810000 */
[----:B------:R-:W-:Y:S02]  /*f780*/  ISETP.GT.AND P0, PT, R55, 0x78, PT ;  /* 0x000000783700780c */ /* 0x000fe40003f04270 */
[----:B--2---:R-:W-:Y:S01]  /*f790*/  FSEL R76, R76, -INF , P2 ;  /* 0xff8000004c4c7808 */ /* 0x004fe20001000000 */
[----:B------:R-:W-:Y:S01]  /*f7a0*/  MUFU.TANH R78, R78 ;  /* 0x0000004e004e7308 */ /* 0x000fe20000002400 */
[----:B0-----:R-:W-:Y:S01]  /*f7b0*/  FMNMX.FTZ R84, R73, R81, !PT ;  /* 0x0000005149547209 */ /* 0x001fe20007810000 */
[----:B-1----:R-:W-:Y:S01]  /*f7c0*/  FMUL.FTZ R85, R2, R86 ;  /* 0x0000005602557220 */ /* 0x002fe20000410000 */
[----:B---3--:R-:W-:-:S02]  /*f7d0*/  FSEL R81, R42, -INF , P0 ;  /* 0xff8000002a517808 */ /* 0x008fc40000000000 */
[C---:B------:R-:W-:Y:S01]  /*f7e0*/  ISETP.GT.AND P2, PT, R55.reuse, 0x79, PT ;  /* 0x000000793700780c */ /* 0x040fe20003f44270 */
[----:B------:R-:W-:Y:S01]  /*f7f0*/  VIADD R55, R55, 0x8 ;  /* 0x0000000837377836 */ /* 0x000fe20000000000 */
[----:B------:R-:W-:Y:S01]  /*f800*/  FMNMX.FTZ R42, R76, R84, !PT ;  /* 0x000000544c2a7209 */ /* 0x000fe20007810000 */
[----:B------:R-:W-:Y:S01]  /*f810*/  MUFU.TANH R79, R79 ;  /* 0x0000004f004f7308 */ /* 0x000fe20000002400 */
[----:B----4-:R-:W-:Y:S02]  /*f820*/  FSEL R80, R80, -INF , P2 ;  /* 0xff80000050507808 */ /* 0x010fe40001000000 */
[----:B------:R-:W-:Y:S02]  /*f830*/  FMNMX.FTZ R42, R81, R42, !PT ;  /* 0x0000002a512a7209 */ /* 0x000fe40007810000 */
[C---:B------:R-:W-:Y:S02]  /*f840*/  ISETP.GT.AND P2, PT, R55.reuse, RZ, PT ;  /* 0x000000ff3700720c */ /* 0x040fe40003f44270 */
[----:B------:R-:W-:Y:S01]  /*f850*/  FMNMX.FTZ R42, R80, R42, !PT ;  /* 0x0000002a502a7209 */ /* 0x000fe20007810000 */
[----:B------:R0:W1:Y:S01]  /*f860*/  MUFU.TANH R84, R63 ;  /* 0x0000003f00547308 */ /* 0x0000620000002400 */
[----:B------:R-:W-:-:S02]  /*f870*/  ISETP.GT.AND P4, PT, R55, 0x1, PT ;  /* 0x000000013700780c */ /* 0x000fc40003f84270 */
[----:B------:R-:W-:Y:S02]  /*f880*/  ISETP.GT.AND P3, PT, R55, 0x8, PT ;  /* 0x000000083700780c */ /* 0x000fe40003f64270 */
[----:B------:R-:W-:Y:S02]  /*f890*/  FSEL R13, R13, -INF , P4 ;  /* 0xff8000000d0d7808 */ /* 0x000fe40002000000 */
[C---:B------:R-:W-:Y:S01]  /*f8a0*/  ISETP.GT.AND P6, PT, R55.reuse, 0x9, PT ;  /* 0x000000093700780c */ /* 0x040fe20003fc4270 */
[----:B------:R-:W2:Y:S01]  /*f8b0*/  MUFU.TANH R82, R82 ;  /* 0x0000005200527308 */ /* 0x000ea20000002400 */
[----:B0-----:R-:W0:Y:S01]  /*f8c0*/  SHFL.BFLY PT, R63, R42, 0x2, 0x1f ;  /* 0x0c401f002a3f7f89 */ /* 0x001e2200000e0000 */
[----:B------:R-:W-:Y:S02]  /*f8d0*/  ISETP.GT.AND P5, PT, R55, 0x10, PT ;  /* 0x000000103700780c */ /* 0x000fe40003fa4270 */
[----:B------:R-:W-:Y:S02]  /*f8e0*/  FSEL R26, R26, -INF , P6 ;  /* 0xff8000001a1a7808 */ /* 0x000fe40003000000 */
[----:B------:R-:W-:-:S02]  /*f8f0*/  FSEL R29, R29, -INF , P5 ;  /* 0xff8000001d1d7808 */ /* 0x000fc40002800000 */
[C---:B------:R-:W-:Y:S01]  /*f900*/  ISETP.GT.AND P4, PT, R55.reuse, 0x18, PT ;  /* 0x000000183700780c */ /* 0x040fe20003f84270 */
[----:B------:R-:W3:Y:S01]  /*f910*/  MUFU.TANH R83, R83 ;  /* 0x0000005300537308 */ /* 0x000ee20000002400 */
[----:B------:R-:W-:Y:S02]  /*f920*/  ISETP.GT.AND P6, PT, R55, 0x20, PT ;  /* 0x000000203700780c */ /* 0x000fe40003fc4270 */
[----:B------:R-:W-:Y:S02]  /*f930*/  FSEL R33, R33, -INF , P4 ;  /* 0xff80000021217808 */ /* 0x000fe40002000000 */
[----:B------:R-:W-:Y:S02]  /*f940*/  ISETP.GT.AND P5, PT, R55, 0x21, PT ;  /* 0x000000213700780c */ /* 0x000fe40003fa4270 */
[----:B------:R-:W-:Y:S01]  /*f950*/  FSEL R37, R37, -INF , P6 ;  /* 0xff80000025257808 */ /* 0x000fe20003000000 */
[----:B------:R-:W4:Y:S01]  /*f960*/  MUFU.TANH R85, R85 ;  /* 0x0000005500557308 */ /* 0x000f220000002400 */
[----:B------:R-:W-:-:S02]  /*f970*/  FSEL R39, R39, -INF , P5 ;  /* 0xff80000027277808 */ /* 0x000fc40002800000 */
[C---:B------:R-:W-:Y:S02]  /*f980*/  ISETP.GT.AND P4, PT, R55.reuse, 0x29, PT ;  /* 0x000000293700780c */ /* 0x040fe40003f84270 */
[C---:B------:R-:W-:Y:S02]  /*f990*/  ISETP.GT.AND P6, PT, R55.reuse, 0x31, PT ;  /* 0x000000313700780c */ /* 0x040fe40003fc4270 */
[----:B------:R-:W-:Y:S02]  /*f9a0*/  ISETP.GT.AND P5, PT, R55, 0x38, PT ;  /* 0x000000383700780c */ /* 0x000fe40003fa4270 */
[----:B0-----:R-:W-:Y:S02]  /*f9b0*/  FMNMX.FTZ R63, R42, R63, !PT ;  /* 0x0000003f2a3f7209 */ /* 0x001fe40007810000 */
[----:B------:R-:W-:Y:S02]  /*f9c0*/  FSEL R47, R47, -INF , P6 ;  /* 0xff8000002f2f7808 */ /* 0x000fe40003000000 */
[----:B------:R-:W-:Y:S01]  /*f9d0*/  FSEL R49, R49, -INF , P5 ;  /* 0xff80000031317808 */ /* 0x000fe20002800000 */
[----:B------:R-:W0:Y:S01]  /*f9e0*/  SHFL.BFLY PT, R42, R63, 0x1, 0x1f ;  /* 0x0c201f003f2a7f89 */ /* 0x000e2200000e0000 */
[----:B------:R-:W-:-:S02]  /*f9f0*/  ISETP.GT.AND P6, PT, R55, 0x48, PT ;  /* 0x000000483700780c */ /* 0x000fc40003fc4270 */
[C---:B------:R-:W-:Y:S02]  /*fa00*/  ISETP.GT.AND P5, PT, R55.reuse, 0x49, PT ;  /* 0x000000493700780c */ /* 0x040fe40003fa4270 */
[----:B------:R-:W-:Y:S02]  /*fa10*/  FSEL R62, R62, -INF , P6 ;  /* 0xff8000003e3e7808 */ /* 0x000fe40003000000 */
[----:B-1----:R-:W-:Y:S02]  /*fa20*/  FSEL R84, R84, -INF , P5 ;  /* 0xff80000054547808 */ /* 0x002fe40002800000 */
[C---:B------:R-:W-:Y:S02]  /*fa30*/  ISETP.GT.AND P6, PT, R55.reuse, 0x59, PT ;  /* 0x000000593700780c */ /* 0x040fe40003fc4270 */
[----:B------:R-:W-:Y:S02]  /*fa40*/  ISETP.GT.AND P5, PT, R55, 0x60, PT ;  /* 0x000000603700780c */ /* 0x000fe40003fa4270 */
[----:B------:R-:W-:-:S02]  /*fa50*/  FSEL R71, R71, -INF , P6 ;  /* 0xff80000047477808 */ /* 0x000fc40003000000 */
[----:B------:R-:W-:Y:S02]  /*fa60*/  FSEL R74, R74, -INF , P5 ;  /* 0xff8000004a4a7808 */ /* 0x000fe40002800000 */
[C---:B------:R-:W-:Y:S02]  /*fa70*/  ISETP.GT.AND P6, PT, R55.reuse, 0x70, PT ;  /* 0x000000703700780c */ /* 0x040fe40003fc4270 */
[----:B------:R-:W-:Y:S02]  /*fa80*/  ISETP.GT.AND P5, PT, R55, 0x71, PT ;  /* 0x000000713700780c */ /* 0x000fe40003fa4270 */
[----:B--2---:R-:W-:Y:S02]  /*fa90*/  FSEL R82, R82, -INF , P6 ;  /* 0xff80000052527808 */ /* 0x004fe40003000000 */
[----:B---3--:R-:W-:Y:S02]  /*faa0*/  FSEL R83, R83, -INF , P5 ;  /* 0xff80000053537808 */ /* 0x008fe40002800000 */
[----:B0-----:R-:W-:Y:S01]  /*fab0*/  FMNMX.FTZ R63, R63, R42, !PT ;  /* 0x0000002a3f3f7209 */ /* 0x001fe20007810000 */
[----:B------:R-:W-:-:S03]  /*fac0*/  IMAD.U32 R42, RZ, RZ, UR4 ;  /* 0x00000004ff2a7e24 */ /* 0x000fc6000f8e00ff */
[C---:B------:R-:W-:Y:S01]  /*fad0*/  FSETP.NEU.FTZ.AND P0, PT, R63.reuse, -INF , PT ;  /* 0xff8000003f00780b */ /* 0x040fe20003f1d000 */
[----:B------:R-:W-:-:S05]  /*fae0*/  FFMA.FTZ R86, R63, R42, -8 ;  /* 0xc10000003f567423 */ /* 0x000fca000001002a */
[----:B------:R-:W-:Y:S02]  /*faf0*/  FSEL R87, R86, RZ, P0 ;  /* 0x000000ff56577208 */ /* 0x000fe40000000000 */
[----:B------:R0:W1:Y:S03]  /*fb00*/  MUFU.TANH R86, R136 ;  /* 0x0000008800567308 */ /* 0x0000660000002400 */
[----:B------:R-:W-:-:S01]  /*fb10*/  FFMA.FTZ R137, R28, R42, -R87 ;  /* 0x0000002a1c897223 */ /* 0x000fc20000010857 */
[----:B------:R-:W-:Y:S01]  /*fb20*/  FSEL R28, R25, -INF , P3 ;  /* 0xff800000191c7808 */ /* 0x000fe20001800000 */
[----:B------:R-:W-:-:S01]  /*fb30*/  FFMA.FTZ R8, R8, R42, -R87 ;  /* 0x0000002a08087223 */ /* 0x000fc20000010857 */
[----:B------:R-:W-:Y:S01]  /*fb40*/  ISETP.GT.AND P3, PT, R55, 0x19, PT ;  /* 0x000000193700780c */ /* 0x000fe20003f64270 */
[----:B------:R-:W-:-:S01]  /*fb50*/  FFMA.FTZ R12, R12, R42, -R87 ;  /* 0x0000002a0c0c7223 */ /* 0x000fc20000010857 */
[----:B------:R-:W-:Y:S01]  /*fb60*/  MUFU.EX2 R25, R137 ;  /* 0x0000008900197308 */ /* 0x000fe20000000800 */
[----:B0-----:R-:W-:-:S01]  /*fb70*/  FFMA.FTZ R136, R27, R42, -R87 ;  /* 0x0000002a1b887223 */ /* 0x001fc20000010857 */
[----:B------:R-:W-:Y:S01]  /*fb80*/  FSEL R27, R9, -INF , P2 ;  /* 0xff800000091b7808 */ /* 0x000fe20001000000 */
[----:B------:R-:W-:-:S01]  /*fb90*/  FFMA.FTZ R24, R24, R42, -R87 ;  /* 0x0000002a18187223 */ /* 0x000fc20000010857 */
[----:B------:R-:W-:Y:S01]  /*fba0*/  ISETP.GT.AND P2, PT, R55, 0x11, PT ;  /* 0x000000113700780c */ /* 0x000fe20003f44270 */
[----:B------:R-:W-:-:S01]  /*fbb0*/  FFMA.FTZ R30, R30, R42, -R87 ;  /* 0x0000002a1e1e7223 */ /* 0x000fc20000010857 */
[----:B------:R-:W-:Y:S01]  /*fbc0*/  FSEL R35, R35, -INF , P3 ;  /* 0xff80000023237808 */ /* 0x000fe20001800000 */
[----:B------:R-:W-:-:S01]  /*fbd0*/  FFMA.FTZ R32, R32, R42, -R87 ;  /* 0x0000002a20207223 */ /* 0x000fc20000010857 */
[----:B------:R0:W-:Y:S01]  /*fbe0*/  MUFU.EX2 R9, R136 ;  /* 0x0000008800097308 */ /* 0x0001e20000000800 */
[----:B------:R-:W-:Y:S01]  /*fbf0*/  FSEL R31, R31, -INF , P2 ;  /* 0xff8000001f1f7808 */ /* 0x000fe20001000000 */
[-CC-:B------:R-:W-:Y:S01]  /*fc00*/  FFMA.FTZ R34, R34, R42.reuse, -R87.reuse ;  /* 0x0000002a22227223 */ /* 0x180fe20000010857 */
[C---:B------:R-:W-:Y:S01]  /*fc10*/  ISETP.GT.AND P2, PT, R55.reuse, 0x28, PT ;  /* 0x000000283700780c */ /* 0x040fe20003f44270 */
[-CC-:B------:R-:W-:Y:S01]  /*fc20*/  FFMA.FTZ R36, R36, R42.reuse, -R87.reuse ;  /* 0x0000002a24247223 */ /* 0x180fe20000010857 */
[----:B------:R-:W-:Y:S01]  /*fc30*/  ISETP.GT.AND P3, PT, R55, 0x30, PT ;  /* 0x000000303700780c */ /* 0x000fe20003f64270 */
[-CC-:B------:R-:W-:Y:S01]  /*fc40*/  FFMA.FTZ R38, R38, R42.reuse, -R87.reuse ;  /* 0x0000002a26267223 */ /* 0x180fe20000010857 */
[----:B------:R-:W-:Y:S01]  /*fc50*/  FSEL R41, R41, -INF , P2 ;  /* 0xff80000029297808 */ /* 0x000fe20001000000 */
[--C-:B------:R-:W-:Y:S01]  /*fc60*/  FFMA.FTZ R40, R40, R42, -R87.reuse ;  /* 0x0000002a28287223 */ /* 0x100fe20000010857 */
[----:B0-----:R-:W-:Y:S01]  /*fc70*/  FMNMX.FTZ R136, R27, R20, !PT ;  /* 0x000000141b887209 */ /* 0x001fe20007810000 */
[-CC-:B------:R-:W-:Y:S01]  /*fc80*/  FFMA.FTZ R64, R64, R42.reuse, -R87.reuse ;  /* 0x0000002a40407223 */ /* 0x180fe20000010857 */
[----:B------:R-:W-:Y:S01]  /*fc90*/  FSEL R45, R45, -INF , P3 ;  /* 0xff8000002d2d7808 */ /* 0x000fe20001800000 */
[--C-:B------:R-:W-:Y:S01]  /*fca0*/  FFMA.FTZ R44, R44, R42, -R87.reuse ;  /* 0x0000002a2c2c7223 */ /* 0x100fe20000010857 */
[----:B------:R-:W-:Y:S01]  /*fcb0*/  FMNMX.FTZ R136, R13, R136, !PT ;  /* 0x000000880d887209 */ /* 0x000fe20007810000 */
[-CC-:B------:R-:W-:Y:S01]  /*fcc0*/  FFMA.FTZ R46, R46, R42.reuse, -R87.reuse ;  /* 0x0000002a2e2e7223 */ /* 0x180fe20000010857 */
[----:B------:R-:W-:Y:S01]  /*fcd0*/  ISETP.GT.AND P2, PT, R55, 0x39, PT ;  /* 0x000000393700780c */ /* 0x000fe20003f44270 */
[--C-:B------:R-:W-:Y:S01]  /*fce0*/  FFMA.FTZ R48, R48, R42, -R87.reuse ;  /* 0x0000002a30307223 */ /* 0x100fe20000010857 */
[----:B------:R-:W-:Y:S01]  /*fcf0*/  FMNMX.FTZ R136, R28, R136, !PT ;  /* 0x000000881c887209 */ /* 0x000fe20007810000 */
        /* <DEDUP_REMOVED lines=16> */
[----:B------:R-:W-:Y:S01]  /*fe00*/  FFMA.FTZ R81, R81, R42, -R87 ;  /* 0x0000002a51517223 */ /* 0x000fe20000010857 */
[----:B------:R-:W-:Y:S01]  /*fe10*/  FSEL R66, R66, -INF , P2 ;  /* 0xff80000042427808 */ /* 0x000fe20001000000 */
[----:B------:R-:W-:Y:S01]  /*fe20*/  MUFU.EX2 R8, R8 ;  /* 0x0000000800087308 */ /* 0x000fe20000000800 */
[----:B------:R-:W-:-:S02]  /*fe30*/  FMNMX.FTZ R136, R35, R136, !PT ;  /* 0x0000008823887209 */ /* 0x000fc40007810000 */
[----:B------:R-:W-:Y:S02]  /*fe40*/  ISETP.GT.AND P3, PT, R55, 0x58, PT ;  /* 0x000000583700780c */ /* 0x000fe40003f64270 */
[----:B------:R-:W-:Y:S02]  /*fe50*/  FMNMX.FTZ R136, R37, R136, !PT ;  /* 0x0000008825887209 */ /* 0x000fe40007810000 */
[----:B------:R-:W-:Y:S01]  /*fe60*/  FSEL R70, R70, -INF , P3 ;  /* 0xff80000046467808 */ /* 0x000fe20001800000 */
[----:B------:R-:W-:Y:S01]  /*fe70*/  MUFU.EX2 R12, R12 ;  /* 0x0000000c000c7308 */ /* 0x000fe20000000800 */
[----:B------:R-:W-:Y:S02]  /*fe80*/  FMNMX.FTZ R137, R39, R136, !PT ;  /* 0x0000008827897209 */ /* 0x000fe40007810000 */
[----:B------:R-:W-:Y:S02]  /*fe90*/  FSEL R136, R43, -INF , P4 ;  /* 0xff8000002b887808 */ /* 0x000fe40002000000 */
[----:B------:R-:W-:-:S02]  /*fea0*/  FMNMX.FTZ R137, R41, R137, !PT ;  /* 0x0000008929897209 */ /* 0x000fc40007810000 */
[----:B------:R-:W-:Y:S01]  /*feb0*/  ISETP.GT.AND P4, PT, R55, 0x40, PT ;  /* 0x000000403700780c */ /* 0x000fe20003f84270 */
[----:B------:R-:W-:Y:S01]  /*fec0*/  MUFU.EX2 R24, R24 ;  /* 0x0000001800187308 */ /* 0x000fe20000000800 */
[----:B------:R-:W-:Y:S02]  /*fed0*/  FMNMX.FTZ R137, R136, R137, !PT ;  /* 0x0000008988897209 */ /* 0x000fe40007810000 */
[----:B------:R-:W-:Y:S02]  /*fee0*/  FSEL R53, R53, -INF , P4 ;  /* 0xff80000035357808 */ /* 0x000fe40002000000 */
[----:B------:R-:W-:Y:S02]  /*fef0*/  FMNMX.FTZ R137, R45, R137, !PT ;  /* 0x000000892d897209 */ /* 0x000fe40007810000 */
[----:B------:R-:W-:Y:S01]  /*ff00*/  ISETP.GT.AND P4, PT, R55, 0x51, PT ;  /* 0x000000513700780c */ /* 0x000fe20003f84270 */
[----:B------:R-:W-:Y:S01]  /*ff10*/  MUFU.EX2 R30, R30 ;  /* 0x0000001e001e7308 */ /* 0x000fe20000000800 */
[----:B------:R-:W-:-:S02]  /*ff20*/  FMNMX.FTZ R137, R47, R137, !PT ;  /* 0x000000892f897209 */ /* 0x000fc40007810000 */
[----:B------:R-:W-:Y:S02]  /*ff30*/  FSEL R67, R67, -INF , P4 ;  /* 0xff80000043437808 */ /* 0x000fe40002000000 */
[----:B------:R-:W-:Y:S02]  /*ff40*/  FMNMX.FTZ R137, R49, R137, !PT ;  /* 0x0000008931897209 */ /* 0x000fe40007810000 */
[----:B------:R-:W-:Y:S01]  /*ff50*/  ISETP.GT.AND P2, PT, R55, 0x61, PT ;  /* 0x000000613700780c */ /* 0x000fe20003f44270 */
[----:B------:R-:W-:Y:S01]  /*ff60*/  MUFU.EX2 R32, R32 ;  /* 0x0000002000207308 */ /* 0x000fe20000000800 */
[----:B------:R-:W-:Y:S02]  /*ff70*/  FMNMX.FTZ R137, R51, R137, !PT ;  /* 0x0000008933897209 */ /* 0x000fe40007810000 */
[----:B------:R-:W-:Y:S02]  /*ff80*/  ISETP.GT.AND P4, PT, R55, 0x68, PT ;  /* 0x000000683700780c */ /* 0x000fe40003f84270 */
[----:B------:R-:W-:-:S02]  /*ff90*/  FMNMX.FTZ R137, R53, R137, !PT ;  /* 0x0000008935897209 */ /* 0x000fc40007810000 */
[----:B------:R-:W-:Y:S01]  /*ffa0*/  FSEL R75, R75, -INF , P2 ;  /* 0xff8000004b4b7808 */ /* 0x000fe20001000000 */
[----:B------:R-:W-:Y:S01]  /*ffb0*/  MUFU.EX2 R34, R34 ;  /* 0x0000002200227308 */ /* 0x000fe20000000800 */
[----:B------:R-:W-:Y:S02]  /*ffc0*/  FMNMX.FTZ R137, R56, R137, !PT ;  /* 0x0000008938897209 */ /* 0x000fe40007810000 */
[----:B------:R-:W-:Y:S02]  /*ffd0*/  ISETP.GT.AND P3, PT, R55, 0x69, PT ;  /* 0x000000693700780c */ /* 0x000fe40003f64270 */
[----:B------:R-:W-:Y:S02]  /*ffe0*/  FMNMX.FTZ R137, R62, R137, !PT ;  /* 0x000000893e897209 */ /* 0x000fe40007810000 */
[----:B------:R-:W-:Y:S01]  /*fff0*/  FSEL R78, R78, -INF , P4 ;  /* 0xff8000004e4e7808 */ /* 0x000fe20002000000 */
[----:B------:R-:W-:Y:S01]  /*10000*/  MUFU.EX2 R36, R36 ;  /* 0x0000002400247308 */ /* 0x000fe20000000800 */
[----:B------:R-:W-:-:S02]  /*10010*/  FMNMX.FTZ R137, R84, R137, !PT ;  /* 0x0000008954897209 */ /* 0x000fc40007810000 */
[----:B------:R-:W-:Y:S02]  /*10020*/  FSEL R79, R79, -INF , P3 ;  /* 0xff8000004f4f7808 */ /* 0x000fe40001800000 */
[----:B------:R-:W-:Y:S02]  /*10030*/  FMNMX.FTZ R137, R66, R137, !PT ;  /* 0x0000008942897209 */ /* 0x000fe40007810000 */
[----:B------:R-:W-:Y:S01]  /*10040*/  ISETP.GT.AND P2, PT, R55, 0x78, PT ;  /* 0x000000783700780c */ /* 0x000fe20003f44270 */
[----:B------:R-:W-:Y:S01]  /*10050*/  MUFU.EX2 R38, R38 ;  /* 0x0000002600267308 */ /* 0x000fe20000000800 */
[----:B------:R-:W-:Y:S02]  /*10060*/  FMNMX.FTZ R137, R67, R137, !PT ;  /* 0x0000008943897209 */ /* 0x000fe40007810000 */
[----:B------:R-:W-:Y:S01]  /*10070*/  ISETP.GT.AND P4, PT, R55, 0x79, PT ;  /* 0x000000793700780c */ /* 0x000fe20003f84270 */
[----:B------:R-:W-:-:S01]  /*10080*/  FFMA.FTZ R55, R57, R42, -R87 ;  /* 0x0000002a39377223 */ /* 0x000fc20000010857 */
[----:B------:R-:W-:Y:S01]  /*10090*/  FMNMX.FTZ R137, R70, R137, !PT ;  /* 0x0000008946897209 */ /* 0x000fe20007810000 */
[----:B------:R-:W-:-:S01]  /*100a0*/  FFMA.FTZ R57, R58, R42, -R87 ;  /* 0x0000002a3a397223 */ /* 0x000fc20000010857 */
[----:B----4-:R-:W-:Y:S01]  /*100b0*/  FSEL R85, R85, -INF , P2 ;  /* 0xff80000055557808 */ /* 0x010fe20001000000 */
[----:B------:R-:W-:-:S01]  /*100c0*/  FFMA.FTZ R58, R59, R42, -R87 ;  /* 0x0000002a3b3a7223 */ /* 0x000fc20000010857 */
[----:B------:R-:W-:Y:S01]  /*100d0*/  FMNMX.FTZ R137, R71, R137, !PT ;  /* 0x0000008947897209 */ /* 0x000fe20007810000 */
[----:B------:R-:W-:-:S01]  /*100e0*/  FFMA.FTZ R59, R60, R42, -R87 ;  /* 0x0000002a3c3b7223 */ /* 0x000fc20000010857 */
[----:B-1----:R-:W-:Y:S01]  /*100f0*/  FSEL R86, R86, -INF , P4 ;  /* 0xff80000056567808 */ /* 0x002fe20002000000 */
[----:B------:R-:W-:-:S01]  /*10100*/  FFMA.FTZ R60, R61, R42, -R87 ;  /* 0x0000002a3d3c7223 */ /* 0x000fc20000010857 */
[----:B------:R-:W-:Y:S01]  /*10110*/  FMNMX.FTZ R137, R74, R137, !PT ;  /* 0x000000894a897209 */ /* 0x000fe20007810000 */
[----:B------:R-:W-:-:S01]  /*10120*/  FFMA.FTZ R61, R65, R42, -R87 ;  /* 0x0000002a413d7223 */ /* 0x000fc20000010857 */
[-CC-:B------:R-:W-:Y:S01]  /*10130*/  FFMA.FTZ R65, R77, R42.reuse, -R87.reuse ;  /* 0x0000002a4d417223 */ /* 0x180fe20000010857 */
[----:B------:R-:W-:-:S01]  /*10140*/  FFMA.FTZ R87, R80, R42, -R87 ;  /* 0x0000002a50577223 */ /* 0x000fc20000010857 */
        /* <DEDUP_REMOVED lines=21> */
[----:B0-----:R-:W-:-:S02]  /*102a0*/  FMNMX.FTZ R43, R43, R77, !PT ;  /* 0x0000004d2b2b7209 */ /* 0x001fc40007810000 */
[----:B------:R-:W-:Y:S02]  /*102b0*/  FSEL R77, R63, RZ, P0 ;  /* 0x000000ff3f4d7208 */ /* 0x000fe40000000000 */
[C---:B------:R-:W-:Y:S01]  /*102c0*/  FSETP.NEU.FTZ.AND P0, PT, R43.reuse, -INF , PT ;  /* 0xff8000002b00780b */ /* 0x040fe20003f1d000 */
[----:B------:R-:W-:Y:S02]  /*102d0*/  FFMA.FTZ R80, R43, R42, -8 ;  /* 0xc10000002b507423 */ /* 0x000fe4000001002a */
[----:B------:R-:W-:-:S01]  /*102e0*/  FADD.FTZ R77, -R77, R15 ;  /* 0x0000000f4d4d7221 */ /* 0x000fc20000010100 */
[----:B------:R-:W-:Y:S02]  /*102f0*/  MUFU.EX2 R59, R59 ;  /* 0x0000003b003b7308 */ /* 0x000fe40000000800 */
[----:B------:R-:W-:Y:S01]  /*10300*/  FSEL R15, R80, RZ, P0 ;  /* 0x000000ff500f7208 */ /* 0x000fe20000000000 */
[----:B------:R-:W-:-:S04]  /*10310*/  FMUL.FTZ R77, R77, R42 ;  /* 0x0000002a4d4d7220 */ /* 0x000fc80000410000 */
[-CC-:B------:R-:W-:Y:S01]  /*10320*/  FFMA.FTZ R80, R136, R42.reuse, -R15.reuse ;  /* 0x0000002a88507223 */ /* 0x180fe2000001080f */
[----:B------:R-:W-:Y:S01]  /*10330*/  FSEL R136, R43, RZ, P0 ;  /* 0x000000ff2b887208 */ /* 0x000fe20000000000 */
[-CC-:B------:R-:W-:Y:S01]  /*10340*/  FFMA.FTZ R27, R27, R42.reuse, -R15.reuse ;  /* 0x0000002a1b1b7223 */ /* 0x180fe2000001080f */
[----:B------:R-:W-:-:S01]  /*10350*/  FFMA.FTZ R13, R13, R42, -R15 ;  /* 0x0000002a0d0d7223 */ /* 0x000fc2000001080f */
[----:B------:R-:W0:Y:S01]  /*10360*/  MUFU.EX2 R77, R77 ;  /* 0x0000004d004d7308 */ /* 0x000e220000000800 */
[----:B------:R-:W-:-:S01]  /*10370*/  FFMA.FTZ R28, R28, R42, -R15 ;  /* 0x0000002a1c1c7223 */ /* 0x000fc2000001080f */
[----:B------:R-:W-:Y:S01]  /*10380*/  FADD.FTZ R136, -R136, R20 ;  /* 0x0000001488887221 */ /* 0x000fe20000010100 */
[----:B------:R-:W-:-:S01]  /*10390*/  FFMA.FTZ R26, R26, R42, -R15 ;  /* 0x0000002a1a1a7223 */ /* 0x000fc2000001080f */
[-CC-:B------:R-:W-:Y:S01]  /*103a0*/  FFMA.FTZ R29, R29, R42.reuse, -R15.reuse ;  /* 0x0000002a1d1d7223 */ /* 0x180fe2000001080f */
[----:B------:R-:W-:-:S01]  /*103b0*/  FFMA.FTZ R31, R31, R42, -R15 ;  /* 0x0000002a1f1f7223 */ /* 0x000fc2000001080f */
[-C--:B------:R-:W-:Y:S01]  /*103c0*/  FMUL.FTZ R20, R136, R42.reuse ;  /* 0x0000002a88147220 */ /* 0x080fe20000410000 */
        /* <DEDUP_REMOVED lines=10> */
[----:B0-----:R-:W-:-:S01]  /*10470*/  FFMA.FTZ R3, R77, R3, R8 ;  /* 0x000000034d037223 */ /* 0x001fc20000010008 */
[-CC-:B------:R-:W-:Y:S01]  /*10480*/  FFMA.FTZ R51, R51, R42.reuse, -R15.reuse ;  /* 0x0000002a33337223 */ /* 0x180fe2000001080f */
[----:B------:R-:W-:-:S01]  /*10490*/  FFMA.FTZ R53, R53, R42, -R15 ;  /* 0x0000002a35357223 */ /* 0x000fc2000001080f */
[----:B------:R-:W-:Y:S01]  /*104a0*/  FFMA.FTZ R56, R56, R42, -R15 ;  /* 0x0000002a38387223 */ /* 0x000fe2000001080f */
[----:B------:R-:W-:-:S01]  /*104b0*/  FADD.FTZ R3, R12, R3 ;  /* 0x000000030c037221 */ /* 0x000fc20000010000 */
[-CC-:B------:R-:W-:Y:S01]  /*104c0*/  FFMA.FTZ R62, R62, R42.reuse, -R15.reuse ;  /* 0x0000002a3e3e7223 */ /* 0x180fe2000001080f */
[----:B------:R-:W-:-:S01]  /*104d0*/  FFMA.FTZ R84, R84, R42, -R15 ;  /* 0x0000002a54547223 */ /* 0x000fc2000001080f */
[----:B------:R-:W0:Y:S01]  /*104e0*/  MUFU.EX2 R13, R13 ;  /* 0x0000000d000d7308 */ /* 0x000e220000000800 */
[----:B------:R-:W-:-:S01]  /*104f0*/  FADD.FTZ R3, R24, R3 ;  /* 0x0000000318037221 */ /* 0x000fc20000010000 */
[-CC-:B------:R-:W-:Y:S01]  /*10500*/  FFMA.FTZ R66, R66, R42.reuse, -R15.reuse ;  /* 0x0000002a42427223 */ /* 0x180fe2000001080f */
[----:B------:R-:W-:-:S01]  /*10510*/  FFMA.FTZ R67, R67, R42, -R15 ;  /* 0x0000002a43437223 */ /* 0x000fc2000001080f */
[----:B------:R-:W-:Y:S01]  /*10520*/  FFMA.FTZ R70, R70, R42, -R15 ;  /* 0x0000002a46467223 */ /* 0x000fe2000001080f */
[----:B------:R-:W-:-:S01]  /*10530*/  FADD.FTZ R3, R9, R3 ;  /* 0x0000000309037221 */ /* 0x000fc20000010000 */
[-CC-:B------:R-:W-:Y:S01]  /*10540*/  FFMA.FTZ R71, R71, R42.reuse, -R15.reuse ;  /* 0x0000002a47477223 */ /* 0x180fe2000001080f */
[----:B------:R-:W-:-:S01]  /*10550*/  FFMA.FTZ R74, R74, R42, -R15 ;  /* 0x0000002a4a4a7223 */ /* 0x000fc2000001080f */
[----:B------:R-:W2:Y:S01]  /*10560*/  MUFU.EX2 R28, R28 ;  /* 0x0000001c001c7308 */ /* 0x000ea20000000800 */
[----:B-1----:R-:W-:-:S01]  /*10570*/  FFMA.FTZ R0, R20, R0, R27 ;  /* 0x0000000014007223 */ /* 0x002fc2000001001b */
[----:B------:R-:W-:Y:S01]  /*10580*/  FADD.FTZ R3, R25, R3 ;  /* 0x0000000319037221 */ /* 0x000fe20000010000 */
[----:B------:R-:W-:-:S01]  /*10590*/  FFMA.FTZ R75, R75, R42, -R15 ;  /* 0x0000002a4b4b7223 */ /* 0x000fc2000001080f */
[-CC-:B------:R-:W-:Y:S01]  /*105a0*/  FFMA.FTZ R78, R78, R42.reuse, -R15.reuse ;  /* 0x0000002a4e4e7223 */ /* 0x180fe2000001080f */
[----:B------:R-:W-:-:S01]  /*105b0*/  FFMA.FTZ R79, R79, R42, -R15 ;  /* 0x0000002a4f4f7223 */ /* 0x000fc2000001080f */
[----:B------:R-:W-:Y:S01]  /*105c0*/  FADD.FTZ R3, R30, R3 ;  /* 0x000000031e037221 */ /* 0x000fe20000010000 */
[----:B------:R-:W-:-:S01]  /*105d0*/  FFMA.FTZ R82, R82, R42, -R15 ;  /* 0x0000002a52527223 */ /* 0x000fc2000001080f */
[----:B------:R-:W1:Y:S01]  /*105e0*/  MUFU.EX2 R26, R26 ;  /* 0x0000001a001a7308 */ /* 0x000e620000000800 */
[----:B0-----:R-:W-:-:S01]  /*105f0*/  FADD.FTZ R0, R13, R0 ;  /* 0x000000000d007221 */ /* 0x001fc20000010000 */
[----:B------:R-:W-:Y:S01]  /*10600*/  FADD.FTZ R3, R32, R3 ;  /* 0x0000000320037221 */ /* 0x000fe20000010000 */
[----:B------:R-:W-:-:S01]  /*10610*/  FFMA.FTZ R83, R83, R42, -R15 ;  /* 0x0000002a53537223 */ /* 0x000fc2000001080f */
[-C--:B------:R-:W-:Y:S01]  /*10620*/  FFMA.FTZ R85, R85, R42.reuse, -R15 ;  /* 0x0000002a55557223 */ /* 0x080fe2000001080f */
[----:B------:R-:W-:Y:S01]  /*10630*/  ISETP.NE.AND P0, PT, R140, RZ, PT ;  /* 0x000000ff8c00720c */ /* 0x000fe20003f05270 */
[----:B------:R-:W-:Y:S01]  /*10640*/  FADD.FTZ R3, R34, R3 ;  /* 0x0000000322037221 */ /* 0x000fe20000010000 */
[----:B------:R-:W-:-:S01]  /*10650*/  FFMA.FTZ R15, R86, R42, -R15 ;  /* 0x0000002a560f7223 */ /* 0x000fc2000001080f */
[----:B------:R-:W0:Y:S01]  /*10660*/  MUFU.EX2 R29, R29 ;  /* 0x0000001d001d7308 */ /* 0x000e220000000800 */
[----:B--2---:R-:W-:-:S01]  /*10670*/  FADD.FTZ R0, R28, R0 ;  /* 0x000000001c007221 */ /* 0x004fc20000010000 */
[----:B------:R-:W-:-:S04]  /*10680*/  FADD.FTZ R3, R36, R3 ;  /* 0x0000000324037221 */ /* 0x000fc80000010000 */
[----:B------:R-:W-:Y:S02]  /*10690*/  FADD.FTZ R3, R38, R3 ;  /* 0x0000000326037221 */ /* 0x000fe40000010000 */
[----:B------:R-:W2:Y:S01]  /*106a0*/  MUFU.EX2 R31, R31 ;  /* 0x0000001f001f7308 */ /* 0x000ea20000000800 */
[----:B-1----:R-:W-:-:S01]  /*106b0*/  FADD.FTZ R0, R26, R0 ;  /* 0x000000001a007221 */ /* 0x002fc20000010000 */
[----:B------:R-:W-:Y:S01]  /*106c0*/  FADD.FTZ R3, R40, R3 ;  /* 0x0000000328037221 */ /* 0x000fe20000010000 */
[----:B------:R-:W-:-:S03]  /*106d0*/  @!P0 VIADD R14, R14, 0x19c40 ;  /* 0x00019c400e0e8836 */ /* 0x000fc60000000000 */
[----:B------:R-:W-:Y:S02]  /*106e0*/  FADD.FTZ R3, R64, R3 ;  /* 0x0000000340037221 */ /* 0x000fe40000010000 */
[----:B------:R-:W1:Y:S01]  /*106f0*/  MUFU.EX2 R33, R33 ;  /* 0x0000002100217308 */ /* 0x000e620000000800 */
[----:B0-----:R-:W-:-:S01]  /*10700*/  FADD.FTZ R0, R29, R0 ;  /* 0x000000001d007221 */ /* 0x001fc20000010000 */
[----:B------:R-:W-:Y:S01]  /*10710*/  FADD.FTZ R3, R44, R3 ;  /* 0x000000032c037221 */ /* 0x000fe20000010000 */
[----:B------:R-:W-:-:S03]  /*10720*/  @!P0 PRMT R14, RZ, 0x654, R14 ;  /* 0x00000654ff0e8816 */ /* 0x000fc6000000000e */
[----:B------:R-:W-:Y:S01]  /*10730*/  FADD.FTZ R3, R46, R3 ;  /* 0x000000032e037221 */ /* 0x000fe20000010000 */
[----:B------:R0:W-:Y:S01]  /*10740*/  @!P0 SYNCS.ARRIVE.TRANS64.RED.A1T0 RZ, [R14+URZ], RZ ;  /* 0x000000ff0eff89a7 */ /* 0x0001e2000810043f */
        /* <DEDUP_REMOVED lines=9> */
[----:B---3--:R-:W-:-:S01]  /*107e0*/  FADD.FTZ R0, R35, R0 ;  /* 0x0000000023007221 */ /* 0x008fc20000010000 */
[----:B------:R-:W-:-:S04]  /*107f0*/  FADD.FTZ R3, R55, R3 ;  /* 0x0000000337037221 */ /* 0x000fc80000010000 */
[----:B------:R-:W-:Y:S02]  /*10800*/  FADD.FTZ R3, R57, R3 ;  /* 0x0000000339037221 */ /* 0x000fe40000010000 */
[----:B------:R-:W3:Y:S01]  /*10810*/  MUFU.EX2 R41, R41 ;  /* 0x0000002900297308 */ /* 0x000ee20000000800 */
[----:B--2---:R-:W-:-:S01]  /*10820*/  FADD.FTZ R0, R37, R0 ;  /* 0x0000000025007221 */ /* 0x004fc20000010000 */
[----:B------:R-:W-:-:S04]  /*10830*/  FADD.FTZ R3, R58, R3 ;  /* 0x000000033a037221 */ /* 0x000fc80000010000 */
[----:B------:R-:W-:Y:S02]  /*10840*/  FADD.FTZ R3, R59, R3 ;  /* 0x000000033b037221 */ /* 0x000fe40000010000 */
        /* <DEDUP_REMOVED lines=64> */
[----:B0-----:R-:W-:Y:S06]  /*10c50*/  @!P1 BRA `(.L_x_1960) ;  /* 0x0000000000049947 */ /* 0x001fec0003800000 */
[----:B------:R-:W-:Y:S01]  /*10c60*/  BPT.TRAP 0x1 ;  /* 0x000000040000795c */ /* 0x000fe20000300000 */
.L_x_1960:
[----:B------:R-:W2:Y:S01]  /*10c70*/  LDL R14, [R1+0x10] ;  /* 0x00001000010e7983 */ /* 0x000ea20000100800 */
[----:B------:R-:W-:Y:S01]  /*10c80*/  ISETP.GT.AND P0, PT, R21, R155, PT ;  /* 0x0000009b1500720c */ /* 0x000fe20003f04270 */
[----:B------:R-:W-:Y:S01]  /*10c90*/  VIADD R152, R152, 0x19c60 ;  /* 0x00019c6098987836 */ /* 0x000fe20000000000 */
        /* <DEDUP_REMOVED lines=83> */
[----:B------:R-:W-:Y:S02]  /*111d0*/  IMAD.MOV.U32 R9, RZ, RZ, R22 ;  /* 0x000000ffff097224 */ /* 0x000fe400078e0016 */
[----:B------:R-:W-:Y:S01]  /*111e0*/  IMAD.MOV.U32 R8, RZ, RZ, R18 ;  /* 0x000000ffff087224 */ /* 0x000fe200078e0012 */
[----:B--2---:R-:W-:-:S04]  /*111f0*/  PRMT R152, R14, 0x654, R152 ;  /* 0x000006540e987816 */ /* 0x004fc80000000098 */
[----:B------:R0:W-:Y:S01]  /*11200*/  SYNCS.ARRIVE.TRANS64.RED.A1T0 RZ, [R152+URZ], RZ ;  /* 0x000000ff98ff79a7 */ /* 0x0001e2000810043f */
[----:B------:R-:W-:Y:S05]  /*11210*/  @P0 BRA `(.L_x_1961) ;  /* 0xffffffd000840947 */ /* 0x000fea000383ffff */
[----:B------:R-:W-:Y:S05]  /*11220*/  BSYNC B1 ;  /* 0x0000000000017941 */ /* 0x000fea0003800000 */
.L_x_1949:
[----:B------:R-:W-:Y:S05]  /*11230*/  BSYNC B0 ;  /* 0x0000000000007941 */ /* 0x000fea0003800000 */
.L_x_1948:
[----:B------:R-:W-:Y:S01]  /*11240*/  ISETP.GE.AND P0, PT, R21, RZ, PT ;  /* 0x000000ff1500720c */ /* 0x000fe20003f06270 */
[----:B------:R-:W-:-:S12]  /*11250*/  BSSY B0, `(.L_x_1962) ;  /* 0x0000254000007945 */ /* 0x000fd80003800000 */
[----:B------:R-:W-:Y:S05]  /*11260*/  @!P0 BRA `(.L_x_1963) ;  /* 0x0000002400488947 */ /* 0x000fea0003800000 */
[----:B------:R-:W-:Y:S01]  /*11270*/  IMAD.MOV.U32 R15, RZ, RZ, R43 ;  /* 0x000000ffff0f7224 */ /* 0x000fe200078e002b */
[----:B------:R-:W-:Y:S01]  /*11280*/  MOV R14, R63 ;  /* 0x0000003f000e7202 */ /* 0x000fe20000000f00 */
[----:B------:R-:W-:Y:S02]  /*11290*/  IMAD.MOV.U32 R9, RZ, RZ, R22 ;  /* 0x000000ffff097224 */ /* 0x000fe400078e0016 */
[----:B------:R-:W-:-:S07]  /*112a0*/  IMAD.MOV.U32 R8, RZ, RZ, R18 ;  /* 0x000000ffff087224 */ /* 0x000fce00078e0012 */
.L_x_1975:
[----:B------:R-:W-:-:S05]  /*112b0*/  VIADD R18, R8, 0x1 ;  /* 0x0000000108127836 */ /* 0x000fca0000000000 */
[----:B------:R-:W-:-:S04]  /*112c0*/  ISETP.NE.AND P0, PT, R18, 0x2, PT ;  /* 0x000000021200780c */ /* 0x000fc80003f05270 */
[----:B------:R-:W-:Y:S02]  /*112d0*/  SEL R22, RZ, 0x1, P0 ;  /* 0x00000001ff167807 */ /* 0x000fe40000000000 */
[----:B------:R-:W-:Y:S02]  /*112e0*/  SEL R18, R18, RZ, P0 ;  /* 0x000000ff12127207 */ /* 0x000fe40000000000 */
[----:B------:R-:W-:Y:S01]  /*112f0*/  LOP3.LUT R22, R9, R22, RZ, 0x3c, !PT ;  /* 0x0000001609167212 */ /* 0x000fe200078e3cff */
[----:B-1----:R-:W-:Y:S06]  /*11300*/  @!P1 BRA `(.L_x_1964) ;  /* 0x0000000000049947 */ /* 0x002fec0003800000 */
[----:B------:R-:W-:Y:S01]  /*11310*/  BPT.TRAP 0x1 ;  /* 0x000000040000795c */ /* 0x000fe20000300000 */
.L_x_1964:
[----:B------:R-:W-:Y:S01]  /*11320*/  IMAD R12, R18, 0x8, R16 ;  /* 0x00000008120c7824 */ /* 0x000fe200078e0210 */
[----:B------:R-:W-:-:S04]  /*11330*/  SHF.L.U32 R13, R22, 0x1f, RZ ;  /* 0x0000001f160d7819 */ /* 0x000fc800000006ff */
[----:B------:R1:W2:Y:S01]  /*11340*/  SYNCS.PHASECHK.TRANS64.TRYWAIT P0, [R12+URZ+0x19c30], R13 ;  /* 0x019c300d0c0075a7 */ /* 0x0002a2000800017f */
[----:B------:R-:W-:Y:S05]  /*11350*/  @!P1 BRA `(.L_x_1965) ;  /* 0x0000000000049947 */ /* 0x000fea0003800000 */
[----:B------:R-:W-:Y:S01]  /*11360*/  BPT.TRAP 0x1 ;  /* 0x000000040000795c */ /* 0x000fe20000300000 */
.L_x_1965:
[----:B------:R-:W-:Y:S01]  /*11370*/  BSSY B1, `(.L_x_1966) ;  /* 0x0000006000017945 */ /* 0x000fe20003800000 */
[----:B------:R-:W-:Y:S02]  /*11380*/  IMAD R24, R18, 0x300, R154 ;  /* 0x0000030012187824 */ /* 0x000fe400078e029a */
[----:B------:R-:W-:Y:S01]  /*11390*/  IMAD.MOV.U32 R25, RZ, RZ, -0x3ffffff0 ;  /* 0xc0000010ff197424 */ /* 0x000fe200078e00ff */
[----:B--2---:R-:W-:Y:S06]  /*113a0*/  @P0 BRA `(.L_x_1967) ;  /* 0x0000000000080947 */ /* 0x004fec0003800000 */
[----:B------:R-:W2:Y:S02]  /*113b0*/  SYNCS.PHASECHK.TRANS64.TRYWAIT P0, [R12+URZ+0x19c30], R13 ;  /* 0x019c300d0c0075a7 */ /* 0x000ea4000800017f */
[----:B--2---:R-:W-:Y:S05]  /*113c0*/  @!P0 BRA `(.L_x_1968) ;  /* 0x000000b800508947 */ /* 0x004fea0003800000 */
.L_x_1967:
[----:B------:R-:W-:Y:S05]  /*113d0*/  BSYNC B1 ;  /* 0x0000000000017941 */ /* 0x000fea0003800000 */
.L_x_1966:
[C---:B------:R-:W-:Y:S01]  /*113e0*/  R2UR UR6, R24.reuse ;  /* 0x00000000180672ca */ /* 0x040fe200000e0000 */
[C---:B-12---:R-:W-:Y:S01]  /*113f0*/  VIADD R12, R24.reuse, 0x100 ;  /* 0x00000100180c7836 */ /* 0x046fe20000000000 */
[----:B------:R-:W-:Y:S01]  /*11400*/  R2UR UR7, R25 ;  /* 0x00000000190772ca */ /* 0x000fe200000e0000 */
[----:B------:R-:W-:Y:S01]  /*11410*/  VIADD R24, R24, 0x200 ;  /* 0x0000020018187836 */ /* 0x000fe20000000000 */
[----:B------:R-:W-:Y:S01]  /*11420*/  R2UR UR4, R4 ;  /* 0x00000000040472ca */ /* 0x000fe200000e0000 */
[----:B------:R-:W-:Y:S01]  /*11430*/  IMAD.MOV.U32 R25, RZ, RZ, -0x3ffffff0 ;  /* 0xc0000010ff197424 */ /* 0x000fe200078e00ff */
[----:B------:R-:W-:Y:S01]  /*11440*/  R2UR UR5, R5 ;  /* 0x00000000050572ca */ /* 0x000fe200000e0000 */
[----:B------:R-:W-:Y:S01]  /*11450*/  IMAD.MOV.U32 R13, RZ, RZ, -0x3ffffff0 ;  /* 0xc0000010ff0d7424 */ /* 0x000fe200078e00ff */
        /* <DEDUP_REMOVED lines=19> */
.L_x_1969:
[----:B------:R-:W-:Y:S01]  /*11590*/  SHF.L.U32 R9, R9, 0x1f, RZ ;  /* 0x0000001f09097819 */ /* 0x000fe200000006ff */
[----:B------:R-:W-:-:S04]  /*115a0*/  IMAD R20, R8, 0x8, R16 ;  /* 0x0000000808147824 */ /* 0x000fc800078e0210 */
[----:B------:R1:W2:Y:S01]  /*115b0*/  SYNCS.PHASECHK.TRANS64.TRYWAIT P0, [R20+URZ+0x19c50], R9 ;  /* 0x019c5009140075a7 */ /* 0x0002a2000800017f */
[----:B------:R-:W-:Y:S05]  /*115c0*/  @!P1 BRA `(.L_x_1970) ;  /* 0x0000000000049947 */ /* 0x000fea0003800000 */
[----:B------:R-:W-:Y:S01]  /*115d0*/  BPT.TRAP 0x1 ;  /* 0x000000040000795c */ /* 0x000fe20000300000 */
.L_x_1970:
[----:B------:R-:W-:Y:S04]  /*115e0*/  BSSY B1, `(.L_x_1971) ;  /* 0x0000004000017945 */ /* 0x000fe80003800000 */
[----:B--2---:R-:W-:Y:S05]  /*115f0*/  @P0 BRA `(.L_x_1972) ;  /* 0x0000000000080947 */ /* 0x004fea0003800000 */
[----:B------:R-:W2:Y:S02]  /*11600*/  SYNCS.PHASECHK.TRANS64.TRYWAIT P0, [R20+URZ+0x19c50], R9 ;  /* 0x019c5009140075a7 */ /* 0x000ea4000800017f */
[----:B--2---:R-:W-:Y:S05]  /*11610*/  @!P0 BRA `(.L_x_1973) ;  /* 0x000000b400d08947 */ /* 0x004fea0003800000 */
.L_x_1972:
[----:B------:R-:W-:Y:S05]  /*11620*/  BSYNC B1 ;  /* 0x0000000000017941 */ /* 0x000fea0003800000 */
.L_x_1971:
[----:B-12---:R-:W-:Y:S01]  /*11630*/  VIADD R9, R16, 0x3000 ;  /* 0x0000300010097836 */ /* 0x006fe20000000000 */
[----:B------:R-:W-:Y:S01]  /*11640*/  WARPGROUP.ARRIVE ;  /* 0x00000000000079c5 */ /* 0x000fe20000000000 */
[----:B------:R-:W-:Y:S01]  /*11650*/  MOV R13, 0x40000040 ;  /* 0x40000040000d7802 */ /* 0x000fe20000000f00 */
        /* <DEDUP_REMOVED lines=48> */
[----:B------:R-:W-:Y:S01]  /*11960*/  MUFU.TANH R27, R27 ;  /* 0x0000001b001b7308 */ /* 0x000fe20000002400 */
[----:B------:R-:W-:Y:S01]  /*11970*/  ULDC UR4, c[0x0][0x988] ;  /* 0x0002620000047ab9 */ /* 0x000fe20000000800 */
[----:B0-----:R-:W0:Y:S06]  /*11980*/  S2R R152, SR_TID.X ;  /* 0x0000000000987919 */ /* 0x001e2c0000002100 */
[----:B------:R-:W-:Y:S08]  /*11990*/  MUFU.TANH R30, R30 ;  /* 0x0000001e001e7308 */ /* 0x000ff00000002400 */
[----:B------:R-:W-:Y:S08]  /*119a0*/  MUFU.TANH R33, R33 ;  /* 0x0000002100217308 */ /* 0x000ff00000002400 */
[----:B------:R-:W-:Y:S08]  /*119b0*/  MUFU.TANH R36, R36 ;  /* 0x0000002400247308 */ /* 0x000ff00000002400 */
[----:B------:R-:W-:Y:S01]  /*119c0*/  MUFU.TANH R39, R39 ;  /* 0x0000002700277308 */ /* 0x000fe20000002400 */
[----:B0-----:R-:W-:-:S04]  /*119d0*/  LOP3.LUT R152, R152, 0x7f, RZ, 0xc0, !PT ;  /* 0x0000007f98987812 */ /* 0x001fc800078ec0ff */
[----:B------:R-:W-:-:S03]  /*119e0*/  ISETP.NE.AND P0, PT, R152, RZ, PT ;  /* 0x000000ff9800720c */ /* 0x000fc60003f05270 */
        /* <DEDUP_REMOVED lines=13> */
[----:B------:R-:W-:Y:S01]  /*11ac0*/  FMUL.FTZ R13, R2, R26 ;  /* 0x0000001a020d7220 */ /* 0x000fe20000410000 */
        /* <DEDUP_REMOVED lines=22> */
[----:B0-----:R-:W-:Y:S01]  /*11c30*/  FMNMX.FTZ R42, R13, R15, !PT ;  /* 0x0000000f0d2a7209 */ /* 0x001fe20007810000 */
[C---:B------:R-:W-:Y:S01]  /*11c40*/  FMUL.FTZ R48, R2.reuse, R49 ;  /* 0x0000003102307220 */ /* 0x040fe20000410000 */
[C---:B------:R-:W-:Y:S01]  /*11c50*/  FMUL.FTZ R49, R2.reuse, R50 ;  /* 0x0000003202317220 */ /* 0x040fe20000410000 */
[----:B------:R-:W-:Y:S01]  /*11c60*/  FMUL.FTZ R50, R2, R51 ;  /* 0x0000003302327220 */ /* 0x000fe20000410000 */
[----:B------:R-:W-:Y:S01]  /*11c70*/  FMNMX.FTZ R42, R24, R42, !PT ;  /* 0x0000002a182a7209 */ /* 0x000fe20007810000 */
[C---:B------:R-:W-:Y:S01]  /*11c80*/  FMUL.FTZ R51, R2.reuse, R52 ;  /* 0x0000003402337220 */ /* 0x040fe20000410000 */
[----:B------:R-:W-:Y:S01]  /*11c90*/  FMUL.FTZ R52, R2, R53 ;  /* 0x0000003502347220 */ /* 0x000fe20000410000 */
[----:B------:R-:W0:Y:S01]  /*11ca0*/  MUFU.TANH R28, R28 ;  /* 0x0000001c001c7308 */ /* 0x000e220000002400 */
[----:B--2---:R-:W-:Y:S01]  /*11cb0*/  FMNMX.FTZ R43, R12, R43, !PT ;  /* 0x0000002b0c2b7209 */ /* 0x004fe20007810000 */
[C---:B------:R-:W-:Y:S01]  /*11cc0*/  FMUL.FTZ R53, R2.reuse, R54 ;  /* 0x0000003602357220 */ /* 0x040fe20000410000 */
[----:B------:R-:W-:Y:S01]  /*11cd0*/  FMNMX.FTZ R42, R27, R42, !PT ;  /* 0x0000002a1b2a7209 */ /* 0x000fe20007810000 */
        /* <DEDUP_REMOVED lines=10> */
[----:B------:R-:W-:-:S02]  /*11d80*/  FMUL.FTZ R62, R2, R63 ;  /* 0x0000003f023e7220 */ /* 0x000fc40000410000 */
        /* <DEDUP_REMOVED lines=8> */
[----:B------:R-:W-:-:S03]  /*11e10*/  FMNMX.FTZ R43, R30, R43, !PT ;  /* 0x0000002b1e2b7209 */ /* 0x000fc60007810000 */
[----:B------:R-:W0:Y:S01]  /*11e20*/  MUFU.TANH R34, R34 ;  /* 0x0000002200227308 */ /* 0x000e220000002400 */
[----:B--2---:R-:W-:Y:S02]  /*11e30*/  FMNMX.FTZ R42, R32, R42, !PT ;  /* 0x0000002a202a7209 */ /* 0x004fe40007810000 */
[----:B------:R-:W-:-:S05]  /*11e40*/  FMNMX.FTZ R43, R33, R43, !PT ;  /* 0x0000002b212b7209 */ /* 0x000fca0007810000 */
[----:B------:R-:W2:Y:S01]  /*11e50*/  MUFU.TANH R37, R37 ;  /* 0x0000002500257308 */ /* 0x000ea20000002400 */
[----:B-1----:R-:W-:-:S04]  /*11e60*/  FMNMX.FTZ R42, R35, R42, !PT ;  /* 0x0000002a232a7209 */ /* 0x002fc80007810000 */
[----:B------:R-:W-:-:S03]  /*11e70*/  FMNMX.FTZ R42, R36, R42, !PT ;  /* 0x0000002a242a7209 */ /* 0x000fc60007810000 */
[----:B------:R-:W1:Y:S01]  /*11e80*/  MUFU.TANH R40, R40 ;  /* 0x0000002800287308 */ /* 0x000e620000002400 */
[----:B0-----:R-:W-:Y:S02]  /*11e90*/  FMNMX.FTZ R43, R34, R43, !PT ;  /* 0x0000002b222b7209 */ /* 0x001fe40007810000 */
[----:B------:R-:W-:-:S05]  /*11ea0*/  FMNMX.FTZ R42, R39, R42, !PT ;  /* 0x0000002a272a7209 */ /* 0x000fca0007810000 */
[----:B------:R-:W0:Y:S01]  /*11eb0*/  MUFU.TANH R38, R38 ;  /* 0x0000002600267308 */ /* 0x000e220000002400 */
[----:B--2---:R-:W-:Y:S01]  /*11ec0*/  FMNMX.FTZ R43, R37, R43, !PT ;  /* 0x0000002b252b7209 */ /* 0x004fe20007810000 */
[----:B------:R-:W-:-:S06]  /*11ed0*/  WARPGROUP.DEPBAR.LE gsb0, 0x0 ;  /* 0x00008000000079c5 */ /* 0x000fcc0000010000 */
[----:B------:R-:W2:Y:S01]  /*11ee0*/  MUFU.TANH R45, R45 ;  /* 0x0000002d002d7308 */ /* 0x000ea20000002400 */
[----:B------:R-:W-:Y:S01]  /*11ef0*/  WARPGROUP.ARRIVE ;  /* 0x00000000000079c5 */ /* 0x000fe20000000000 */
[----:B-1----:R-:W-:-:S05]  /*11f00*/  FMNMX.FTZ R42, R40, R42, !PT ;  /* 0x0000002a282a7209 */ /* 0x002fca0007810000 */
[----:B------:R-:W-:Y:S01]  /*11f10*/  QGMMA.64x96x32.F32.E4M3.E4M3 R88, R140, gdesc[UR4], R88, gsb0 ;  /* 0x016000048c587df3 */ /* 0x000fe20008000858 */
        /* <DEDUP_REMOVED lines=40> */
[----:B------:R-:W-:Y:S01]  /*121a0*/  MUFU.TANH R73, R73 ;  /* 0x0000004900497308 */ /* 0x000fe20000002400 */
[----:B--2---:R-:W-:-:S04]  /*121b0*/  FMNMX.FTZ R42, R62, R42, !PT ;  /* 0x0000002a3e2a7209 */ /* 0x004fc80007810000 */
[----:B------:R-:W-:-:S03]  /*121c0*/  FMNMX.FTZ R42, R66, R42, !PT ;  /* 0x0000002a422a7209 */ /* 0x000fc60007810000 */
[----:B------:R-:W0:Y:S01]  /*121d0*/  MUFU.TANH R78, R78 ;  /* 0x0000004e004e7308 */ /* 0x000e220000002400 */
[----:B-1----:R-:W-:Y:S02]  /*121e0*/  FMNMX.FTZ R43, R60, R43, !PT ;  /* 0x0000002b3c2b7209 */ /* 0x002fe40007810000 */
[----:B------:R-:W-:Y:S02]  /*121f0*/  FMNMX.FTZ R42, R67, R42, !PT ;  /* 0x0000002a432a7209 */ /* 0x000fe40007810000 */
[----:B------:R-:W-:Y:S02]  /*12200*/  FMNMX.FTZ R43, R64, R43, !PT ;  /* 0x0000002b402b7209 */ /* 0x000fe40007810000 */
[----:B------:R-:W-:Y:S01]  /*12210*/  FMNMX.FTZ R42, R70, R42, !PT ;  /* 0x0000002a462a7209 */ /* 0x000fe20007810000 */
[----:B------:R-:W1:Y:S01]  /*12220*/  MUFU.TANH R76, R76 ;  /* 0x0000004c004c7308 */ /* 0x000e620000002400 */
[----:B------:R-:W-:Y:S02]  /*12230*/  FMNMX.FTZ R43, R65, R43, !PT ;  /* 0x0000002b412b7209 */ /* 0x000fe40007810000 */
[----:B------:R-:W-:-:S02]  /*12240*/  FMNMX.FTZ R42, R71, R42, !PT ;  /* 0x0000002a472a7209 */ /* 0x000fc40007810000 */
[----:B------:R-:W-:Y:S02]  /*12250*/  FMNMX.FTZ R43, R68, R43, !PT ;  /* 0x0000002b442b7209 */ /* 0x000fe40007810000 */
[----:B------:R-:W-:Y:S01]  /*12260*/  FMNMX.FTZ R42, R74, R42, !PT ;  /* 0x0000002a4a2a7209 */ /* 0x000fe20007810000 */
[----:B------:R-:W2:Y:S01]  /*12270*/  MUFU.TANH R79, R79 ;  /* 0x0000004f004f7308 */ /* 0x000ea20000002400 */
[----:B------:R-:W-:Y:S02]  /*12280*/  FMNMX.FTZ R43, R69, R43, !PT ;  /* 0x0000002b452b7209 */ /* 0x000fe40007810000 */
[----:B------:R-:W-:Y:S02]  /*12290*/  FMNMX.FTZ R42, R75, R42, !PT ;  /* 0x0000002a4b2a7209 */ /* 0x000fe40007810000 */
[----:B------:R-:W-:Y:S02]  /*122a0*/  FMNMX.FTZ R43, R72, R43, !PT ;  /* 0x0000002b482b7209 */ /* 0x000fe40007810000 */
[----:B0-----:R-:W-:Y:S01]  /*122b0*/  FMNMX.FTZ R42, R78, R42, !PT ;  /* 0x0000002a4e2a7209 */ /* 0x001fe20007810000 */
[----:B------:R-:W0:Y:S01]  /*122c0*/  MUFU.TANH R77, R77 ;  /* 0x0000004d004d7308 */ /* 0x000e220000002400 */
[----:B------:R-:W-:-:S04]  /*122d0*/  FMNMX.FTZ R43, R73, R43, !PT ;  /* 0x0000002b492b7209 */ /* 0x000fc80007810000 */
[----:B-1----:R-:W-:-:S03]  /*122e0*/  FMNMX.FTZ R43, R76, R43, !PT ;  /* 0x0000002b4c2b7209 */ /* 0x002fc60007810000 */
        /* <DEDUP_REMOVED lines=15> */
[----:B0-----:R-:W-:Y:S02]  /*123e0*/  FMNMX.FTZ R43, R84, R43, !PT ;  /* 0x0000002b542b7209 */ /* 0x001fe40007810000 */
[----:B-1----:R-:W-:-:S05]  /*123f0*/  FMNMX.FTZ R140, R87, R42, !PT ;  /* 0x0000002a578c7209 */ /* 0x002fca0007810000 */
[----:B------:R-:W0:Y:S01]  /*12400*/  SHFL.BFLY PT, R42, R140, 0x2, 0x1f ;  /* 0x0c401f008c2a7f89 */ /* 0x000e2200000e0000 */
[----:B--2---:R-:W-:-:S05]  /*12410*/  FMNMX.FTZ R63, R85, R43, !PT ;  /* 0x0000002b553f7209 */ /* 0x004fca0007810000 */
[----:B------:R-:W1:Y:S01]  /*12420*/  SHFL.BFLY PT, R43, R63, 0x2, 0x1f ;  /* 0x0c401f003f2b7f89 */ /* 0x000e6200000e0000 */
[----:B0-----:R-:W-:Y:S01]  /*12430*/  FMNMX.FTZ R140, R140, R42, !PT ;  /* 0x0000002a8c8c7209 */ /* 0x001fe20007810000 */
[----:B------:R-:W-:-:S04]  /*12440*/  VIADD R42, R8, 0x6 ;  /* 0x00000006082a7836 */ /* 0x000fc80000000000 */
[----:B------:R-:W0:Y:S01]  /*12450*/  SHFL.BFLY PT, R8, R140, 0x1, 0x1f ;  /* 0x0c201f008c087f89 */ /* 0x000e2200000e0000 */
[----:B------:R-:W-:Y:S01]  /*12460*/  R2UR UR6, R42 ;  /* 0x000000002a0672ca */ /* 0x000fe200000e0000 */
[----:B------:R-:W-:Y:S01]  /*12470*/  IMAD.U32 R42, RZ, RZ, UR4 ;  /* 0x00000004ff2a7e24 */ /* 0x000fe2000f8e00ff */
[----:B-1----:R-:W-:Y:S01]  /*12480*/  FMNMX.FTZ R63, R63, R43, !PT ;  /* 0x0000002b3f3f7209 */ /* 0x002fe20007810000 */
[----:B------:R-:W-:-:S04]  /*12490*/  IMAD.MOV.U32 R43, RZ, RZ, 0x40000040 ;  /* 0x40000040ff2b7424 */ /* 0x000fc800078e00ff */
[----:B------:R-:W1:Y:S01]  /*124a0*/  SHFL.BFLY PT, R141, R63, 0x1, 0x1f ;  /* 0x0c201f003f8d7f89 */ /* 0x000e6200000e0000 */
[----:B------:R-:W-:-:S13]  /*124b0*/  R2UR UR7, R43 ;  /* 0x000000002b0772ca */ /* 0x000fda00000e0000 */
[----:B------:R-:W-:Y:S01]  /*124c0*/  QGMMA.64x96x32.F32.E4M3.E4M3 R88, R136, gdesc[UR4], R88, gsb0 ;  /* 0x0160000488587df3 */ /* 0x000fe20008000858 */
[----:B0-----:R-:W-:-:S05]  /*124d0*/  FMNMX.FTZ R43, R140, R8, !PT ;  /* 0x000000088c2b7209 */ /* 0x001fca0007810000 */
[----:B------:R-:W-:Y:S01]  /*124e0*/  FADD.FTZ R8, -R43, R15 ;  /* 0x0000000f2b087221 */ /* 0x000fe20000010100 */
[----:B-1----:R-:W-:-:S03]  /*124f0*/  FMNMX.FTZ R63, R63, R141, !PT ;  /* 0x0000008d3f3f7209 */ /* 0x002fc60007810000 */
[-C--:B------:R-:W-:Y:S02]  /*12500*/  FMUL.FTZ R8, R8, R42.reuse ;  /* 0x0000002a08087220 */ /* 0x080fe40000410000 */
[----:B------:R-:W-:-:S01]  /*12510*/  FFMA.FTZ R15, R63, R42, -8 ;  /* 0xc10000003f0f7423 */ /* 0x000fc2000001002a */
[----:B------:R-:W-:-:S03]  /*12520*/  FADD.FTZ R14, -R63, R14 ;  /* 0x0000000e3f0e7221 */ /* 0x000fc60000010100 */
        /* <DEDUP_REMOVED lines=33> */
[----:B------:R-:W-:-:S01]  /*12740*/  FFMA.FTZ R85, R43, R42, -8 ;  /* 0xc10000002b557423 */ /* 0x000fc2000001002a */
[-C--:B------:R-:W-:Y:S01]  /*12750*/  FMUL.FTZ R14, R14, R42.reuse ;  /* 0x0000002a0e0e7220 */ /* 0x080fe20000410000 */
[----:B------:R-:W-:Y:S02]  /*12760*/  MUFU.EX2 R9, R9 ;  /* 0x0000000900097308 */ /* 0x000fe40000000800 */
[----:B------:R-:W-:-:S01]  /*12770*/  FFMA.FTZ R13, R13, R42, -R85 ;  /* 0x0000002a0d0d7223 */ /* 0x000fc20000010855 */
        /* <DEDUP_REMOVED lines=38> */
[----:B--2---:R-:W-:-:S07]  /*129e0*/  FADD.FTZ R3, R12, R3 ;  /* 0x000000030c037221 */ /* 0x004fce0000010000 */
[----:B------:R-:W2:Y:S01]  /*129f0*/  MUFU.EX2 R27, R27 ;  /* 0x0000001b001b7308 */ /* 0x000ea20000000800 */
[----:B0-----:R-:W-:-:S07]  /*12a00*/  FADD.FTZ R0, R24, R0 ;  /* 0x0000000018007221 */ /* 0x001fce0000010000 */
[----:B------:R-:W0:Y:S01]  /*12a10*/  MUFU.EX2 R26, R26 ;  /* 0x0000001a001a7308 */ /* 0x000e220000000800 */
[----:B-1----:R-:W-:-:S01]  /*12a20*/  FADD.FTZ R3, R25, R3 ;  /* 0x0000000319037221 */ /* 0x002fc20000010000 */
[----:B------:R-:W-:Y:S02]  /*12a30*/  WARPGROUP.DEPBAR.LE gsb0, 0x0 ;  /* 0x00008000000079c5 */ /* 0x000fe40000010000 */
[----:B------:R-:W-:-:S04]  /*12a40*/  @!P0 IMAD R136, R18, 0x8, R16 ;  /* 0x0000000812888824 */ /* 0x000fc800078e0210 */
[----:B------:R-:W1:Y:S01]  /*12a50*/  MUFU.EX2 R28, R28 ;  /* 0x0000001c001c7308 */ /* 0x000e620000000800 */
[----:B--2---:R-:W-:-:S01]  /*12a60*/  FADD.FTZ R0, R27, R0 ;  /* 0x000000001b007221 */ /* 0x004fc20000010000 */
[----:B------:R-:W-:-:S05]  /*12a70*/  @!P0 VIADD R136, R136, 0x19c40 ;  /* 0x00019c4088888836 */ /* 0x000fca0000000000 */
[----:B------:R-:W-:Y:S01]  /*12a80*/  @!P0 PRMT R136, RZ, 0x654, R136 ;  /* 0x00000654ff888816 */ /* 0x000fe20000000088 */
[----:B------:R-:W2:Y:S01]  /*12a90*/  MUFU.EX2 R29, R29 ;  /* 0x0000001d001d7308 */ /* 0x000ea20000000800 */
[----:B0-----:R-:W-:-:S02]  /*12aa0*/  FADD.FTZ R3, R26, R3 ;  /* 0x000000031a037221 */ /* 0x001fc40000010000 */
[----:B------:R0:W-:Y:S05]  /*12ab0*/  @!P0 SYNCS.ARRIVE.TRANS64.RED.A1T0 RZ, [R136+URZ], RZ ;  /* 0x000000ff88ff89a7 */ /* 0x0001ea000810043f */
        /* <DEDUP_REMOVED lines=112> */
[----:B0-----:R-:W-:Y:S06]  /*131c0*/  @!P1 BRA `(.L_x_1974) ;  /* 0x0000000000049947 */ /* 0x001fec0003800000 */
[----:B------:R-:W-:Y:S01]  /*131d0*/  BPT.TRAP 0x1 ;  /* 0x000000040000795c */ /* 0x000fe20000300000 */
.L_x_1974:
        /* <DEDUP_REMOVED lines=88> */
[----:B--2---:R-:W-:-:S04]  /*13760*/  PRMT R20, R87, 0x654, R20 ;  /* 0x0000065457147816 */ /* 0x004fc80000000014 */
[----:B------:R1:W-:Y:S01]  /*13770*/  SYNCS.ARRIVE.TRANS64.RED.A1T0 RZ, [R20+URZ], RZ ;  /* 0x000000ff14ff79a7 */ /* 0x0003e2000810043f */
[----:B------:R-:W-:Y:S05]  /*13780*/  @P0 BRA `(.L_x_1975) ;  /* 0xffffffd800c80947 */ /* 0x000fea000383ffff */
.L_x_1963:
[----:B------:R-:W-:Y:S05]  /*13790*/  BSYNC B0 ;  /* 0x0000000000007941 */ /* 0x000fea0003800000 */
.L_x_1962:
[----:B------:R-:W-:Y:S06]  /*137a0*/  BAR.ARV 0x8, 0x1a0 ;  /* 0x0206800000007b1d */ /* 0x000fec0000002000 */
[----:B------:R-:W-:Y:S05]  /*137b0*/  @!P1 BRA `(.L_x_1976) ;  /* 0x0000000000049947 */ /* 0x000fea0003800000 */
[----:B------:R-:W-:Y:S01]  /*137c0*/  BPT.TRAP 0x1 ;  /* 0x000000040000795c */ /* 0x000fe20000300000 */
.L_x_1976:
[----:B------:R-:W-:Y:S02]  /*137d0*/  LEA R10, R18, R16, 0x3 ;  /* 0x00000010120a7211 */ /* 0x000fe400078e18ff */
[----:B------:R-:W-:-:S04]  /*137e0*/  SHF.L.U32 R5, R22, 0x1f, RZ ;  /* 0x0000001f16057819 */ /* 0x000fc800000006ff */
[----:B------:R2:W3:Y:S01]  /*137f0*/  SYNCS.PHASECHK.TRANS64.TRYWAIT P0, [R10+URZ+0x19c50], R5 ;  /* 0x019c50050a0075a7 */ /* 0x0004e2000800017f */
[----:B------:R-:W-:Y:S05]  /*13800*/  @!P1 BRA `(.L_x_1977) ;  /* 0x0000000000049947 */ /* 0x000fea0003800000 */
[----:B------:R-:W-:Y:S01]  /*13810*/  BPT.TRAP 0x1 ;  /* 0x000000040000795c */ /* 0x000fe20000300000 */
.L_x_1977:
[----:B------:R-:W-:Y:S04]  /*13820*/  BSSY B0, `(.L_x_1978) ;  /* 0x0000004000007945 */ /* 0x000fe80003800000 */
[----:B---3--:R-:W-:Y:S05]  /*13830*/  @P0 BRA `(.L_x_1979) ;  /* 0x0000000000080947 */ /* 0x008fea0003800000 */
[----:B------:R-:W3:Y:S02]  /*13840*/  SYNCS.PHASECHK.TRANS64.TRYWAIT P0, [R10+URZ+0x19c50], R5 ;  /* 0x019c50050a0075a7 */ /* 0x000ee4000800017f */
[----:B---3--:R-:W-:Y:S05]  /*13850*/  @!P0 BRA `(.L_x_1980) ;  /* 0x0000009400548947 */ /* 0x008fea0003800000 */
.L_x_1979:
[----:B------:R-:W-:Y:S05]  /*13860*/  BSYNC B0 ;  /* 0x0000000000007941 */ /* 0x000fea0003800000 */
.L_x_1978:
[----:B------:R-:W4:Y:S04]  /*13870*/  LDL R2, [R1+0x50] ;  /* 0x0000500001027983 */ /* 0x000f280000100800 */
[----:B------:R-:W5:Y:S01]  /*13880*/  LDL R13, [R1+0x2c] ;  /* 0x00002c00010d7983 */ /* 0x000f620000100800 */
        /* <DEDUP_REMOVED lines=8> */
[----:B--23--:R-:W-:-:S05]  /*13910*/  LOP3.LUT R5, R16, 0x10000, RZ, 0xfc, !PT ;  /* 0x0001000010057812 */ /* 0x00cfca00078efcff */
[----:B------:R-:W-:Y:S02]  /*13920*/  IMAD R4, R18, 0x300, R5 ;  /* 0x0000030012047824 */ /* 0x000fe400078e0205 */
[----:B------:R-:W-:Y:S01]  /*13930*/  IMAD.MOV.U32 R5, RZ, RZ, 0x40000040 ;  /* 0x40000040ff057424 */ /* 0x000fe200078e00ff */
[----:B------:R-:W4:Y:S02]  /*13940*/  @P0 LDC.64 R8, c[0x0][0x9c8] ;  /* 0x00027200ff080b82 */ /* 0x000f240000000a00 */
[----:B------:R-:W-:Y:S02]  /*13950*/  R2UR UR6, R4 ;  /* 0x00000000040672ca */ /* 0x000fe400000e0000 */
[----:B------:R-:W-:-:S04]  /*13960*/  R2UR UR7, R5 ;  /* 0x00000000050772ca */ /* 0x000fc800000e0000 */
[----:B------:R-:W2:Y:S09]  /*13970*/  @P0 LDC.64 R6, c[0x0][0x9d0] ;  /* 0x00027400ff060b82 */ /* 0x000eb20000000a00 */
[----:B------:R-:W-:Y:S03]  /*13980*/  QGMMA.64x96x32.F32.E4M3.E4M3 R88, R148, gdesc[UR4], R88, gsb0 ;  /* 0x0160000494587df3 */ /* 0x000fe60008000858 */
[----:B------:R-:W-:-:S02]  /*13990*/  WARPGROUP.DEPBAR.LE gsb0, 0x0 ;  /* 0x00008000000079c5 */ /* 0x000fc40000010000 */
[----:B------:R-:W-:Y:S01]  /*139a0*/  WARPGROUP.ARRIVE ;  /* 0x00000000000079c5 */ /* 0x000fe20000000000 */
[----:B----4-:R-:W-:-:S04]  /*139b0*/  @P0 IMAD R2, R2, R8, RZ ;  /* 0x0000000802020224 */ /* 0x010fc800078e02ff */
[C---:B-----5:R-:W-:Y:S02]  /*139c0*/  @P0 IMAD R5, R13.reuse, R9, R2 ;  /* 0x000000090d050224 */ /* 0x060fe400078e0202 */
[----:B------:R-:W-:Y:S01]  /*139d0*/  @P0 IMAD.WIDE.U32 R8, R13, R8, RZ ;  /* 0x000000080d080225 */ /* 0x000fe200078e00ff */
[----:B------:R-:W-:-:S03]  /*139e0*/  @P0 SHF.R.S32.HI R11, RZ, 0x1f, R12 ;  /* 0x0000001fff0b0819 */ /* 0x000fc6000001140c */
[----:B------:R-:W-:Y:S02]  /*139f0*/  @P0 IMAD.IADD R9, R9, 0x1, R5 ;  /* 0x0000000109090824 */ /* 0x000fe400078e0205 */
[-C--:B--2---:R-:W-:Y:S02]  /*13a00*/  @P0 IMAD R2, R11, R6.reuse, RZ ;  /* 0x000000060b020224 */ /* 0x084fe400078e02ff */
[----:B------:R-:W-:Y:S02]  /*13a10*/  IMAD.MOV.U32 R11, RZ, RZ, 0x3f800000 ;  /* 0x3f800000ff0b7424 */ /* 0x000fe400078e00ff */
[C---:B------:R-:W-:Y:S02]  /*13a20*/  @P0 IMAD R5, R12.reuse, R7, R2 ;  /* 0x000000070c050224 */ /* 0x040fe400078e0202 */
[----:B------:R-:W-:-:S04]  /*13a30*/  @P0 IMAD.WIDE.U32 R6, R12, R6, R8 ;  /* 0x000000060c060225 */ /* 0x000fc800078e0008 */
[----:B------:R-:W-:Y:S01]  /*13a40*/  @P0 IMAD.IADD R5, R7, 0x1, R5 ;  /* 0x0000000107050824 */ /* 0x000fe200078e0205 */
[----:B------:R-:W-:-:S04]  /*13a50*/  @P0 LEA R8, P2, R6, UR4, 0x2 ;  /* 0x0000000406080c11 */ /* 0x000fc8000f8410ff */
[----:B------:R-:W-:-:S05]  /*13a60*/  @P0 LEA.HI.X R9, R6, UR5, R5, 0x2, P2 ;  /* 0x0000000506090c11 */ /* 0x000fca00090f1405 */
[----:B------:R2:W3:Y:S01]  /*13a70*/  @P0 LDG.E R11, desc[UR40][R8.64] ;  /* 0x00000028080b0981 */ /* 0x0004e2000c1e1900 */
[----:B------:R-:W-:Y:S02]  /*13a80*/  VIADD R6, R4, 0x2 ;  /* 0x0000000204067836 */ /* 0x000fe40000000000 */
[----:B------:R-:W-:Y:S01]  /*13a90*/  IMAD.MOV.U32 R7, RZ, RZ, 0x40000040 ;  /* 0x40000040ff077424 */ /* 0x000fe200078e00ff */
[----:B------:R-:W4:Y:S01]  /*13aa0*/  SHFL.BFLY PT, R2, R3, 0x2, 0x1f ;  /* 0x0c401f0003027f89 */ /* 0x000f2200000e0000 */
[----:B------:R-:W-:Y:S01]  /*13ab0*/  IMAD.MOV.U32 R5, RZ, RZ, 0x40000040 ;  /* 0x40000040ff057424 */ /* 0x000fe200078e00ff */
[----:B------:R-:W-:Y:S01]  /*13ac0*/  R2UR UR6, R6 ;  /* 0x00000000060672ca */ /* 0x000fe200000e0000 */
[C---:B------:R-:W-:Y:S01]  /*13ad0*/  VIADD R6, R4.reuse, 0x4 ;  /* 0x0000000404067836 */ /* 0x040fe20000000000 */
[----:B------:R-:W-:Y:S01]  /*13ae0*/  R2UR UR7, R7 ;  /* 0x00000000070772ca */ /* 0x000fe200000e0000 */
[----:B------:R-:W-:Y:S02]  /*13af0*/  IMAD.MOV.U32 R7, RZ, RZ, 0x40000040 ;  /* 0x40000040ff077424 */ /* 0x000fe400078e00ff */
[----:B------:R-:W-:-:S02]  /*13b00*/  VIADD R4, R4, 0x6 ;  /* 0x0000000604047836 */ /* 0x000fc40000000000 */
[----:B--2---:R-:W-:-:S08]  /*13b10*/  IMAD.MOV.U32 R8, RZ, RZ, RZ ;  /* 0x000000ffff087224 */ /* 0x004fd000078e00ff */
[----:B------:R-:W-:Y:S01]  /*13b20*/  QGMMA.64x96x32.F32.E4M3.E4M3 R88, R144, gdesc[UR4], R88, gsb0 ;  /* 0x0160000490587df3 */ /* 0x000fe20008000858 */
[----:B------:R-:W-:Y:S02]  /*13b30*/  R2UR UR6, R6 ;  /* 0x00000000060672ca */ /* 0x000fe400000e0000 */
[----:B------:R-:W-:Y:S02]  /*13b40*/  R2UR UR7, R7 ;  /* 0x00000000070772ca */ /* 0x000fe400000e0000 */
[----:B------:R-:W2:Y:S01]  /*13b50*/  SHFL.BFLY PT, R7, R0, 0x2, 0x1f ;  /* 0x0c401f0000077f89 */ /* 0x000ea200000e0000 */
[----:B----4-:R-:W-:-:S01]  /*13b60*/  FADD.FTZ R2, R2, R3 ;  /* 0x0000000302027221 */ /* 0x010fc20000010000 */
[----:B--2---:R-:W-:Y:S01]  /*13b70*/  FADD.FTZ R7, R7, R0 ;  /* 0x0000000007077221 */ /* 0x004fe20000010000 */
[----:B------:R-:W-:Y:S01]  /*13b80*/  MOV R0, 0xff800000 ;  /* 0xff80000000007802 */ /* 0x000fe20000000f00 */
[----:B------:R-:W-:Y:S02]  /*13b90*/  WARPGROUP.DEPBAR.LE gsb0, 0x0 ;  /* 0x00008000000079c5 */ /* 0x000fe40000010000 */
[----:B------:R-:W-:-:S06]  /*13ba0*/  WARPGROUP.ARRIVE ;  /* 0x00000000000079c5 */ /* 0x000fcc0000000000 */
[----:B------:R-:W-:Y:S01]  /*13bb0*/  QGMMA.64x96x32.F32.E4M3.E4M3 R88, R140, gdesc[UR4], R88, gsb0 ;  /* 0x016000048c587df3 */ /* 0x000fe20008000858 */
[----:B------:R-:W-:Y:S02]  /*13bc0*/  R2UR UR6, R4 ;  /* 0x00000000040672ca */ /* 0x000fe400000e0000 */
[----:B------:R-:W-:Y:S01]  /*13bd0*/  R2UR UR7, R5 ;  /* 0x00000000050772ca */ /* 0x000fe200000e0000 */
[----:B------:R-:W2:Y:S04]  /*13be0*/  SHFL.BFLY PT, R4, R7, 0x1, 0x1f ;  /* 0x0c201f0007047f89 */ /* 0x000ea800000e0000 */
[----:B------:R-:W4:Y:S01]  /*13bf0*/  SHFL.BFLY PT, R5, R2, 0x1, 0x1f ;  /* 0x0c201f0002057f89 */ /* 0x000f2200000e0000 */
[----:B--2---:R-:W-:-:S01]  /*13c00*/  FADD.FTZ R13, R7, R4 ;  /* 0x00000004070d7221 */ /* 0x004fc20000010000 */
[----:B------:R-:W-:-:S02]  /*13c10*/  IMAD.MOV.U32 R4, RZ, RZ, RZ ;  /* 0x000000ffff047224 */ /* 0x000fc400078e00ff */
[----:B----4-:R-:W-:-:S01]  /*13c20*/  FADD.FTZ R9, R2, R5 ;  /* 0x0000000502097221 */ /* 0x010fc20000010000 */
[----:B------:R-:W-:Y:S01]  /*13c30*/  FMUL.FTZ R5, R13, 0.00390625 ;  /* 0x3b8000000d057820 */ /* 0x000fe20000410000 */
[----:B------:R-:W-:Y:S02]  /*13c40*/  IMAD.MOV.U32 R2, RZ, RZ, -0x800000 ;  /* 0xff800000ff027424 */ /* 0x000fe400078e00ff */
[C---:B------:R-:W-:Y:S01]  /*13c50*/  FMUL.FTZ R14, R9.reuse, 0.00390625 ;  /* 0x3b800000090e7820 */ /* 0x040fe20000410000 */
[----:B------:R-:W-:Y:S02]  /*13c60*/  FSETP.NE.FTZ.AND P0, PT, R9, RZ, PT ;  /* 0x000000ff0900720b */ /* 0x000fe40003f15000 */
[----:B------:R-:W-:Y:S02]  /*13c70*/  FSETP.NE.FTZ.AND P3, PT, R5, RZ, PT ;  /* 0x000000ff0500720b */ /* 0x000fe40003f75000 */
[----:B------:R-:W-:-:S09]  /*13c80*/  FSETP.NE.FTZ.AND P2, PT, R14, RZ, PT ;  /* 0x000000ff0e00720b */ /* 0x000fd20003f55000 */
[----:B------:R-:W-:Y:S01]  /*13c90*/  @P0 MUFU.RCP R4, R9 ;  /* 0x0000000900040308 */ /* 0x000fe20000001000 */
[----:B------:R-:W-:Y:S01]  /*13ca0*/  FSETP.NE.FTZ.AND P0, PT, R13, RZ, PT ;  /* 0x000000ff0d00720b */ /* 0x000fe20003f15000 */
[C---:B------:R-:W-:Y:S02]  /*13cb0*/  @P3 FMUL.FTZ R7, R42.reuse, 0.69314718246459960938 ;  /* 0x3f3172182a073820 */ /* 0x040fe40000410000 */
[----:B------:R-:W-:-:S04]  /*13cc0*/  @P2 FMUL.FTZ R6, R42, 0.69314718246459960938 ;  /* 0x3f3172182a062820 */ /* 0x000fc80000410000 */
[----:B------:R-:W2:Y:S08]  /*13cd0*/  @P2 MUFU.LG2 R3, R14 ;  /* 0x0000000e00032308 */ /* 0x000eb00000000c00 */
[----:B------:R-:W4:Y:S08]  /*13ce0*/  @P3 MUFU.LG2 R5, R5 ;  /* 0x0000000500053308 */ /* 0x000f300000000c00 */
[----:B------:R-:W5:Y:S01]  /*13cf0*/  @P0 MUFU.RCP R8, R13 ;  /* 0x0000000d00080308 */ /* 0x000f620000001000 */
[----:B--2---:R-:W-:-:S04]  /*13d00*/  @P2 FMUL.FTZ R3, R3, 0.69314718246459960938 ;  /* 0x3f31721803032820 */ /* 0x004fc80000410000 */
[----:B------:R-:W-:Y:S01]  /*13d10*/  @P2 FFMA.FTZ R0, R6, R63, R3 ;  /* 0x0000003f06002223 */ /* 0x000fe20000010003 */
[----:B----4-:R-:W-:-:S04]  /*13d20*/  @P3 FMUL.FTZ R12, R5, 0.69314718246459960938 ;  /* 0x3f317218050c3820 */ /* 0x010fc80000410000 */
[----:B------:R-:W-:Y:S01]  /*13d30*/  @P3 FFMA.FTZ R2, R7, R43, R12 ;  /* 0x0000002b07023223 */ /* 0x000fe2000001000c */
[----:B------:R-:W-:Y:S02]  /*13d40*/  WARPGROUP.DEPBAR.LE gsb0, 0x0 ;  /* 0x00008000000079c5 */ /* 0x000fe40000010000 */
[----:B------:R-:W-:-:S06]  /*13d50*/  WARPGROUP.ARRIVE ;  /* 0x00000000000079c5 */ /* 0x000fcc0000000000 */
[----:B------:R-:W-:Y:S01]  /*13d60*/  QGMMA.64x96x32.F32.E4M3.E4M3 R88, R136, gdesc[UR4], R88, gsb0 ;  /* 0x0160000488587df3 */ /* 0x000fe20008000858 */
[-C--:B---3--:R-:W-:Y:S01]  /*13d70*/  FMUL.FTZ R5, R4, R11.reuse ;  /* 0x0000000b04057220 */ /* 0x088fe20000410000 */
[----:B-----5:R-:W-:Y:S01]  /*13d80*/  FMUL.FTZ R16, R8, R11 ;  /* 0x0000000b08107220 */ /* 0x020fe20000410000 */
[----:B------:R-:W-:Y:S02]  /*13d90*/  WARPGROUP.DEPBAR.LE gsb0, 0x0 ;  /* 0x00008000000079c5 */ /* 0x000fe40000010000 */
[----:B------:R-:W-:Y:S05]  /*13da0*/  @!P1 BRA `(.L_x_1981) ;  /* 0x0000000000049947 */ /* 0x000fea0003800000 */
[----:B------:R-:W-:Y:S01]  /*13db0*/  BPT.TRAP 0x1 ;  /* 0x000000040000795c */ /* 0x000fe20000300000 */
.L_x_1981:
[----:B------:R-:W2:Y:S01]  /*13dc0*/  LDL.LU R3, [R1+0x10] ;  /* 0x0000100001037983 */ /* 0x000ea20000300800 */
[----:B------:R-:W-:Y:S02]  /*13dd0*/  VIADD R10, R10, 0x19c60 ;  /* 0x00019c600a0a7836 */ /* 0x000fe40000000000 */
[-C--:B------:R-:W-:Y:S01]  /*13de0*/  FMUL.FTZ R60, R88, R5.reuse ;  /* 0x00000005583c7220 */ /* 0x080fe20000410000 */
[-C--:B------:R-:W-:Y:S01]  /*13df0*/  FMUL.FTZ R56, R89, R5.reuse ;  /* 0x0000000559387220 */ /* 0x080fe20000410000 */
[----:B------:R-:W3:Y:S01]  /*13e00*/  LDL.LU R24, [R1+0x4c] ;  /* 0x00004c0001187983 */ /* 0x000ee20000300800 */
[----:B------:R-:W-:Y:S02]  /*13e10*/  VIADD R18, R18, 0x1 ;  /* 0x0000000112127836 */ /* 0x000fe40000000000 */
[-C--:B------:R-:W-:Y:S01]  /*13e20*/  FMUL.FTZ R55, R92, R5.reuse ;  /* 0x000000055c377220 */ /* 0x080fe20000410000 */
[-C--:B------:R-:W-:Y:S02]  /*13e30*/  FMUL.FTZ R51, R93, R5.reuse ;  /* 0x000000055d337220 */ /* 0x080fe40000410000 */
        /* <DEDUP_REMOVED lines=36> */
[-C--:B-1----:R-:W-:Y:S01]  /*14080*/  FMUL.FTZ R20, R123, R16.reuse ;  /* 0x000000107b147220 */ /* 0x082fe20000410000 */
        /* <DEDUP_REMOVED lines=13> */
[----:B------:R-:W-:Y:S01]  /*14160*/  FMUL.FTZ R10, R133, R5 ;  /* 0x00000005850a7220 */ /* 0x000fe20000410000 */
[----:B------:R-:W-:-:S04]  /*14170*/  SEL R5, RZ, 0x1, P1 ;  /* 0x00000001ff057807 */ /* 0x000fc80000800000 */
[----:B------:R-:W-:-:S07]  /*14180*/  LOP3.LUT R22, R22, R5, RZ, 0x3c, !PT ;  /* 0x0000000516167212 */ /* 0x000fce00078e3cff */
.L_x_1909:
[----:B------:R-:W1:Y:S08]  /*14190*/  S2UR UR4, SR_CgaCtaId ;  /* 0x00000000000479c3 */ /* 0x000e700000008800 */
[----:B------:R-:W-:Y:S01]  /*141a0*/  BAR.SYNC.DEFER_BLOCKING 0x5, 0x200 ;  /* 0x0148000000007b1d */ /* 0x000fe20000010000 */
[----:B------:R-:W-:-:S05]  /*141b0*/  MOV R16, 0x400 ;  /* 0x0000040000107802 */ /* 0x000fca0000000f00 */
[----:B------:R-:W-:Y:S01]  /*141c0*/  BSSY B0, `(.L_x_1982) ;  /* 0x00001d6000007945 */ /* 0x000fe20003800000 */
[----:B-1----:R-:W-:-:S05]  /*141d0*/  IMAD.U32 R4, RZ, RZ, UR4 ;  /* 0x00000004ff047e24 */ /* 0x002fca000f8e00ff */
[----:B------:R1:W-:Y:S01]  /*141e0*/  STL [R1+0x10], R4 ;  /* 0x0000100401007387 */ /* 0x0003e20000100800 */
[----:B------:R-:W-:-:S05]  /*141f0*/  LEA R16, R4, R16, 0x18 ;  /* 0x0000001004107211 */ /* 0x000fca00078ec0ff */
[----:B0-----:R1:W0:Y:S01]  /*14200*/  LDS.128 R152, [R16+0x19cd0] ;  /* 0x019cd00010987984 */ /* 0x0012220000000c00 */
[----:B------:R-:W-:Y:S06]  /*14210*/  BAR.ARV 0x4, 0x200 ;  /* 0x0108000000007b1d */ /* 0x000fec0000002000 */
[----:B------:R-:W-:Y:S05]  /*14220*/  @P0 BRA `(.L_x_1983) ;  /* 0x0000001400380947 */ /* 0x000fea0003800000 */
[----:B------:R-:W2:Y:S01]  /*14230*/  LDL R57, [R1+0x60] ;  /* 0x0000600001397983 */ /* 0x000ea20000100800 */
[----:B------:R-:W-:Y:S01]  /*14240*/  ULDC.64 UR4, c[0x4][0x38] ;  /* 0x01000e0000047ab9 */ /* 0x000fe20000000a00 */
[----:B-----5:R-:W1:Y:S01]  /*14250*/  S2R R24, SR_TID.X ;  /* 0x0000000000187919 */ /* 0x020e620000002100 */
[----:B------:R-:W-:Y:S02]  /*14260*/  F2FP.BF16.F32.PACK_AB R40, R35, R40 ;  /* 0x000000282328723e */ /* 0x000fe400000010ff */
[----:B------:R-:W3:Y:S01]  /*14270*/  S2R R35, SR_SWINHI ;  /* 0x0000000000237919 */ /* 0x000ee20000002f00 */
[----:B------:R-:W-:Y:S02]  /*14280*/  F2FP.BF16.F32.PACK_AB R21, R21, R28 ;  /* 0x0000001c1515723e */ /* 0x000fe400000010ff */
[----:B------:R-:W-:Y:S01]  /*14290*/  F2FP.BF16.F32.PACK_AB R6, R13, R6 ;  /* 0x000000060d06723e */ /* 0x000fe200000010ff */
[----:B------:R-:W4:Y:S01]  /*142a0*/  LDL.LU R59, [R1+0x44] ;  /* 0x00004400013b7983 */ /* 0x000f220000300800 */
[----:B------:R-:W-:-:S02]  /*142b0*/  F2FP.BF16.F32.PACK_AB R39, R39, R44 ;  /* 0x0000002c2727723e */ /* 0x000fc400000010ff */
[----:B------:R-:W-:Y:S01]  /*142c0*/  F2FP.BF16.F32.PACK_AB R37, R37, R42 ;  /* 0x0000002a2525723e */ /* 0x000fe200000010ff */
[----:B------:R-:W4:Y:S01]  /*142d0*/  LDL.64 R76, [R1+0x38] ;  /* 0x00003800014c7983 */ /* 0x000f220000100a00 */
[----:B-1----:R-:W-:-:S05]  /*142e0*/  IMAD.SHL.U32 R4, R24, 0x4, RZ ;  /* 0x0000000418047824 */ /* 0x002fca00078e00ff */
[----:B------:R-:W-:-:S04]  /*142f0*/  LOP3.LUT R4, R4, 0xc, RZ, 0xc0, !PT ;  /* 0x0000000c04047812 */ /* 0x000fc800078ec0ff */
[----:B------:R-:W-:-:S05]  /*14300*/  IADD3 R4, P0, R4, UR4, RZ ;  /* 0x0000000404047c10 */ /* 0x000fca000ff1e0ff */
[----:B------:R-:W-:Y:S01]  /*14310*/  IMAD.X R5, RZ, RZ, UR5, P0 ;  /* 0x00000005ff057e24 */ /* 0x000fe200080e06ff */
[----:B------:R-:W-:Y:S01]  /*14320*/  LOP3.LUT P1, R24, R24, 0x3, RZ, 0xc0, !PT ;  /* 0x0000000318187812 */ /* 0x000fe2000782c0ff */
[----:B------:R-:W-:-:S04]  /*14330*/  ULDC.64 UR4, c[0x0][0xbd8] ;  /* 0x0002f60000047ab9 */ /* 0x000fc80000000a00 */
[----:B------:R1:W4:Y:S01]  /*14340*/  LDG.E.CONSTANT R5, desc[UR40][R4.64] ;  /* 0x0000002804057981 */ /* 0x000322000c1e9900 */
[----:B------:R-:W-:Y:S02]  /*14350*/  ISETP.EQ.OR P1, PT, R24, 0x3, !P1 ;  /* 0x000000031800780c */ /* 0x000fe40004f22670 */
[----:B------:R-:W-:Y:S02]  /*14360*/  F2FP.BF16.F32.PACK_AB R9, R9, R14 ;  /* 0x0000000e0909723e */ /* 0x000fe400000010ff */
[----:B------:R-:W-:Y:S02]  /*14370*/  SEL R42, R21, R6, P1 ;  /* 0x00000006152a7207 */ /* 0x000fe40000800000 */
[----:B------:R-:W-:Y:S02]  /*14380*/  SEL R44, R6, R21, P1 ;  /* 0x00000015062c7207 */ /* 0x000fe40000800000 */
[----:B------:R-:W-:Y:S02]  /*14390*/  F2FP.BF16.F32.PACK_AB R10, R10, R3 ;  /* 0x000000030a0a723e */ /* 0x000fe400000010ff */
[----:B-1----:R-:W-:-:S02]  /*143a0*/  F2FP.BF16.F32.PACK_AB R4, R11, R20 ;  /* 0x000000140b04723e */ /* 0x002fc400000010ff */
[----:B------:R-:W-:Y:S02]  /*143b0*/  MOV R20, R16 ;  /* 0x0000001000147202 */ /* 0x000fe40000000f00 */
[----:B---3--:R-:W-:Y:S02]  /*143c0*/  MOV R21, R35 ;  /* 0x0000002300157202 */ /* 0x008fe40000000f00 */
[----:B------:R-:W-:Y:S02]  /*143d0*/  F2FP.BF16.F32.PACK_AB R47, R47, R52 ;  /* 0x000000342f2f723e */ /* 0x000fe400000010ff */
[----:B------:R-:W-:Y:S02]  /*143e0*/  F2FP.BF16.F32.PACK_AB R45, R45, R50 ;  /* 0x000000322d2d723e */ /* 0x000fe400000010ff */
[----:B------:R-:W-:Y:S02]  /*143f0*/  F2FP.BF16.F32.PACK_AB R7, R7, R12 ;  /* 0x0000000c0707723e */ /* 0x000fe400000010ff */
[----:B------:R-:W-:-:S02]  /*14400*/  F2FP.BF16.F32.PACK_AB R12, R135, R8 ;  /* 0x00000008870c723e */ /* 0x000fc400000010ff */
[----:B------:R-:W-:Y:S02]  /*14410*/  SEL R50, R9, R10, P1 ;  /* 0x0000000a09327207 */ /* 0x000fe40000800000 */
[----:B------:R-:W-:Y:S02]  /*14420*/  SEL R52, R10, R9, P1 ;  /* 0x000000090a347207 */ /* 0x000fe40000800000 */
        /* <DEDUP_REMOVED lines=8> */
[----:B------:R-:W-:Y:S01]  /*144b0*/  F2FP.BF16.F32.PACK_AB R54, R49, R54 ;  /* 0x000000363136723e */ /* 0x000fe200000010ff */
[----:B--2---:R-:W-:Y:S02]  /*144c0*/  IMAD.WIDE R8, R57, 0x2, R20 ;  /* 0x0000000239087825 */ /* 0x004fe400078e0214 */
[----:B------:R-:W2:Y:S01]  /*144d0*/  LDL.LU R57, [R1+0x48] ;  /* 0x0000480001397983 */ /* 0x000ea20000300800 */
[----:B------:R-:W-:-:S03]  /*144e0*/  LOP3.LUT R3, R8, 0x180, RZ, 0xc0, !PT ;  /* 0x0000018008037812 */ /* 0x000fc600078ec0ff */
[----:B------:R1:W3:Y:S01]  /*144f0*/  LDL.64 R74, [R1+0x38] ;  /* 0x00003800014a7983 */ /* 0x0002e20000100a00 */
[----:B------:R-:W-:Y:S02]  /*14500*/  IADD3 R6, P5, R8, 0x20, RZ ;  /* 0x0000002008067810 */ /* 0x000fe40007fbe0ff */
[----:B------:R-:W-:Y:S02]  /*14510*/  SEL R66, R15, R4, P1 ;  /* 0x000000040f427207 */ /* 0x000fe40000800000 */
[----:B------:R-:W-:Y:S02]  /*14520*/  SEL R68, R4, R15, P1 ;  /* 0x0000000f04447207 */ /* 0x000fe40000800000 */
[----:B------:R-:W-:Y:S02]  /*14530*/  SHF.R.U64 R3, R3, 0x3, RZ ;  /* 0x0000000303037819 */ /* 0x000fe400000012ff */
[----:B------:R-:W-:Y:S02]  /*14540*/  SEL R36, R31, R32, P1 ;  /* 0x000000201f247207 */ /* 0x000fe40000800000 */
[----:B------:R-:W-:-:S02]  /*14550*/  SEL R64, R29, R30, P1 ;  /* 0x0000001e1d407207 */ /* 0x000fc40000800000 */
[----:B------:R-:W-:Y:S02]  /*14560*/  LOP3.LUT R4, R6, 0x180, RZ, 0xc0, !PT ;  /* 0x0000018006047812 */ /* 0x000fe400078ec0ff */
[----:B------:R-:W-:Y:S02]  /*14570*/  SEL R32, R32, R31, P1 ;  /* 0x0000001f20207207 */ /* 0x000fe40000800000 */
[----:B------:R-:W-:Y:S02]  /*14580*/  SEL R30, R30, R29, P1 ;  /* 0x0000001d1e1e7207 */ /* 0x000fe40000800000 */
[C---:B------:R-:W-:Y:S02]  /*14590*/  IADD3 R10, P4, R8.reuse, 0x3000, RZ ;  /* 0x00003000080a7810 */ /* 0x040fe40007f9e0ff */
[C---:B------:R-:W-:Y:S02]  /*145a0*/  IADD3 R27, P3, R8.reuse, 0x3020, RZ ;  /* 0x00003020081b7810 */ /* 0x040fe40007f7e0ff */
[----:B------:R-:W-:-:S02]  /*145b0*/  IADD3 R29, P2, R8, 0x6000, RZ ;  /* 0x00006000081d7810 */ /* 0x000fc40007f5e0ff */
[----:B------:R-:W-:Y:S02]  /*145c0*/  IADD3 R31, P0, R8, 0x6020, RZ ;  /* 0x00006020081f7810 */ /* 0x000fe40007f1e0ff */
[----:B------:R-:W-:Y:S02]  /*145d0*/  LOP3.LUT R8, R3, R8, RZ, 0x3c, !PT ;  /* 0x0000000803087212 */ /* 0x000fe400078e3cff */
[----:B------:R-:W-:Y:S02]  /*145e0*/  SHF.R.U64 R3, R4, 0x3, RZ ;  /* 0x0000000304037819 */ /* 0x000fe400000012ff */
[----:B------:R-:W-:Y:S02]  /*145f0*/  LOP3.LUT R4, R27, 0x180, RZ, 0xc0, !PT ;  /* 0x000001801b047812 */ /* 0x000fe400078ec0ff */
[----:B------:R-:W-:Y:S02]  /*14600*/  LOP3.LUT R14, R3, R6, RZ, 0x3c, !PT ;  /* 0x00000006030e7212 */ /* 0x000fe400078e3cff */
[----:B------:R-:W-:-:S02]  /*14610*/  LOP3.LUT R3, R10, 0x180, RZ, 0xc0, !PT ;  /* 0x000001800a037812 */ /* 0x000fc400078ec0ff */
[----:B------:R-:W-:Y:S02]  /*14620*/  F2FP.BF16.F32.PACK_AB R48, R43, R48 ;  /* 0x000000302b30723e */ /* 0x000fe400000010ff */
[----:B------:R-:W-:Y:S02]  /*14630*/  SHF.R.U64 R3, R3, 0x3, RZ ;  /* 0x0000000303037819 */ /* 0x000fe400000012ff */
[----:B------:R-:W-:Y:S02]  /*14640*/  F2FP.BF16.F32.PACK_AB R46, R41, R46 ;  /* 0x0000002e292e723e */ /* 0x000fe400000010ff */
[----:B------:R-:W-:Y:S02]  /*14650*/  SHF.R.U64 R4, R4, 0x3, RZ ;  /* 0x0000000304047819 */ /* 0x000fe400000012ff */
[----:B------:R-:W-:Y:S01]  /*14660*/  F2FP.BF16.F32.PACK_AB R38, R33, R38 ;  /* 0x000000262126723e */ /* 0x000fe200000010ff */
[--C-:B------:R-:W-:Y:S01]  /*14670*/  IMAD.X R15, RZ, RZ, R9.reuse, P5 ;  /* 0x000000ffff0f7224 */ /* 0x100fe200028e0609 */
[----:B------:R-:W-:Y:S01]  /*14680*/  SEL R70, R7, R12, P1 ;  /* 0x0000000c07467207 */ /* 0x000fe20000800000 */
[--C-:B------:R-:W-:Y:S01]  /*14690*/  IMAD.X R11, RZ, RZ, R9.reuse, P3 ;  /* 0x000000ffff0b7224 */ /* 0x100fe200018e0609 */
[----:B------:R-:W-:Y:S01]  /*146a0*/  SEL R72, R12, R7, P1 ;  /* 0x000000070c487207 */ /* 0x000fe20000800000 */
[----:B------:R-:W-:Y:S01]  /*146b0*/  IMAD.X R13, RZ, RZ, R9, P4 ;  /* 0x000000ffff0d7224 */ /* 0x000fe200020e0609 */
[----:B------:R-:W-:-:S02]  /*146c0*/  SEL R26, R55, R56, P1 ;  /* 0x00000038371a7207 */ /* 0x000fc40000800000 */
[----:B------:R-:W-:Y:S02]  /*146d0*/  SEL R28, R47, R48, P1 ;  /* 0x000000302f1c7207 */ /* 0x000fe40000800000 */
[----:B------:R-:W-:Y:S02]  /*146e0*/  SEL R58, R53, R54, P1 ;  /* 0x00000036353a7207 */ /* 0x000fe40000800000 */
[----:B------:R-:W-:Y:S02]  /*146f0*/  LOP3.LUT R12, R3, R10, RZ, 0x3c, !PT ;  /* 0x0000000a030c7212 */ /* 0x000fe400078e3cff */
[----:B------:R-:W-:Y:S02]  /*14700*/  SEL R56, R56, R55, P1 ;  /* 0x0000003738387207 */ /* 0x000fe40000800000 */
[----:B------:R-:W-:Y:S02]  /*14710*/  SEL R48, R48, R47, P1 ;  /* 0x0000002f30307207 */ /* 0x000fe40000800000 */
[----:B------:R-:W-:-:S02]  /*14720*/  SEL R34, R39, R40, P1 ;  /* 0x0000002827227207 */ /* 0x000fc40000800000 */
[----:B------:R-:W-:Y:S02]  /*14730*/  SEL R54, R54, R53, P1 ;  /* 0x0000003536367207 */ /* 0x000fe40000800000 */
[----:B------:R-:W-:Y:S02]  /*14740*/  SEL R60, R45, R46, P1 ;  /* 0x0000002e2d3c7207 */ /* 0x000fe40000800000 */
[----:B------:R-:W-:Y:S01]  /*14750*/  SEL R62, R37, R38, P1 ;  /* 0x00000026253e7207 */ /* 0x000fe20000800000 */
[--C-:B------:R-:W-:Y:S01]  /*14760*/  IMAD.X R7, RZ, RZ, R9.reuse, P2 ;  /* 0x000000ffff077224 */ /* 0x100fe200010e0609 */
[----:B------:R-:W-:Y:S01]  /*14770*/  LOP3.LUT R10, R4, R27, RZ, 0x3c, !PT ;  /* 0x0000001b040a7212 */ /* 0x000fe200078e3cff */
[----:B------:R-:W-:Y:S01]  /*14780*/  IMAD.X R25, RZ, RZ, R9, P0 ;  /* 0x000000ffff197224 */ /* 0x000fe200000e0609 */
[----:B----4-:R-:W-:Y:S02]  /*14790*/  LOP3.LUT R3, R5, 0x2, RZ, 0x3c, !PT ;  /* 0x0000000205037812 */ /* 0x010fe400078e3cff */
[----:B------:R-:W-:Y:S01]  /*147a0*/  LOP3.LUT R6, R29, 0x180, RZ, 0xc0, !PT ;  /* 0x000001801d067812 */ /* 0x000fe200078ec0ff */
[----:B------:R-:W-:Y:S01]  /*147b0*/  SHFL.IDX PT, R26, R26, R5, 0x1c1f ;  /* 0x001c1f051a1a7589 */ /* 0x000fe200000e0000 */
[----:B------:R-:W-:-:S02]  /*147c0*/  SEL R40, R40, R39, P1 ;  /* 0x0000002728287207 */ /* 0x000fc40000800000 */
[----:B------:R-:W-:Y:S01]  /*147d0*/  SEL R46, R46, R45, P1 ;  /* 0x0000002d2e2e7207 */ /* 0x000fe20000800000 */
[----:B------:R-:W-:Y:S01]  /*147e0*/  SHFL.IDX PT, R28, R28, R5, 0x1c1f ;  /* 0x001c1f051c1c7589 */ /* 0x000fe200000e0000 */
[----:B------:R-:W-:Y:S02]  /*147f0*/  SEL R38, R38, R37, P1 ;  /* 0x0000002526267207 */ /* 0x000fe40000800000 */
[----:B------:R-:W-:Y:S01]  /*14800*/  LOP3.LUT R24, R31, 0x180, RZ, 0xc0, !PT ;  /* 0x000001801f187812 */ /* 0x000fe200078ec0ff */
[----:B------:R-:W-:Y:S01]  /*14810*/  SHFL.IDX PT, R58, R58, R5, 0x1c1f ;  /* 0x001c1f053a3a7589 */ /* 0x000fe200000e0000 */
[----:B------:R-:W-:Y:S02]  /*14820*/  MOV R51, R8 ;  /* 0x0000000800337202 */ /* 0x000fe40000000f00 */
[----:B------:R-:W-:Y:S01]  /*14830*/  MOV R49, R14 ;  /* 0x0000000e00317202 */ /* 0x000fe20000000f00 */
[----:B------:R-:W4:Y:S01]  /*14840*/  SHFL.IDX PT, R9, R56, R3, 0x1c1f ;  /* 0x001c1f0338097589 */ /* 0x000f2200000e0000 */
[----:B------:R-:W-:-:S02]  /*14850*/  MOV R45, R10 ;  /* 0x0000000a002d7202 */ /* 0x000fc40000000f00 */
[----:B------:R-:W-:Y:S01]  /*14860*/  MOV R47, R12 ;  /* 0x0000000c002f7202 */ /* 0x000fe20000000f00 */
[----:B------:R-:W0:Y:S01]  /*14870*/  SHFL.IDX PT, R11, R48, R3, 0x1c1f ;  /* 0x001c1f03300b7589 */ /* 0x000e2200000e0000 */
[----:B------:R-:W-:-:S03]  /*14880*/  SHF.R.U64 R6, R6, 0x3, RZ ;  /* 0x0000000306067819 */ /* 0x000fc600000012ff */
[----:B------:R-:W1:Y:S01]  /*14890*/  SHFL.IDX PT, R15, R54, R3, 0x1c1f ;  /* 0x001c1f03360f7589 */ /* 0x000e6200000e0000 */
[----:B------:R-:W-:-:S03]  /*148a0*/  SHF.R.U64 R24, R24, 0x3, RZ ;  /* 0x0000000318187819 */ /* 0x000fc600000012ff */
[----:B------:R-:W-:Y:S04]  /*148b0*/  SHFL.IDX PT, R34, R34, R5, 0x1c1f ;  /* 0x001c1f0522227589 */ /* 0x000fe800000e0000 */
[----:B------:R-:W1:Y:S04]  /*148c0*/  SHFL.IDX PT, R13, R40, R3, 0x1c1f ;  /* 0x001c1f03280d7589 */ /* 0x000e6800000e0000 */
[----:B------:R-:W-:Y:S04]  /*148d0*/  SHFL.IDX PT, R60, R60, R5, 0x1c1f ;  /* 0x001c1f053c3c7589 */ /* 0x000fe800000e0000 */
[----:B------:R-:W1:Y:S04]  /*148e0*/  SHFL.IDX PT, R33, R46, R3, 0x1c1f ;  /* 0x001c1f032e217589 */ /* 0x000e6800000e0000 */
[----:B------:R-:W-:Y:S04]  /*148f0*/  SHFL.IDX PT, R62, R62, R5, 0x1c1f ;  /* 0x001c1f053e3e7589 */ /* 0x000fe800000e0000 */
[----:B------:R-:W1:Y:S01]  /*14900*/  SHFL.IDX PT, R35, R38, R3, 0x1c1f ;  /* 0x001c1f0326237589 */ /* 0x000e6200000e0000 */
[----:B------:R-:W-:-:S02]  /*14910*/  LOP3.LUT R6, R6, R29, RZ, 0x3c, !PT ;  /* 0x0000001d06067212 */ /* 0x000fc400078e3cff */
[----:B------:R-:W-:Y:S01]  /*14920*/  LOP3.LUT R24, R24, R31, RZ, 0x3c, !PT ;  /* 0x0000001f18187212 */ /* 0x000fe200078e3cff */
[----:B------:R-:W-:Y:S04]  /*14930*/  SHFL.IDX PT, R36, R36, R5, 0x1c1f ;  /* 0x001c1f0524247589 */ /* 0x000fe800000e0000 */
[----:B------:R-:W-:Y:S04]  /*14940*/  SHFL.IDX PT, R64, R64, R5, 0x1c1f ;  /* 0x001c1f0540407589 */ /* 0x000fe800000e0000 */
[----:B------:R-:W1:Y:S04]  /*14950*/  SHFL.IDX PT, R27, R32, R3, 0x1c1f ;  /* 0x001c1f03201b7589 */ /* 0x000e6800000e0000 */
[----:B------:R-:W1:Y:S04]  /*14960*/  SHFL.IDX PT, R37, R30, R3, 0x1c1f ;  /* 0x001c1f031e257589 */ /* 0x000e6800000e0000 */
[----:B------:R-:W-:Y:S04]  /*14970*/  SHFL.IDX PT, R42, R42, R5, 0x1c1f ;  /* 0x001c1f052a2a7589 */ /* 0x000fe800000e0000 */
[----:B------:R-:W-:Y:S04]  /*14980*/  SHFL.IDX PT, R66, R66, R5, 0x1c1f ;  /* 0x001c1f0542427589 */ /* 0x000fe800000e0000 */
[----:B------:R-:W1:Y:S04]  /*14990*/  SHFL.IDX PT, R29, R44, R3, 0x1c1f ;  /* 0x001c1f032c1d7589 */ /* 0x000e6800000e0000 */
[----:B------:R-:W1:Y:S04]  /*149a0*/  SHFL.IDX PT, R39, R68, R3, 0x1c1f ;  /* 0x001c1f0344277589 */ /* 0x000e6800000e0000 */
[----:B------:R-:W-:Y:S04]  /*149b0*/  SHFL.IDX PT, R50, R50, R5, 0x1c1f ;  /* 0x001c1f0532327589 */ /* 0x000fe800000e0000 */
[----:B------:R1:W-:Y:S04]  /*149c0*/  SHFL.IDX PT, R70, R70, R5, 0x1c1f ;  /* 0x001c1f0546467589 */ /* 0x0003e800000e0000 */
[----:B------:R-:W1:Y:S04]  /*149d0*/  SHFL.IDX PT, R31, R52, R3, 0x1c1f ;  /* 0x001c1f03341f7589 */ /* 0x000e6800000e0000 */
[----:B------:R-:W1:Y:S01]  /*149e0*/  SHFL.IDX PT, R41, R72, R3, 0x1c1f ;  /* 0x001c1f0348297589 */ /* 0x000e6200000e0000 */
[----:B------:R-:W-:-:S02]  /*149f0*/  MOV R43, R6 ;  /* 0x00000006002b7202 */ /* 0x000fc40000000f00 */
[----:B----4-:R-:W-:Y:S01]  /*14a00*/  SEL R4, R26, R9, P1 ;  /* 0x000000091a047207 */ /* 0x010fe20000800000 */
[----:B------:R-:W4:Y:S01]  /*14a10*/  LDL R53, [R1+0x1c] ;  /* 0x00001c0001357983 */ /* 0x000f220000100800 */
[----:B------:R-:W-:Y:S02]  /*14a20*/  SEL R6, R9, R26, P1 ;  /* 0x0000001a09067207 */ /* 0x000fe40000800000 */
[----:B0-----:R-:W-:Y:S01]  /*14a30*/  SEL R8, R28, R11, P1 ;  /* 0x0000000b1c087207 */ /* 0x001fe20000800000 */
[----:B------:R-:W4:Y:S01]  /*14a40*/  LDL R55, [R1+0x40] ;  /* 0x0000400001377983 */ /* 0x000f220000100800 */
[----:B------:R-:W-:Y:S02]  /*14a50*/  SEL R10, R11, R28, P1 ;  /* 0x0000001c0b0a7207 */ /* 0x000fe40000800000 */
[----:B-1----:R-:W-:Y:S02]  /*14a60*/  SEL R5, R58, R15, P1 ;  /* 0x0000000f3a057207 */ /* 0x002fe40000800000 */
[----:B------:R-:W-:Y:S01]  /*14a70*/  SEL R7, R15, R58, P1 ;  /* 0x0000003a0f077207 */ /* 0x000fe20000800000 */
[----:B------:R-:W-:Y:S01]  /*14a80*/  BAR.SYNC.DEFER_BLOCKING 0x1, 0x180 ;  /* 0x0046000000007b1d */ /* 0x000fe20000010000 */
[----:B------:R-:W-:-:S02]  /*14a90*/  SEL R12, R34, R13, P1 ;  /* 0x0000000d220c7207 */ /* 0x000fc40000800000 */
[----:B------:R-:W-:Y:S02]  /*14aa0*/  SEL R14, R13, R34, P1 ;  /* 0x000000220d0e7207 */ /* 0x000fe40000800000 */
[----:B------:R-:W-:Y:S02]  /*14ab0*/  SEL R9, R60, R33, P1 ;  /* 0x000000213c097207 */ /* 0x000fe40000800000 */
        /* <DEDUP_REMOVED lines=18> */
[----:B------:R-:W-:Y:S02]  /*14be0*/  SEL R12, R50, R31, P1 ;  /* 0x0000001f320c7207 */ /* 0x000fe40000800000 */
[----:B------:R-:W-:Y:S02]  /*14bf0*/  SEL R14, R31, R50, P1 ;  /* 0x000000321f0e7207 */ /* 0x000fe40000800000 */
[----:B------:R-:W-:Y:S02]  /*14c00*/  SEL R13, R70, R41, P1 ;  /* 0x00000029460d7207 */ /* 0x000fe40000800000 */
[----:B------:R-:W-:Y:S01]  /*14c10*/  SEL R15, R41, R70, P1 ;  /* 0x00000046290f7207 */ /* 0x000fe20000800000 */
[----:B------:R0:W-:Y:S04]  /*14c20*/  STSM.16.M88.4 [R45], R4 ;  /* 0x000000042d007844 */ /* 0x0001e80000000200 */
[----:B------:R1:W-:Y:S04]  /*14c30*/  STSM.16.M88.4 [R43], R8 ;  /* 0x000000082b007844 */ /* 0x0003e80000000200 */
[----:B------:R1:W-:Y:S01]  /*14c40*/  STSM.16.M88.4 [R28], R12 ;  /* 0x0000000c1c007844 */ /* 0x0003e20000000200 */
[----:B------:R-:W-:Y:S01]  /*14c50*/  IMAD.MOV.U32 R41, RZ, RZ, RZ ;  /* 0x000000ffff297224 */ /* 0x000fe200078e00ff */
[----:B--2---:R-:W-:Y:S01]  /*14c60*/  IADD3.X R27, R57, UR5, RZ, P2, !PT ;  /* 0x00000005391b7c10 */ /* 0x004fe200097fe4ff */
[----:B------:R-:W-:Y:S01]  /*14c70*/  ULDC.64 UR4, c[0x0][0xbe0] ;  /* 0x0002f80000047ab9 */ /* 0x000fe20000000a00 */
[----:B------:R-:W-:Y:S01]  /*14c80*/  BAR.SYNC.DEFER_BLOCKING 0x1, 0x180 ;  /* 0x0046000000007b1d */ /* 0x000fe20000010000 */
[----:B------:R-:W-:-:S04]  /*14c90*/  ISETP.NE.U32.AND P1, PT, RZ, UR4, PT ;  /* 0x00000004ff007c0c */ /* 0x000fc8000bf25070 */
[----:B------:R-:W-:-:S13]  /*14ca0*/  ISETP.NE.AND.EX P1, PT, RZ, UR5, PT, P1 ;  /* 0x00000005ff007c0c */ /* 0x000fda000bf25310 */
[----:B------:R-:W-:Y:S01]  /*14cb0*/  @P1 IADD3 R24, P2, R59, UR4, RZ ;  /* 0x000000043b181c10 */ /* 0x000fe2000ff5e0ff */
[----:B------:R-:W-:Y:S02]  /*14cc0*/  ULDC UR4, c[0x0][0xa88] ;  /* 0x0002a20000047ab9 */ /* 0x000fe40000000800 */
[----:B------:R-:W-:Y:S01]  /*14cd0*/  IMAD.U32 R40, RZ, RZ, UR4 ;  /* 0x00000004ff287e24 */ /* 0x000fe2000f8e00ff */
[----:B------:R-:W-:Y:S01]  /*14ce0*/  @P1 IADD3.X R25, R57, UR5, RZ, P2, !PT ;  /* 0x0000000539191c10 */ /* 0x000fe200097fe4ff */
[----:B------:R1:W5:Y:S04]  /*14cf0*/  @P0 LDG.E R41, desc[UR40][R26.64] ;  /* 0x000000281a290981 */ /* 0x000368000c1e1900 */
[----:B------:R1:W5:Y:S01]  /*14d00*/  @P1 LDG.E R40, desc[UR40][R24.64] ;  /* 0x0000002818281981 */ /* 0x000362000c1e1900 */
[----:B---3--:R-:W-:-:S05]  /*14d10*/  MOV R74, R76 ;  /* 0x0000004c004a7202 */ /* 0x008fca0000000f00 */
[----:B----4-:R-:W-:-:S04]  /*14d20*/  IMAD R3, R74, 0x20, R53 ;  /* 0x000000204a037824 */ /* 0x010fc800078e0235 */
[----:B0-----:R-:W-:Y:S01]  /*14d30*/  IMAD.WIDE R4, R3, 0x2, R20 ;  /* 0x0000000203047825 */ /* 0x001fe200078e0214 */
[----:B------:R-:W-:Y:S01]  /*14d40*/  SHF.R.S32.HI R42, RZ, 0x1f, R55 ;  /* 0x0000001fff2a7819 */ /* 0x000fe20000011437 */
[----:B-1----:R-:W-:Y:S06]  /*14d50*/  @P1 BRA `(.L_x_1984) ;  /* 0x0000000000101947 */ /* 0x002fec0003800000 */
[----:B------:R-:W-:Y:S05]  /*14d60*/  @!P0 BRA `(.L_x_1984) ;  /* 0x00000000000c8947 */ /* 0x000fea0003800000 */
[----:B------:R-:W2:Y:S04]  /*14d70*/  LDG.E R3, desc[UR40][R26.64] ;  /* 0x000000281a037981 */ /* 0x000ea8000c1e1900 */
[----:B-----5:R-:W2:Y:S02]  /*14d80*/  LDG.E R40, desc[UR40][R26.64+0x4] ;  /* 0x000004281a287981 */ /* 0x020ea4000c1e1900 */
[----:B--2---:R-:W-:-:S07]  /*14d90*/  IMAD.IADD R40, R40, 0x1, -R3 ;  /* 0x0000000128287824 */ /* 0x004fce00078e0a03 */
.L_x_1984:
        /* <DEDUP_REMOVED lines=23> */
[----:B------:R-:W-:Y:S01]  /*14f10*/  IMAD.X R25, RZ, RZ, R5, P3 ;  /* 0x000000ffff197224 */ /* 0x000fe200018e0605 */
[----:B------:R-:W-:-:S02]  /*14f20*/  LOP3.LUT R28, R28, R29, RZ, 0x3c, !PT ;  /* 0x0000001d1c1c7212 */ /* 0x000fc400078e3cff */
[----:B------:R-:W-:Y:S01]  /*14f30*/  IADD3.X R29, RZ, R5, RZ, P2, !PT ;  /* 0x00000005ff1d7210 */ /* 0x000fe200017fe4ff */
[--C-:B------:R-:W-:Y:S01]  /*14f40*/  IMAD.MOV.U32 R36, RZ, RZ, R53.reuse ;  /* 0x000000ffff247224 */ /* 0x100fe200078e0035 */
[----:B------:R-:W-:Y:S02]  /*14f50*/  SHF.R.S32.HI R37, RZ, 0x1f, R53 ;  /* 0x0000001fff257819 */ /* 0x000fe40000011435 */
        /* <DEDUP_REMOVED lines=98> */
.L_x_1986:
[----:B------:R-:W-:Y:S05]  /*15580*/  BSYNC B1 ;  /* 0x0000000000017941 */ /* 0x000fea0003800000 */
.L_x_1985:
[----:B------:R-:W-:Y:S05]  /*15590*/  @P3 BRA `(.L_x_1987) ;  /* 0x0000000800603947 */ /* 0x000fea0003800000 */
[----:B0----5:R-:W-:Y:S01]  /*155a0*/  IADD3 R5, P0, R20, 0x60, RZ ;  /* 0x0000006014057810 */ /* 0x021fe20007f1e0ff */
[----:B------:R-:W-:Y:S01]  /*155b0*/  ULDC.64 UR4, c[0x0][0xad8] ;  /* 0x0002b60000047ab9 */ /* 0x000fe20000000a00 */
[----:B------:R-:W-:Y:S01]  /*155c0*/  MOV R2, R36 ;  /* 0x0000002400027202 */ /* 0x000fe20000000f00 */
[----:B------:R-:W-:Y:S01]  /*155d0*/  IMAD.MOV.U32 R3, RZ, RZ, R41 ;  /* 0x000000ffff037224 */ /* 0x000fe200078e0029 */
[----:B------:R-:W-:Y:S01]  /*155e0*/  ULDC.64 UR6, c[0x0][0xa80] ;  /* 0x0002a00000067ab9 */ /* 0x000fe20000000a00 */
[----:B------:R-:W-:Y:S02]  /*155f0*/  IMAD.X R20, RZ, RZ, R21, P0 ;  /* 0x000000ffff147224 */ /* 0x000fe400000e0615 */
[----:B------:R-:W-:Y:S02]  /*15600*/  VIADD R0, R53, 0x20 ;  /* 0x0000002035007836 */ /* 0x000fe40000000000 */
[----:B------:R-:W-:Y:S02]  /*15610*/  IMAD R20, R20, UR4, RZ ;  /* 0x0000000414147c24 */ /* 0x000fe4000f8e02ff */
[----:B------:R-:W-:Y:S01]  /*15620*/  IMAD.WIDE.U32 R2, R5, UR4, R2 ;  /* 0x0000000405027c25 */ /* 0x000fe2000f8e0002 */
[----:B------:R-:W-:-:S02]  /*15630*/  ULDC UR4, c[0x0][0xa8c] ;  /* 0x0002a30000047ab9 */ /* 0x000fc40000000800 */
        /* <DEDUP_REMOVED lines=13> */
.L_x_1983:
        /* <DEDUP_REMOVED lines=25> */
.L_x_1988:
        /* <DEDUP_REMOVED lines=34> */
.L_x_1990:
[----:B------:R-:W-:Y:S05]  /*15ac0*/  BSYNC B1 ;  /* 0x0000000000017941 */ /* 0x000fea0003800000 */
.L_x_1989:
[----:B------:R-:W2:Y:S01]  /*15ad0*/  LDL.64 R14, [R1+0x38] ;  /* 0x00003800010e7983 */ /* 0x000ea20000100a00 */
[----:B------:R-:W-:Y:S01]  /*15ae0*/  ULDC.64 UR4, c[0x0][0xaa0] ;  /* 0x0002a80000047ab9 */ /* 0x000fe20000000a00 */
[----:B-1----:R-:W-:Y:S01]  /*15af0*/  MOV R3, R10 ;  /* 0x0000000a00037202 */ /* 0x002fe20000000f00 */
[----:B------:R-:W-:Y:S01]  /*15b00*/  IMAD.MOV.U32 R2, RZ, RZ, R12 ;  /* 0x000000ffff027224 */ /* 0x000fe200078e000c */
[----:B------:R-:W-:Y:S01]  /*15b10*/  BSSY B1, `(.L_x_1991) ;  /* 0x000002a000017945 */ /* 0x000fe20003800000 */
        /* <DEDUP_REMOVED lines=41> */
.L_x_1992:
[----:B------:R-:W-:Y:S05]  /*15db0*/  BSYNC B1 ;  /* 0x0000000000017941 */ /* 0x000fea0003800000 */
.L_x_1991:
[----:B------:R-:W-:Y:S05]  /*15dc0*/  @P1 BRA `(.L_x_1987) ;  /* 0x0000000000541947 */ /* 0x000fea0003800000 */
[----:B------:R-:W-:Y:S01]  /*15dd0*/  IADD3 R5, P0, R6, 0x60, RZ ;  /* 0x0000006006057810 */ /* 0x000fe20007f1e0ff */
[----:B------:R-:W-:Y:S01]  /*15de0*/  ULDC UR4, c[0x0][0xa8c] ;  /* 0x0002a30000047ab9 */ /* 0x000fe20000000800 */
[C---:B------:R-:W-:Y:S01]  /*15df0*/  IADD3 R0, R12.reuse, 0x20, RZ ;  /* 0x000000200c007810 */ /* 0x040fe20007ffe0ff */
        /* <DEDUP_REMOVED lines=18> */
.L_x_1987:
[----:B------:R-:W-:Y:S05]  /*15f20*/  BSYNC B0 ;  /* 0x0000000000007941 */ /* 0x000fea0003800000 */
.L_x_1982:
[----:B------:R-:W-:Y:S02]  /*15f30*/  ULDC UR4, c[0x0][0xc14] ;  /* 0x0003050000047ab9 */ /* 0x000fe40000000800 */
[----:B0-----:R-:W-:-:S13]  /*15f40*/  ISETP.GE.AND P0, PT, R155, UR4, PT ;  /* 0x000000049b007c0c */ /* 0x001fda000bf06270 */
[----:B------:R-:W-:Y:S05]  /*15f50*/  @!P0 BRA `(.L_x_1993) ;  /* 0xfffffeb000488947 */ /* 0x000fea000383ffff */
[----:B------:R-:W-:Y:S05]  /*15f60*/  BRA `(.L_x_1858) ;  /* 0x0000006400747947 */ /* 0x000fea0003800000 */
.L_x_1856:
[----:B------:R-:W-:-:S08]  /*15f70*/  NOP ;  /* 0x0000000000007918 */ /* 0x000fd00000000000 */
[----:B--2---:R-:W0:-:S00]  /*15f80*/  USETMAXREG.DEALLOC.CTAPOOL 0x20 ;  /* 0x00000020000079c8 */ /* 0x004e0000080e0500 */
        /* <DEDUP_REMOVED lines=14> */
.L_x_1994:
[----:B0-----:R-:W0:Y:S01]  /*16070*/  S2R R2, SR_TID.X ;  /* 0x0000000000027919 */ /* 0x001e220000002100 */
        /* <DEDUP_REMOVED lines=41> */
.L_x_2000:
[----:B------:R-:W-:Y:S01]  /*16310*/  UIADD3 UR4, UR4, 0x1f, URZ ;  /* 0x0000001f04047890 */ /* 0x000fe2000fffe03f */
[----:B------:R-:W-:-:S05]  /*16320*/  IMAD.U32 R19, RZ, RZ, UR7 ;  /* 0x00000007ff137e24 */ /* 0x000fca000f8e00ff */
[----:B0-----:R-:W-:-:S13]  /*16330*/  ISETP.LE.AND P6, PT, R7, UR4, PT ;  /* 0x0000000407007c0c */ /* 0x001fda000bfc3270 */
[----:B------:R-:W-:Y:S05]  /*16340*/  @P6 BRA `(.L_x_1997) ;  /* 0x0000000400a86947 */ /* 0x000fea0003800000 */
[----:B------:R-:W-:Y:S01]  /*16350*/  VIADD R8, R5, UR4 ;  /* 0x0000000405087c36 */ /* 0x000fe20008000000 */
[----:B------:R-:W-:Y:S01]  /*16360*/  BSSY B0, `(.L_x_1998) ;  /* 0x0000007000007945 */ /* 0x000fe20003800000 */
[----:B------:R-:W-:-:S03]  /*16370*/  MOV R4, RZ ;  /* 0x000000ff00047202 */ /* 0x000fc60000000f00 */
[----:B------:R-:W-:-:S13]  /*16380*/  ISETP.GE.OR P6, PT, R8, R7, !P0 ;  /* 0x000000070800720c */ /* 0x000fda00047c6670 */
[----:B------:R-:W-:Y:S05]  /*16390*/  @P6 BRA `(.L_x_1999) ;  /* 0x00000000000c6947 */ /* 0x000fea0003800000 */
[----:B------:R-:W0:Y:S02]  /*163a0*/  LDC.64 R2, c[0x0][0xc58] ;  /* 0x00031600ff027b82 */ /* 0x000e240000000a00 */
[----:B0-----:R-:W-:-:S05]  /*163b0*/  IMAD.WIDE R2, R8, 0x4, R2 ;  /* 0x0000000408027825 */ /* 0x001fca00078e0202 */
[----:B------:R0:W5:Y:S02]  /*163c0*/  LDG.E R4, desc[UR40][R2.64] ;  /* 0x0000002802047981 */ /* 0x000164000c1e1900 */
.L_x_1999:
[----:B------:R-:W-:Y:S05]  /*163d0*/  BSYNC B0 ;  /* 0x0000000000007941 */ /* 0x000fea0003800000 */
.L_x_1998:
        /* <DEDUP_REMOVED lines=21> */
.L_x_1996:
        /* <DEDUP_REMOVED lines=21> */
.L_x_2001:
[----:B-1----:R-:W-:Y:S01]  /*16680*/  IMAD R16, R16, UR5, R10 ;  /* 0x0000000510107c24 */ /* 0x002fe2000f8e020a */
[----:B------:R-:W-:Y:S01]  /*16690*/  IABS R10, R6 ;  /* 0x00000006000a7213 */ /* 0x000fe20000000000 */
[----:B------:R-:W-:Y:S02]  /*166a0*/  IMAD R11, R11, R8, RZ ;  /* 0x000000080b0b7224 */ /* 0x000fe400078e02ff */
[----:B------:R-:W-:Y:S01]  /*166b0*/  IMAD.MOV.U32 R2, RZ, RZ, RZ ;  /* 0x000000ffff027224 */ /* 0x000fe200078e00ff */
[----:B0-----:R-:W-:Y:S02]  /*166c0*/  IADD3 R7, -R16, UR6, RZ ;  /* 0x0000000610077c10 */ /* 0x001fe4000fffe1ff */
[----:B------:R-:W-:Y:S01]  /*166d0*/  IADD3 R10, RZ, -R10, RZ ;  /* 0x8000000aff0a7210 */ /* 0x000fe20007ffe0ff */
        /* <DEDUP_REMOVED lines=42> */
[----:B------:R-:W-:Y:S02]  /*16980*/  @!P2 IADD3 R2, -R2, RZ, RZ ;  /* 0x000000ff0202a210 */ /* 0x000fe40007ffe1ff */
[----:B------:R-:W-:Y:S01]  /*16990*/  @!P1 LOP3.LUT R2, RZ, R9, RZ, 0x33, !PT ;  /* 0x00000009ff029212 */ /* 0x000fe200078e33ff */
[----:B------:R-:W-:-:S03]  /*169a0*/  IMAD.MOV R9, RZ, RZ, -R9 ;  /* 0x000000ffff097224 */ /* 0x000fc600078e0a09 */
[----:B------:R-:W-:Y:S01]  /*169b0*/  LOP3.LUT R17, RZ, R2, RZ, 0x33, !PT ;  /* 0x00000002ff117212 */ /* 0x000fe200078e33ff */
[----:B------:R-:W-:-:S04]  /*169c0*/  IMAD R18, R2, R9, R3 ;  /* 0x0000000902127224 */ /* 0x000fc800078e0203 */
[----:B------:R-:W-:Y:S01]  /*169d0*/  IMAD.IADD R17, R4, 0x1, R17 ;  /* 0x0000000104117824 */ /* 0x000fe200078e0211 */
[----:B------:R-:W-:Y:S06]  /*169e0*/  BRA `(.L_x_2002) ;  /* 0x00000000000c7947 */ /* 0x000fec0003800000 */
.L_x_1997:
[----:B------:R-:W-:Y:S02]  /*169f0*/  IMAD.MOV.U32 R17, RZ, RZ, RZ ;  /* 0x000000ffff117224 */ /* 0x000fe400078e00ff */
[----:B------:R-:W-:Y:S02]  /*16a00*/  IMAD.U32 R16, RZ, RZ, UR6 ;  /* 0x00000006ff107e24 */ /* 0x000fe4000f8e00ff */
[----:B------:R-:W-:-:S07]  /*16a10*/  IMAD.MOV.U32 R18, RZ, RZ, RZ ;  /* 0x000000ffff127224 */ /* 0x000fce00078e00ff */
.L_x_2002:
[----:B------:R-:W-:-:S13]  /*16a20*/  ISETP.NE.AND P0, PT, R5, RZ, PT ;  /* 0x000000ff0500720c */ /* 0x000fda0003f05270 */
[----:B------:R-:W0:Y:S01]  /*16a30*/  @!P0 S2R R3, SR_CgaCtaId ;  /* 0x0000000000038919 */ /* 0x000e220000008800 */
[----:B------:R-:W-:-:S04]  /*16a40*/  @!P0 MOV R2, 0x400 ;  /* 0x0000040000028802 */ /* 0x000fc80000000f00 */
[----:B0-----:R-:W-:-:S05]  /*16a50*/  @!P0 LEA R2, R3, R2, 0x18 ;  /* 0x0000000203028211 */ /* 0x001fca00078ec0ff */
[----:B------:R0:W-:Y:S01]  /*16a60*/  @!P0 STS.128 [R2+0x19cd0], R16 ;  /* 0x019cd01002008388 */ /* 0x0001e20000000c00 */
[----:B------:R-:W-:Y:S06]  /*16a70*/  BAR.ARV 0x5, 0x200 ;  /* 0x0148000000007b1d */ /* 0x000fec0000002000 */
.L_x_1995:
[----:B------:R2:W-:Y:S01]  /*16a80*/  STL [R1+0x1c], RZ ;  /* 0x00001cff01007387 */ /* 0x0005e20000100800 */
[----:B------:R-:W-:Y:S01]  /*16a90*/  ULDC UR4, c[0x0][0xc14] ;  /* 0x0003050000047ab9 */ /* 0x000fe20000000800 */
[----:B------:R-:W-:Y:S01]  /*16aa0*/  IMAD.MOV.U32 R24, RZ, RZ, 0x1 ;  /* 0x00000001ff187424 */ /* 0x000fe200078e00ff */
[----:B-1----:R-:W-:Y:S01]  /*16ab0*/  ISETP.GE.AND P0, PT, R19, UR4, PT ;  /* 0x0000000413007c0c */ /* 0x002fe2000bf06270 */
[----:B------:R-:W-:-:S12]  /*16ac0*/  IMAD.MOV.U32 R22, RZ, RZ, RZ ;  /* 0x000000ffff167224 */ /* 0x000fd800078e00ff */
[----:B--2---:R-:W-:Y:S05]  /*16ad0*/  @P0 BRA `(.L_x_2003) ;  /* 0x0000005400a00947 */ /* 0x004fea0003800000 */
[----:B------:R-:W2:Y:S01]  /*16ae0*/  LDL R8, [R1+0x18] ;  /* 0x0000180001087983 */ /* 0x000ea20000100800 */
[----:B------:R-:W1:Y:S01]  /*16af0*/  S2R R10, SR_TID.X ;  /* 0x00000000000a7919 */ /* 0x000e620000002100 */
[----:B------:R-:W3:Y:S01]  /*16b00*/  S2R R6, SR_TID.X ;  /* 0x0000000000067919 */ /* 0x000ee20000002100 */
[----:B------:R-:W-:Y:S01]  /*16b10*/  IMAD.SHL.U32 R9, R0, 0x800, RZ ;  /* 0x0000080000097824 */ /* 0x000fe200078e00ff */
[----:B-1----:R-:W-:Y:S01]  /*16b20*/  SHF.R.U32.HI R4, RZ, 0x1, R10 ;  /* 0x00000001ff047819 */ /* 0x002fe2000001160a */
[----:B0-----:R-:W-:-:S03]  /*16b30*/  IMAD.SHL.U32 R2, R10, 0x20, RZ ;  /* 0x000000200a027824 */ /* 0x001fc600078e00ff */
        /* <DEDUP_REMOVED lines=8> */
[----:B------:R-:W-:-:S02]  /*16bc0*/  LOP3.LUT R2, R2, 0x360, RZ, 0xc0, !PT ;  /* 0x0000036002027812 */ /* 0x000fc400078ec0ff */
[----:B------:R-:W-:Y:S02]  /*16bd0*/  LOP3.LUT R7, R7, 0x380, R0, 0xf8, !PT ;  /* 0x0000038007077812 */ /* 0x000fe400078ef800 */
[----:B------:R-:W-:Y:S02]  /*16be0*/  LOP3.LUT R0, R0, 0x400, RZ, 0xc0, !PT ;  /* 0x0000040000007812 */ /* 0x000fe400078ec0ff */
[----:B------:R-:W-:Y:S02]  /*16bf0*/  SHF.L.U32 R4, R10, 0x4, RZ ;  /* 0x000000040a047819 */ /* 0x000fe400000006ff */
[----:B------:R-:W-:Y:S02]  /*16c00*/  LOP3.LUT R2, R2, 0x400, R5, 0xf8, !PT ;  /* 0x0000040002027812 */ /* 0x000fe400078ef805 */
[----:B------:R-:W-:Y:S02]  /*16c10*/  LOP3.LUT R3, R3, 0x10, R6, 0x78, !PT ;  /* 0x0000001003037812 */ /* 0x000fe400078e7806 */
[----:B------:R-:W-:-:S02]  /*16c20*/  LOP3.LUT R0, R0, 0x800, R9, 0xf8, !PT ;  /* 0x0000080000007812 */ /* 0x000fc400078ef809 */
[----:B------:R-:W-:Y:S02]  /*16c30*/  LOP3.LUT R7, R7, 0x70, R4, 0x78, !PT ;  /* 0x0000007007077812 */ /* 0x000fe400078e7804 */
[----:B------:R-:W-:Y:S02]  /*16c40*/  LOP3.LUT R29, R2, R3, RZ, 0xfc, !PT ;  /* 0x00000003021d7212 */ /* 0x000fe400078efcff */
        /* <DEDUP_REMOVED lines=10> */
[----:B--2---:R-:W-:-:S02]  /*16cf0*/  LOP3.LUT R2, R8, 0x1, RZ, 0xfc, !PT ;  /* 0x0000000108027812 */ /* 0x004fc400078efcff */
[----:B------:R-:W-:-:S03]  /*16d00*/  LOP3.LUT R0, R8, 0x2, RZ, 0xfc, !PT ;  /* 0x0000000208007812 */ /* 0x000fc600078efcff */
[----:B------:R0:W-:Y:S04]  /*16d10*/  STL [R1+0x24], R2 ;  /* 0x0000240201007387 */ /* 0x0001e80000100800 */
[----:B------:R0:W-:Y:S04]  /*16d20*/  STL [R1+0x10], R0 ;  /* 0x0000100001007387 */ /* 0x0001e80000100800 */
[----:B------:R0:W-:Y:S02]  /*16d30*/  STL [R1+0x1c], RZ ;  /* 0x00001cff01007387 */ /* 0x0001e40000100800 */
.L_x_2114:
[----:B0-----:R-:W0:Y:S02]  /*16d40*/  LDC.64 R2, c[0x0][0xc60] ;  /* 0x00031800ff027b82 */ /* 0x001e240000000a00 */
[----:B0-----:R-:W-:-:S05]  /*16d50*/  IMAD.WIDE R2, R19, 0x4, R2 ;  /* 0x0000000413027825 */ /* 0x001fca00078e0202 */
[----:B--2---:R-:W2:Y:S01]  /*16d60*/  LDG.E R12, desc[UR40][R2.64] ;  /* 0x00000028020c7981 */ /* 0x004ea2000c1e1900 */
[----:B------:R-:W-:Y:S05]  /*16d70*/  YIELD ;  /* 0x0000000000007946 */ /* 0x000fea0003800000 */
[----:B------:R-:W-:Y:S01]  /*16d80*/  ULDC.64 UR4, c[0x0][0xa28] ;  /* 0x00028a0000047ab9 */ /* 0x000fe20000000a00 */
[----:B------:R-:W-:Y:S01]  /*16d90*/  ULDC.64 UR6, c[0x0][0xa00] ;  /* 0x0002800000067ab9 */ /* 0x000fe20000000a00 */
[----:B------:R-:W-:Y:S02]  /*16da0*/  ISETP.NE.U32.AND P0, PT, RZ, UR4, PT ;  /* 0x00000004ff007c0c */ /* 0x000fe4000bf05070 */
[----:B------:R-:W-:Y:S01]  /*16db0*/  CS2R R8, SRZ ;  /* 0x0000000000087805 */ /* 0x000fe2000001ff00 */
[----:B------:R-:W-:Y:S01]  /*16dc0*/  IMAD.MOV.U32 R26, RZ, RZ, RZ ;  /* 0x000000ffff1a7224 */ /* 0x000fe200078e00ff */
[----:B------:R-:W-:Y:S01]  /*16dd0*/  ULDC.64 UR8, c[0x0][0xa18] ;  /* 0x0002860000087ab9 */ /* 0x000fe20000000a00 */
[----:B------:R-:W-:-:S02]  /*16de0*/  ISETP.NE.AND.EX P1, PT, RZ, UR5, PT, P0 ;  /* 0x00000005ff007c0c */ /* 0x000fc4000bf25300 */
[----:B------:R-:W-:-:S04]  /*16df0*/  ISETP.NE.U32.AND P0, PT, RZ, UR6, PT ;  /* 0x00000006ff007c0c */ /* 0x000fc8000bf05070 */
[----:B------:R-:W-:Y:S02]  /*16e00*/  ISETP.NE.AND.EX P0, PT, RZ, UR7, PT, P0 ;  /* 0x00000007ff007c0c */ /* 0x000fe4000bf05300 */
[----:B--2---:R-:W-:Y:S01]  /*16e10*/  SHF.R.S32.HI R0, RZ, 0x1f, R12 ;  /* 0x0000001fff007819 */ /* 0x004fe2000001140c */
[----:B------:R-:W-:-:S04]  /*16e20*/  IMAD.SHL.U32 R14, R12, 0x4, RZ ;  /* 0x000000040c0e7824 */ /* 0x000fc800078e00ff */
[C---:B------:R-:W-:Y:S01]  /*16e30*/  @P1 LEA R4, P2, R12.reuse, UR4, 0x2 ;  /* 0x000000040c041c11 */ /* 0x040fe2000f8410ff */
[----:B------:R-:W-:Y:S01]  /*16e40*/  STL [R1], R12 ;  /* 0x0000000c01007387 */ /* 0x000fe20000100800 */
[C-C-:B------:R-:W-:Y:S02]  /*16e50*/  SHF.L.U64.HI R13, R12.reuse, 0x2, R0.reuse ;  /* 0x000000020c0d7819 */ /* 0x140fe40000010200 */
[----:B------:R-:W-:Y:S01]  /*16e60*/  @P1 LEA.HI.X R5, R12, UR5, R0, 0x2, P2 ;  /* 0x000000050c051c11 */ /* 0x000fe200090f1400 */
[----:B------:R-:W-:Y:S01]  /*16e70*/  ULDC.64 UR4, c[0x0][0xa08] ;  /* 0x0002820000047ab9 */ /* 0x000fe20000000a00 */
[----:B------:R-:W-:Y:S01]  /*16e80*/  IADD3 R2, P2, R14, UR6, RZ ;  /* 0x000000060e027c10 */ /* 0x000fe2000ff5e0ff */
[----:B------:R-:W-:Y:S03]  /*16e90*/  STL [R1+0x4], R14 ;  /* 0x0000040e01007387 */ /* 0x000fe60000100800 */
[----:B------:R-:W-:Y:S01]  /*16ea0*/  IADD3.X R3, R13, UR7, RZ, P2, !PT ;  /* 0x000000070d037c10 */ /* 0x000fe200097fe4ff */
[----:B------:R-:W-:Y:S01]  /*16eb0*/  ULDC.64 UR6, c[0x0][0xa10] ;  /* 0x0002840000067ab9 */ /* 0x000fe20000000a00 */
[----:B------:R0:W5:Y:S04]  /*16ec0*/  @P1 LDG.E R8, desc[UR40][R4.64] ;  /* 0x0000002804081981 */ /* 0x000168000c1e1900 */
[----:B------:R-:W2:Y:S01]  /*16ed0*/  @P0 LDG.E R9, desc[UR40][R2.64] ;  /* 0x0000002802090981 */ /* 0x000ea2000c1e1900 */
[----:B------:R-:W-:-:S02]  /*16ee0*/  ISETP.NE.U32.AND P1, PT, RZ, UR4, PT ;  /* 0x00000004ff007c0c */ /* 0x000fc4000bf25070 */
[----:B------:R-:W-:Y:S01]  /*16ef0*/  ISETP.NE.U32.AND P2, PT, RZ, UR6, PT ;  /* 0x00000006ff007c0c */ /* 0x000fe2000bf45070 */
[----:B------:R-:W-:Y:S01]  /*16f00*/  IMAD.MOV.U32 R0, RZ, RZ, RZ ;  /* 0x000000ffff007224 */ /* 0x000fe200078e00ff */
[C---:B------:R-:W-:Y:S01]  /*16f10*/  IADD3 R6, P4, R14.reuse, UR4, RZ ;  /* 0x000000040e067c10 */ /* 0x040fe2000ff9e0ff */
[----:B------:R-:W-:Y:S01]  /*16f20*/  STL [R1+0x8], R13 ;  /* 0x0000080d01007387 */ /* 0x000fe20000100800 */
[----:B------:R-:W-:Y:S02]  /*16f30*/  ISETP.NE.AND.EX P1, PT, RZ, UR5, PT, P1 ;  /* 0x00000005ff007c0c */ /* 0x000fe4000bf25310 */
[----:B------:R-:W-:Y:S02]  /*16f40*/  ISETP.NE.AND.EX P2, PT, RZ, UR7, PT, P2 ;  /* 0x00000007ff007c0c */ /* 0x000fe4000bf45320 */
[----:B------:R-:W-:Y:S02]  /*16f50*/  IADD3.X R7, R13, UR5, RZ, P4, !PT ;  /* 0x000000050d077c10 */ /* 0x000fe4000a7fe4ff */
[----:B0-----:R-:W-:-:S04]  /*16f60*/  IADD3 R4, P4, R14, UR6, RZ ;  /* 0x000000060e047c10 */ /* 0x001fc8000ff9e0ff */
[----:B------:R-:W-:-:S03]  /*16f70*/  IADD3.X R5, R13, UR7, RZ, P4, !PT ;  /* 0x000000070d057c10 */ /* 0x000fc6000a7fe4ff */
[----:B------:R-:W5:Y:S04]  /*16f80*/  @P1 LDG.E R26, desc[UR40][R6.64] ;  /* 0x00000028061a1981 */ /* 0x000f68000c1e1900 */
[----:B------:R-:W5:Y:S01]  /*16f90*/  @P2 LDG.E R0, desc[UR40][R4.64] ;  /* 0x0000002804002981 */ /* 0x000f62000c1e1900 */
[----:B------:R-:W-:Y:S01]  /*16fa0*/  ISETP.NE.U32.AND P3, PT, RZ, UR8, PT ;  /* 0x00000008ff007c0c */ /* 0x000fe2000bf65070 */
[----:B------:R-:W-:-:S03]  /*16fb0*/  ULDC UR4, c[0x0][0x288] ;  /* 0x0000a20000047ab9 */ /* 0x000fc60000000800 */
[----:B------:R-:W-:-:S13]  /*16fc0*/  ISETP.NE.AND.EX P3, PT, RZ, UR9, PT, P3 ;  /* 0x00000009ff007c0c */ /* 0x000fda000bf65330 */
[----:B------:R-:W-:-:S04]  /*16fd0*/  @P3 IADD3 R10, P4, R14, UR8, RZ ;  /* 0x000000080e0a3c10 */ /* 0x000fc8000ff9e0ff */
[----:B------:R-:W-:Y:S01]  /*16fe0*/  @P3 IADD3.X R11, R13, UR9, RZ, P4, !PT ;  /* 0x000000090d0b3c10 */ /* 0x000fe2000a7fe4ff */
[----:B--2---:R0:W-:Y:S02]  /*16ff0*/  STL [R1+0x20], R9 ;  /* 0x0000200901007387 */ /* 0x0041e40000100800 */
[----:B0-----:R-:W-:Y:S01]  /*17000*/  IMAD.U32 R9, RZ, RZ, UR4 ;  /* 0x00000004ff097e24 */ /* 0x001fe2000f8e00ff */
[----:B------:R-:W-:Y:S02]  /*17010*/  ULDC.64 UR4, c[0x0][0x3f8] ;  /* 0x0000fe0000047ab9 */ /* 0x000fe40000000a00 */
[----:B------:R-:W-:-:S03]  /*17020*/  UISETP.NE.U32.AND UP0, UPT, UR4, URZ, UPT ;  /* 0x0000003f0400728c */ /* 0x000fc6000bf05070 */
[----:B------:R-:W-:Y:S01]  /*17030*/  ULDC UR4, c[0x0][0x404] ;  /* 0x0001010000047ab9 */ /* 0x000fe20000000800 */
[----:B------:R-:W-:Y:S01]  /*17040*/  UISETP.NE.AND.EX UP0, UPT, UR5, URZ, UPT, UP0 ;  /* 0x0000003f0500728c */ /* 0x000fe2000bf05300 */
[----:B------:R0:W5:Y:S02]  /*17050*/  @P3 LDG.E R9, desc[UR40][R10.64] ;  /* 0x000000280a093981 */ /* 0x000164000c1e1900 */
[----:B------:R-:W-:Y:S01]  /*17060*/  ULDC UR5, c[0x0][0x2e0] ;  /* 0x0000b80000057ab9 */ /* 0x000fe20000000800 */
[----:B------:R-:W-:-:S04]  /*17070*/  USEL UR4, UR4, 0x1, UP0 ;  /* 0x0000000104047887 */ /* 0x000fc80008000000 */
[----:B------:R-:W-:-:S03]  /*17080*/  UIMAD UR4, UR4, UR5, URZ ;  /* 0x00000005040472a4 */ /* 0x000fc6000f8e023f */
[----:B------:R-:W-:Y:S02]  /*17090*/  ULDC UR5, c[0x0][0x338] ;  /* 0x0000ce0000057ab9 */ /* 0x000fe40000000800 */
[----:B0-----:R-:W-:Y:S02]  /*170a0*/  IMAD.U32 R10, RZ, RZ, UR5 ;  /* 0x00000005ff0a7e24 */ /* 0x001fe4000f8e00ff */
[----:B------:R-:W-:Y:S01]  /*170b0*/  IMAD.U32 R11, RZ, RZ, UR4 ;  /* 0x00000004ff0b7e24 */ /* 0x000fe2000f8e00ff */
[----:B------:R-:W-:Y:S06]  /*170c0*/  @P3 BRA `(.L_x_2004) ;  /* 0x0000000000103947 */ /* 0x000fec0003800000 */
[----:B------:R-:W-:Y:S05]  /*170d0*/  @!P0 BRA `(.L_x_2004) ;  /* 0x00000000000c8947 */ /* 0x000fea0003800000 */
[----:B-----5:R-:W2:Y:S04]  /*170e0*/  LDG.E R9, desc[UR40][R2.64] ;  /* 0x0000002802097981 */ /* 0x020ea8000c1e1900 */
[----:B------:R-:W2:Y:S02]  /*170f0*/  LDG.E R2, desc[UR40][R2.64+0x4] ;  /* 0x0000042802027981 */ /* 0x000ea4000c1e1900 */
[----:B--2---:R-:W-:-:S07]  /*17100*/  IMAD.IADD R9, R2, 0x1, -R9 ;  /* 0x0000000102097824 */ /* 0x004fce00078e0a09 */
.L_x_2004:
[----:B------:R-:W-:Y:S01]  /*17110*/  ULDC.64 UR4, c[0x0][0xa20] ;  /* 0x0002880000047ab9 */ /* 0x000fe20000000a00 */
[----:B-----5:R-:W-:Y:S01]  /*17120*/  IMAD.IADD R26, R26, 0x1, R8 ;  /* 0x000000011a1a7824 */ /* 0x020fe200078e0208 */
[----:B------:R-:W-:-:S04]  /*17130*/  ISETP.NE.U32.AND P0, PT, RZ, UR4, PT ;  /* 0x00000004ff007c0c */ /* 0x000fc8000bf05070 */
[----:B------:R-:W-:-:S13]  /*17140*/  ISETP.NE.AND.EX P0, PT, RZ, UR5, PT, P0 ;  /* 0x00000005ff007c0c */ /* 0x000fda000bf05300 */
[----:B------:R-:W-:Y:S05]  /*17150*/  @!P0 BRA `(.L_x_2005) ;  /* 0x0000000000108947 */ /* 0x000fea0003800000 */
[----:B------:R-:W-:-:S04]  /*17160*/  IADD3 R2, P0, R14, UR4, RZ ;  /* 0x000000040e027c10 */ /* 0x000fc8000ff1e0ff */
[----:B------:R-:W-:-:S05]  /*17170*/  IADD3.X R3, R13, UR5, RZ, P0, !PT ;  /* 0x000000050d037c10 */ /* 0x000fca00087fe4ff */
[----:B------:R0:W5:Y:S01]  /*17180*/  LDG.E R11, desc[UR40][R2.64] ;  /* 0x00000028020b7981 */ /* 0x000162000c1e1900 */
[----:B------:R-:W-:Y:S05]  /*17190*/  BRA `(.L_x_2006) ;  /* 0x0000000000107947 */ /* 0x000fea0003800000 */
.L_x_2005:
[----:B------:R-:W-:Y:S05]  /*171a0*/  @!P1 BRA `(.L_x_2006) ;  /* 0x00000000000c9947 */ /* 0x000fea0003800000 */
[----:B------:R-:W2:Y:S04]  /*171b0*/  LDG.E R11, desc[UR40][R6.64] ;  /* 0x00000028060b7981 */ /* 0x000ea8000c1e1900 */
[----:B------:R-:W2:Y:S02]  /*171c0*/  LDG.E R6, desc[UR40][R6.64+0x4] ;  /* 0x0000042806067981 */ /* 0x000ea4000c1e1900 */
[----:B--2---:R-:W-:-:S07]  /*171d0*/  IMAD.IADD R11, R6, 0x1, -R11 ;  /* 0x00000001060b7824 */ /* 0x004fce00078e0a0b */
.L_x_2006:
[----:B0-----:R-:W2:Y:S01]  /*171e0*/  @P2 LDG.E R2, desc[UR40][R4.64] ;  /* 0x0000002804022981 */ /* 0x001ea2000c1e1900 */
[----:B-----5:R-:W-:-:S03]  /*171f0*/  IMAD.IADD R11, R11, 0x1, -R8 ;  /* 0x000000010b0b7824 */ /* 0x020fc600078e0a08 */
[----:B------:R-:W2:Y:S01]  /*17200*/  @P2 LDG.E R4, desc[UR40][R4.64+0x4] ;  /* 0x0000042804042981 */ /* 0x000ea2000c1e1900 */
[----:B------:R-:W-:Y:S01]  /*17210*/  BSSY B0, `(.L_x_2007) ;  /* 0x0000167000007945 */ /* 0x000fe20003800000 */
[----:B--2---:R-:W-:Y:S01]  /*17220*/  @P2 IADD3 R10, -R2, R4, RZ ;  /* 0x00000004020a2210 */ /* 0x004fe20007ffe1ff */
[----:B------:R-:W-:-:S04]  /*17230*/  IMAD R2, R17, 0xc0, RZ ;  /* 0x000000c011027824 */ /* 0x000fc800078e02ff */
[----:B------:R-:W-:Y:S01]  /*17240*/  IMAD.IADD R3, R11, 0x1, R10 ;  /* 0x000000010b037824 */ /* 0x000fe200078e020a */
[----:B------:R-:W-:-:S03]  /*17250*/  IADD3 R9, -R9, 0x13f, R2 ;  /* 0x0000013f09097810 */ /* 0x000fc60007ffe102 */
[C---:B------:R-:W-:Y:S02]  /*17260*/  VIADD R2, R3.reuse, 0x7f ;  /* 0x0000007f03027836 */ /* 0x040fe40000000000 */
[----:B------:R-:W-:-:S03]  /*17270*/  IMAD.IADD R9, R3, 0x1, R9 ;  /* 0x0000000103097824 */ /* 0x000fc600078e0209 */
[----:B------:R-:W-:-:S04]  /*17280*/  SHF.R.S32.HI R3, RZ, 0x1f, R2 ;  /* 0x0000001fff037819 */ /* 0x000fc80000011402 */
[----:B------:R-:W-:Y:S02]  /*17290*/  LEA.HI R3, R3, R2, RZ, 0x7 ;  /* 0x0000000203037211 */ /* 0x000fe400078f38ff */
[----:B------:R-:W-:-:S04]  /*172a0*/  SHF.R.S32.HI R2, RZ, 0x1f, R9 ;  /* 0x0000001fff027819 */ /* 0x000fc80000011409 */
[----:B------:R-:W-:Y:S02]  /*172b0*/  LEA.HI R2, R2, R9, RZ, 0x7 ;  /* 0x0000000902027211 */ /* 0x000fe400078f38ff */
[----:B------:R-:W-:Y:S02]  /*172c0*/  SHF.R.S32.HI R3, RZ, 0x7, R3 ;  /* 0x00000007ff037819 */ /* 0x000fe40000011403 */
[----:B------:R-:W-:-:S04]  /*172d0*/  SHF.R.S32.HI R2, RZ, 0x7, R2 ;  /* 0x00000007ff027819 */ /* 0x000fc80000011402 */
[----:B------:R-:W-:-:S05]  /*172e0*/  VIMNMX R6, R3, R2, PT ;  /* 0x0000000203067248 */ /* 0x000fca0003fe0100 */
[--C-:B------:R-:W-:Y:S02]  /*172f0*/  IMAD R3, R6, 0x80, -R11.reuse ;  /* 0x0000008006037824 */ /* 0x100fe400078e0a0b */
[----:B------:R-:W-:-:S03]  /*17300*/  IMAD.MOV R11, RZ, RZ, -R11 ;  /* 0x000000ffff0b7224 */ /* 0x000fc600078e0a0b */
[----:B------:R-:W-:Y:S02]  /*17310*/  VIMNMX R2, R3, R10, PT ;  /* 0x0000000a03027248 */ /* 0x000fe40003fe0100 */
[----:B------:R-:W-:-:S04]  /*17320*/  VIMNMX R11, RZ, R11, !PT ;  /* 0x0000000bff0b7248 */ /* 0x000fc80007fe0100 */
[----:B------:R-:W-:Y:S02]  /*17330*/  ISETP.GT.AND P0, PT, R2, R11, PT ;  /* 0x0000000b0200720c */ /* 0x000fe40003f04270 */
[----:B------:R-:W-:-:S11]  /*17340*/  SHF.R.U32.HI R5, RZ, 0x7, R11 ;  /* 0x00000007ff057819 */ /* 0x000fd6000001160b */
[----:B------:R-:W-:-:S05]  /*17350*/  @P0 VIADD R2, R2, 0x7f ;  /* 0x0000007f02020836 */ /* 0x000fca0000000000 */
[----:B------:R-:W-:Y:S01]  /*17360*/  @P0 SHF.R.S32.HI R3, RZ, 0x1f, R2 ;  /* 0x0000001fff030819 */ /* 0x000fe20000011402 */
[----:B------:R0:W-:Y:S03]  /*17370*/  STL [R1+0xc], R6 ;  /* 0x00000c0601007387 */ /* 0x0001e60000100800 */
[----:B------:R-:W-:Y:S01]  /*17380*/  @P0 LEA.HI R3, R3, R2, RZ, 0x7 ;  /* 0x0000000203030211 */ /* 0x000fe200078f38ff */
[----:B------:R-:W-:-:S03]  /*17390*/  IMAD.MOV.U32 R4, RZ, RZ, R5 ;  /* 0x000000ffff047224 */ /* 0x000fc600078e0005 */
[----:B------:R-:W-:-:S04]  /*173a0*/  @P0 SHF.R.S32.HI R4, RZ, 0x7, R3 ;  /* 0x00000007ff040819 */ /* 0x000fc80000011403 */
[----:B------:R-:W-:Y:S02]  /*173b0*/  ISETP.GT.AND P1, PT, R4, R5, PT ;  /* 0x000000050400720c */ /* 0x000fe40003f24270 */
[----:B------:R-:W-:-:S11]  /*173c0*/  PLOP3.LUT P0, PT, PT, PT, PT, 0x80, 0x0 ;  /* 0x000000000000781c */ /* 0x000fd60003f0f070 */
        /* <DEDUP_REMOVED lines=15> */
.L_x_2161:
[----:B-1----:R-:W-:Y:S02]  /*174c0*/  ISETP.NE.AND P0, PT, R14, RZ, PT ;  /* 0x000000ff0e00720c */ /* 0x002fe40003f05270 */
[----:B------:R-:W-:-:S11]  /*174d0*/  PLOP3.LUT P6, PT, PT, PT, PT, 0x8, 0x0 ;  /* 0x000000000000781c */ /* 0x000fd60003fce170 */
[----:B------:R-:W-:Y:S05]  /*174e0*/  @P0 BRA `(.L_x_2010) ;  /* 0x00000000000c0947 */ /* 0x000fea0003800000 */
[----:B------:R-:W-:-:S03]  /*174f0*/  UMOV UR4, 0xffffffff ;  /* 0xffffffff00047882 */ /* 0x000fc60000000000 */
[----:B------:R-:W-:Y:S05]  /*17500*/  BRA.DIV UR4, `(.L_x_2011) ;  /* 0x0000005a04707947 */ /* 0x000fea000b800000 */
[----:B------:R-:W-:-:S13]  /*17510*/  ELECT P6, URZ, PT ;  /* 0x00000000003f782f */ /* 0x000fda00038c0000 */
.L_x_2010:
        /* <DEDUP_REMOVED lines=12> */
.L_x_2164:
[----:B------:R-:W-:Y:S05]  /*175e0*/  BSYNC B1 ;  /* 0x0000000000017941 */ /* 0x000fea0003800000 */
.L_x_2012:
        /* <DEDUP_REMOVED lines=10> */
.L_x_2165:
[----:B------:R-:W-:Y:S05]  /*17690*/  BSYNC B2 ;  /* 0x0000000000027941 */ /* 0x000fea0003800000 */
.L_x_2016:
        /* <DEDUP_REMOVED lines=9> */
.L_x_2019:
[----:B------:R-:W-:Y:S05]  /*17730*/  BSYNC B2 ;  /* 0x0000000000027941 */ /* 0x000fea0003800000 */
.L_x_2018:
[----:B------:R-:W-:Y:S01]  /*17740*/  IMAD.MOV.U32 R20, RZ, RZ, RZ ;  /* 0x000000ffff147224 */ /* 0x000fe200078e00ff */
[----:B------:R-:W-:Y:S01]  /*17750*/  LEA R7, R4, R0, 0x7 ;  /* 0x0000000004077211 */ /* 0x000fe200078e38ff */
[----:B------:R-:W-:Y:S01]  /*17760*/  IMAD R8, R23, 0x3000, R11 ;  /* 0x0000300017087824 */ /* 0x000fe200078e020b */
[----:B------:R-:W-:Y:S01]  /*17770*/  UIADD3 UR4, UP0, UR38, 0x570, URZ ;  /* 0x0000057026047890 */ /* 0x000fe2000ff1e03f */
[----:B------:R-:W-:Y:S01]  /*17780*/  PLOP3.LUT P0, PT, PT, PT, PT, 0x80, 0x0 ;  /* 0x000000000000781c */ /* 0x000fe20003f0f070 */
[----:B0-----:R-:W-:Y:S01]  /*17790*/  VIADD R6, R10, 0x19c90 ;  /* 0x00019c900a067836 */ /* 0x001fe20000000000 */
[----:B------:R-:W-:Y:S01]  /*177a0*/  R2UR UR10, R20 ;  /* 0x00000000140a72ca */ /* 0x000fe200000e0000 */
[----:B------:R-:W-:Y:S01]  /*177b0*/  VIADD R7, R7, 0xffffff80 ;  /* 0xffffff8007077836 */ /* 0x000fe20000000000 */
[----:B------:R-:W-:Y:S01]  /*177c0*/  UIADD3.X UR5, URZ, UR39, URZ, UP0, !UPT ;  /* 0x000000273f057290 */ /* 0x000fe200087fe43f */
[----:B------:R-:W-:Y:S01]  /*177d0*/  VIADD R12, R8, 0x13800 ;  /* 0x00013800080c7836 */ /* 0x000fe20000000000 */
[----:B------:R-:W-:Y:S01]  /*177e0*/  UMOV UR6, 0x0 ;  /* 0x0000000000067882 */ /* 0x000fe20000000000 */
[----:B------:R-:W-:-:S10]  /*177f0*/  UMOV UR7, 0x12f00000 ;  /* 0x12f0000000077882 */ /* 0x000fd40000000000 */
.L_x_2020:
        /* <DEDUP_REMOVED lines=16> */
.L_x_2021:
        /* <DEDUP_REMOVED lines=16> */
.L_x_2022:
        /* <DEDUP_REMOVED lines=13> */
.L_x_2166:
[----:B------:R-:W-:Y:S05]  /*17ad0*/  BSYNC B2 ;  /* 0x0000000000027941 */ /* 0x000fea0003800000 */
.L_x_2023:
        /* <DEDUP_REMOVED lines=11> */
.L_x_2026:
[----:B------:R-:W-:Y:S05]  /*17b90*/  BSYNC B2 ;  /* 0x0000000000027941 */ /* 0x000fea0003800000 */
.L_x_2025:
        /* <DEDUP_REMOVED lines=8> */
.L_x_2027:
        /* <DEDUP_REMOVED lines=15> */
.L_x_2028:
        /* <DEDUP_REMOVED lines=15> */
.L_x_2029:
        /* <DEDUP_REMOVED lines=10> */
.L_x_2015:
[----:B------:R-:W-:Y:S05]  /*17ea0*/  BSYNC B1 ;  /* 0x0000000000017941 */ /* 0x000fea0003800000 */
.L_x_2014:
        /* <DEDUP_REMOVED lines=9> */
.L_x_2046:
        /* <DEDUP_REMOVED lines=11> */
.L_x_2167:
[----:B------:R-:W-:Y:S05]  /*17ff0*/  BSYNC B2 ;  /* 0x0000000000027941 */ /* 0x000fea0003800000 */
.L_x_2032:
        /* <DEDUP_REMOVED lines=9> */
.L_x_2035:
[----:B------:R-:W-:Y:S05]  /*18090*/  BSYNC B2 ;  /* 0x0000000000027941 */ /* 0x000fea0003800000 */
.L_x_2034:
        /* <DEDUP_REMOVED lines=11> */
.L_x_2036:
        /* <DEDUP_REMOVED lines=16> */
.L_x_2037:
        /* <DEDUP_REMOVED lines=16> */
.L_x_2038:
        /* <DEDUP_REMOVED lines=13> */
.L_x_2168:
[----:B------:R-:W-:Y:S05]  /*18420*/  BSYNC B2 ;  /* 0x0000000000027941 */ /* 0x000fea0003800000 */
.L_x_2039:
[----:B------:R-:W-:Y:S01]  /*18430*/  BSSY B2, `(.L_x_2041) ;  /* 0x000000b000027945 */ /* 0x000fe20003800000 */
[----:B------:R-:W-:Y:S01]  /*18440*/  IMAD.MOV.U32 R12, RZ, RZ, 0x0 ;  /* 0x00000000ff0c7424 */ /* 0x000fe200078e00ff */
[----:B------:R-:W-:Y:S02]  /*18450*/  MOV R13, 0x12f00000 ;  /* 0x12f00000000d7802 */ /* 0x000fe40000000f00 */
        /* <DEDUP_REMOVED lines=8> */
.L_x_2042:
[----:B------:R-:W-:Y:S05]  /*184e0*/  BSYNC B2 ;  /* 0x0000000000027941 */ /* 0x000fea0003800000 */
.L_x_2041:
        /* <DEDUP_REMOVED lines=8> */
.L_x_2043:
        /* <DEDUP_REMOVED lines=15> */
.L_x_2044:
        /* <DEDUP_REMOVED lines=15> */
.L_x_2045:
        /* <DEDUP_REMOVED lines=10> */
.L_x_2031:
[----:B------:R-:W-:Y:S05]  /*187f0*/  BSYNC B1 ;  /* 0x0000000000017941 */ /* 0x000fea0003800000 */
.L_x_2030:
[C---:B------:R-:W-:Y:S01]  /*18800*/  ISETP.GT.AND P2, PT, R10.reuse, R5, PT ;  /* 0x000000050a00720c */ /* 0x040fe20003f44270 */
[----:B------:R-:W-:Y:S02]  /*18810*/  VIADD R23, R23, 0x1 ;  /* 0x0000000117177836 */ /* 0x000fe40000000000 */
[----:B------:R-:W-:-:S03]  /*18820*/  VIADD R10, R10, 0xffffffff ;  /* 0xffffffff0a0a7836 */ /* 0x000fc60000000000 */
[----:B------:R-:W-:-:S04]  /*18830*/  ISETP.NE.AND P1, PT, R23, 0x2, PT ;  /* 0x000000021700780c */ /* 0x000fc80003f25270 */
[----:B------:R-:W-:Y:S02]  /*18840*/  SEL R4, RZ, 0x1, P1 ;  /* 0x00000001ff047807 */ /* 0x000fe40000800000 */
[----:B------:R-:W-:Y:S02]  /*18850*/  SEL R23, R23, RZ, P1 ;  /* 0x000000ff17177207 */ /* 0x000fe40000800000 */
[----:B------:R-:W-:Y:S01]  /*18860*/  LOP3.LUT R25, R25, R4, RZ, 0x3c, !PT ;  /* 0x0000000419197212 */ /* 0x000fe200078e3cff */
[----:B------:R-:W-:Y:S06]  /*18870*/  @P2 BRA `(.L_x_2046) ;  /* 0xfffffff400b02947 */ /* 0x000fec000383ffff */
.L_x_2008:
[----:B------:R-:W-:Y:S05]  /*18880*/  BSYNC B0 ;  /* 0x0000000000007941 */ /* 0x000fea0003800000 */
.L_x_2007:
        /* <DEDUP_REMOVED lines=19> */
[----:B------:R-:W1:Y:S01]  /*189c0*/  POPC R7, R4 ;  /* 0x0000000400077309 */ /* 0x000e620000000000 */
[----:B--2---:R-:W1:Y:S02]  /*189d0*/  SHFL.IDX PT, R0, R3, R0, 0x1f ;  /* 0x00001f0003007589 */ /* 0x004e6400000e0000 */
[----:B-1----:R-:W-:Y:S01]  /*189e0*/  IADD3 R16, R0, UR36, R7 ;  /* 0x0000002400107c10 */ /* 0x002fe2000fffe007 */
[----:B------:R-:W-:Y:S06]  /*189f0*/  BRA `(.L_x_2049) ;  /* 0x0000002800cc7947 */ /* 0x000fec0003800000 */
.L_x_2048:
        /* <DEDUP_REMOVED lines=11> */
[----:B0-----:R-:W-:Y:S01]  /*18ab0*/  MOV R11, UR5 ;  /* 0x00000005000b7c02 */ /* 0x001fe20008000f00 */
[----:B------:R-:W0:Y:S01]  /*18ac0*/  LDC.64 R2, c[0x4][R2] ;  /* 0x0100000002027b82 */ /* 0x000e220000000a00 */
[----:B------:R-:W-:Y:S02]  /*18ad0*/  IMAD.U32 R5, RZ, RZ, UR7 ;  /* 0x00000007ff057e24 */ /* 0x000fe4000f8e00ff */
[----:B------:R-:W-:Y:S02]  /*18ae0*/  IMAD.U32 R6, RZ, RZ, UR8 ;  /* 0x00000008ff067e24 */ /* 0x000fe4000f8e00ff */
[----:B------:R-:W-:-:S02]  /*18af0*/  IMAD.U32 R7, RZ, RZ, UR9 ;  /* 0x00000009ff077e24 */ /* 0x000fc4000f8e00ff */
[----:B------:R-:W-:Y:S02]  /*18b00*/  IMAD.U32 R10, RZ, RZ, UR4 ;  /* 0x00000004ff0a7e24 */ /* 0x000fe4000f8e00ff */
[----:B------:R-:W-:Y:S02]  /*18b10*/  IMAD.MOV.U32 R8, RZ, RZ, 0x70 ;  /* 0x00000070ff087424 */ /* 0x000fe400078e00ff */
[----:B------:R-:W-:Y:S02]  /*18b20*/  IMAD.MOV.U32 R12, RZ, RZ, 0x1 ;  /* 0x00000001ff0c7424 */ /* 0x000fe400078e00ff */
[----:B------:R-:W-:-:S07]  /*18b30*/  IMAD.MOV.U32 R13, RZ, RZ, RZ ;  /* 0x000000ffff0d7224 */ /* 0x000fce00078e00ff */
[----:B------:R-:W-:-:S07]  /*18b40*/  LEPC R20, `(.L_x_2050) ;  /* 0x000000001014794e */ /* 0x000fce0000000000 */
[----:B0-----:R-:W-:Y:S05]  /*18b50*/  CALL.ABS.NOINC R2 ;  /* 0x0000000002007343 */ /* 0x001fea0003c00000 */
.L_x_2050:
        /* <DEDUP_REMOVED lines=22> */
.L_x_2051:
[----:B------:R-:W1:Y:S01]  /*18cc0*/  S2R R20, SR_CgaCtaId ;  /* 0x0000000000147919 */ /* 0x000e620000008800 */
[----:B------:R-:W-:-:S04]  /*18cd0*/  MOV R2, 0x400 ;  /* 0x0000040000027802 */ /* 0x000fc80000000f00 */
[----:B-1----:R-:W-:-:S04]  /*18ce0*/  LEA R2, R20, R2, 0x18 ;  /* 0x0000000214027211 */ /* 0x002fc800078ec0ff */
[----:B------:R-:W-:-:S04]  /*18cf0*/  IADD3 R0, R2, 0x3000, RZ ;  /* 0x0000300002007810 */ /* 0x000fc80007ffe0ff */
        /* <DEDUP_REMOVED lines=18> */
.L_x_2052:
        /* <DEDUP_REMOVED lines=11> */
[----:B------:R-:W-:Y:S01]  /*18ed0*/  MOV R7, UR7 ;  /* 0x0000000700077c02 */ /* 0x000fe20008000f00 */
[----:B------:R-:W1:Y:S01]  /*18ee0*/  LDC.64 R2, c[0x4][R2] ;  /* 0x0100000002027b82 */ /* 0x000e620000000a00 */
[----:B------:R-:W-:Y:S02]  /*18ef0*/  IMAD.U32 R5, RZ, RZ, UR5 ;  /* 0x00000005ff057e24 */ /* 0x000fe4000f8e00ff */
[----:B0-----:R-:W-:Y:S02]  /*18f00*/  IMAD.U32 R6, RZ, RZ, UR6 ;  /* 0x00000006ff067e24 */ /* 0x001fe4000f8e00ff */
[----:B------:R-:W-:-:S02]  /*18f10*/  IMAD.U32 R10, RZ, RZ, UR8 ;  /* 0x00000008ff0a7e24 */ /* 0x000fc4000f8e00ff */
[----:B------:R-:W-:Y:S02]  /*18f20*/  IMAD.U32 R11, RZ, RZ, UR9 ;  /* 0x00000009ff0b7e24 */ /* 0x000fe4000f8e00ff */
[----:B------:R-:W-:Y:S02]  /*18f30*/  IMAD.MOV.U32 R8, RZ, RZ, 0x70 ;  /* 0x00000070ff087424 */ /* 0x000fe400078e00ff */
[----:B------:R-:W-:Y:S02]  /*18f40*/  IMAD.MOV.U32 R12, RZ, RZ, 0x1 ;  /* 0x00000001ff0c7424 */ /* 0x000fe400078e00ff */
[----:B------:R-:W-:-:S07]  /*18f50*/  IMAD.MOV.U32 R13, RZ, RZ, RZ ;  /* 0x000000ffff0d7224 */ /* 0x000fce00078e00ff */
[----:B------:R-:W-:-:S07]  /*18f60*/  LEPC R20, `(.L_x_2053) ;  /* 0x000000001014794e */ /* 0x000fce0000000000 */
[----:B-1----:R-:W-:Y:S05]  /*18f70*/  CALL.ABS.NOINC R2 ;  /* 0x0000000002007343 */ /* 0x002fea0003c00000 */
.L_x_2053:
[----:B------:R-:W2:Y:S01]  /*18f80*/  LDL.LU R2, [R1+0x4] ;  /* 0x0000040001027983 */ /* 0x000ea20000300800 */
[----:B------:R-:W-:Y:S01]  /*18f90*/  ULDC.64 UR4, c[0x0][0x9f8] ;  /* 0x00027e0000047ab9 */ /* 0x000fe20000000a00 */
[----:B------:R-:W1:Y:S02]  /*18fa0*/  LDC R0, c[0x0][0x428] ;  /* 0x00010a00ff007b82 */ /* 0x000e640000000800 */
[----:B------:R-:W3:Y:S04]  /*18fb0*/  LDL.LU R20, [R1+0x8] ;  /* 0x0000080001147983 */ /* 0x000ee80000300800 */
[----:B0-----:R-:W4:Y:S04]  /*18fc0*/  LDL.LU R6, [R1+0x20] ;  /* 0x0000200001067983 */ /* 0x001f280000300800 */
[----:B------:R-:W4:Y:S01]  /*18fd0*/  LDL.LU R21, [R1] ;  /* 0x0000000001157983 */ /* 0x000f220000300800 */
[----:B------:R-:W-:Y:S01]  /*18fe0*/  ISETP.NE.U32.AND P0, PT, RZ, UR4, PT ;  /* 0x00000004ff007c0c */ /* 0x000fe2000bf05070 */
[----:B------:R-:W0:Y:S03]  /*18ff0*/  S2R R4, SR_TID.X ;  /* 0x0000000000047919 */ /* 0x000e260000002100 */
[----:B------:R-:W-:-:S02]  /*19000*/  ISETP.NE.AND.EX P0, PT, RZ, UR5, PT, P0 ;  /* 0x00000005ff007c0c */ /* 0x000fc4000bf05300 */
[----:B0-----:R-:W-:-:S11]  /*19010*/  LOP3.LUT R7, R4, 0x7f, RZ, 0xc0, !PT ;  /* 0x0000007f04077812 */ /* 0x001fd600078ec0ff */
[----:B--2---:R-:W-:-:S04]  /*19020*/  @P0 IADD3 R2, P1, R2, UR4, RZ ;  /* 0x0000000402020c10 */ /* 0x004fc8000ff3e0ff */
[----:B---3--:R-:W-:Y:S01]  /*19030*/  @P0 IADD3.X R3, R20, UR5, RZ, P1, !PT ;  /* 0x0000000514030c10 */ /* 0x008fe20008ffe4ff */
[----:B------:R-:W-:Y:S01]  /*19040*/  ULDC.64 UR4, c[0x0][0xa00] ;  /* 0x0002800000047ab9 */ /* 0x000fe20000000a00 */
[----:B----4-:R-:W-:-:S06]  /*19050*/  IMAD.MOV.U32 R20, RZ, RZ, R21 ;  /* 0x000000ffff147224 */ /* 0x010fcc00078e0015 */
[----:B------:R0:W5:Y:S01]  /*19060*/  @P0 LDG.E R20, desc[UR40][R2.64] ;  /* 0x0000002802140981 */ /* 0x000162000c1e1900 */
[----:B-1----:R-:W-:Y:S01]  /*19070*/  ISETP.NE.AND P0, PT, R0, 0x1, PT ;  /* 0x000000010000780c */ /* 0x002fe20003f05270 */
[----:B------:R-:W-:Y:S01]  /*19080*/  IMAD.MOV.U32 R0, RZ, RZ, R18 ;  /* 0x000000ffff007224 */ /* 0x000fe200078e0012 */
[----:B------:R-:W-:Y:S01]  /*19090*/  ISETP.NE.AND P1, PT, R7, RZ, PT ;  /* 0x000000ff0700720c */ /* 0x000fe20003f25270 */
[----:B------:R-:W-:-:S03]  /*190a0*/  IMAD R6, R17, 0xc0, R6 ;  /* 0x000000c011067824 */ /* 0x000fc600078e0206 */
[----:B------:R-:W-:-:S07]  /*190b0*/  PLOP3.LUT P3, PT, P1, PT, PT, 0x8, 0x0 ;  /* 0x000000000000781c */ /* 0x000fce0000f6e170 */
[----:B------:R-:W1:Y:S02]  /*190c0*/  @P0 LDC R5, c[0x0][0x42c] ;  /* 0x00010b00ff050b82 */ /* 0x000e640000000800 */
[----:B------:R-:W-:-:S05]  /*190d0*/  VOTEU.ALL UP1, P1 ;  /* 0x00000000003f7886 */ /* 0x000fca0000820000 */
[----:B------:R-:W-:Y:S01]  /*190e0*/  @!UP1 UIADD3 UR8, UP0, UR38, 0x270, URZ ;  /* 0x0000027026089890 */ /* 0x000fe2000ff1e03f */
[----:B------:R-:W2:Y:S03]  /*190f0*/  @P0 LDC R4, c[0x0][0x430] ;  /* 0x00010c00ff040b82 */ /* 0x000ea60000000800 */
[----:B------:R-:W-:-:S03]  /*19100*/  @!UP1 UIADD3.X UR9, URZ, UR39, URZ, UP0, !UPT ;  /* 0x000000273f099290 */ /* 0x000fc600087fe43f */
[----:B------:R-:W-:Y:S01]  /*19110*/  VOTEU.ALL UP0, P1 ;  /* 0x00000000003f7886 */ /* 0x000fe20000800000 */
[----:B-1----:R-:W-:-:S05]  /*19120*/  @P0 IMAD.HI.U32 R5, R18, R5, RZ ;  /* 0x0000000512050227 */ /* 0x002fca00078e00ff */
[----:B--2---:R-:W-:Y:S02]  /*19130*/  @P0 SHF.R.U32.HI R0, RZ, R4, R5 ;  /* 0x00000004ff000219 */ /* 0x004fe40000011605 */
[----:B------:R-:W-:-:S04]  /*19140*/  ISETP.NE.U32.AND P0, PT, RZ, UR4, PT ;  /* 0x00000004ff007c0c */ /* 0x000fc8000bf05070 */
[----:B------:R-:W-:-:S04]  /*19150*/  ISETP.NE.AND.EX P2, PT, RZ, UR5, PT, P0 ;  /* 0x00000005ff007c0c */ /* 0x000fc8000bf45300 */
[----:B0-----:R-:W-:-:S09]  /*19160*/  SEL R7, R21, RZ, !P2 ;  /* 0x000000ff15077207 */ /* 0x001fd20005000000 */
.L_x_2054:
        /* <DEDUP_REMOVED lines=13> */
.L_x_2055:
        /* <DEDUP_REMOVED lines=12> */
.L_x_2056:
        /* <DEDUP_REMOVED lines=21> */
.L_x_2171:
[----:B-1----:R-:W-:Y:S02]  /*19450*/  ISETP.NE.AND P0, PT, R14, RZ, PT ;  /* 0x000000ff0e00720c */ /* 0x002fe40003f05270 */
[----:B------:R-:W-:-:S11]  /*19460*/  PLOP3.LUT P6, PT, PT, PT, PT, 0x8, 0x0 ;  /* 0x000000000000781c */ /* 0x000fd60003fce170 */
[----:B------:R-:W-:Y:S05]  /*19470*/  @P0 BRA `(.L_x_2058) ;  /* 0x0000000800400947 */ /* 0x000fea0003800000 */
[----:B------:R-:W-:-:S03]  /*19480*/  UMOV UR4, 0xffffffff ;  /* 0xffffffff00047882 */ /* 0x000fc60000000000 */
[----:B------:R-:W-:Y:S05]  /*19490*/  BRA.DIV UR4, `(.L_x_2059) ;  /* 0x0000003e04447947 */ /* 0x000fea000b800000 */
[----:B------:R-:W-:-:S13]  /*194a0*/  ELECT P6, URZ, PT ;  /* 0x00000000003f782f */ /* 0x000fda00038c0000 */
.L_x_2174:
        /* <DEDUP_REMOVED lines=23> */
.L_x_2061:
        /* <DEDUP_REMOVED lines=10> */
.L_x_2175:
        /* <DEDUP_REMOVED lines=8> */
.L_x_2063:
[----:B------:R-:W1:Y:S01]  /*19740*/  S2R R9, SR_CgaCtaId ;  /* 0x0000000000097919 */ /* 0x000e620000008800 */
[----:B------:R-:W-:Y:S01]  /*19750*/  MOV R3, 0x400 ;  /* 0x0000040000037802 */ /* 0x000fe20000000f00 */
[----:B------:R-:W-:Y:S01]  /*19760*/  UIADD3 UR4, UP0, UR38, 0x470, URZ ;  /* 0x0000047026047890 */ /* 0x000fe2000ff1e03f */
[----:B------:R-:W-:Y:S01]  /*19770*/  R2UR UR9, R5 ;  /* 0x00000000050972ca */ /* 0x000fe200000e0000 */
[----:B------:R-:W-:Y:S01]  /*19780*/  UMOV UR10, URZ ;  /* 0x0000003f000a7c82 */ /* 0x000fe20008000000 */
[----:B------:R-:W-:Y:S01]  /*19790*/  LEA R8, R8, R26, 0x7 ;  /* 0x0000001a08087211 */ /* 0x000fe200078e38ff */
[----:B------:R-:W-:Y:S01]  /*197a0*/  UIADD3.X UR5, URZ, UR39, URZ, UP0, !UPT ;  /* 0x000000273f057290 */ /* 0x000fe200087fe43f */
[----:B------:R-:W-:Y:S01]  /*197b0*/  R2UR UR12, R0 ;  /* 0x00000000000c72ca */ /* 0x000fe200000e0000 */
[----:B------:R-:W-:Y:S01]  /*197c0*/  UMOV UR6, 0x0 ;  /* 0x0000000000067882 */ /* 0x000fe20000000000 */
[----:B-----5:R-:W-:Y:S01]  /*197d0*/  R2UR UR13, R2 ;  /* 0x00000000020d72ca */ /* 0x020fe200000e0000 */
[----:B------:R-:W-:Y:S01]  /*197e0*/  UMOV UR7, 0x14f00000 ;  /* 0x14f0000000077882 */ /* 0x000fe20000000000 */
[----:B------:R-:W-:Y:S01]  /*197f0*/  R2UR UR11, R8 ;  /* 0x00000000080b72ca */ /* 0x000fe200000e0000 */
        /* <DEDUP_REMOVED lines=18> */
.L_x_2176:
        /* <DEDUP_REMOVED lines=8> */
.L_x_2065:
        /* <DEDUP_REMOVED lines=24> */
.L_x_2060:
        /* <DEDUP_REMOVED lines=38> */
.L_x_2058:
[----:B------:R-:W2:Y:S04]  /*19d80*/  LDL.LU R7, [R1+0x1c] ;  /* 0x00001c0001077983 */ /* 0x000ea80000300800 */
[----:B------:R-:W3:Y:S01]  /*19d90*/  LDL R4, [R1+0xc] ;  /* 0x00000c0001047983 */ /* 0x000ee20000100800 */
        /* <DEDUP_REMOVED lines=13> */
.L_x_2177:
[----:B------:R-:W-:Y:S05]  /*19e70*/  BSYNC B0 ;  /* 0x0000000000007941 */ /* 0x000fea0003800000 */
.L_x_2066:
[----:B------:R-:W-:Y:S05]  /*19e80*/  @!P2 BRA `(.L_x_2068) ;  /* 0x000000100018a947 */ /* 0x000fea0003800000 */
[----:B0-----:R-:W2:Y:S01]  /*19e90*/  LDL.LU R4, [R1+0xc] ;  /* 0x00000c0001047983 */ /* 0x001ea20000300800 */
[----:B------:R-:W-:Y:S02]  /*19ea0*/  IMAD.MOV.U32 R6, RZ, RZ, R22 ;  /* 0x000000ffff067224 */ /* 0x000fe400078e0016 */
[----:B------:R-:W-:Y:S02]  /*19eb0*/  IMAD.MOV.U32 R7, RZ, RZ, R24 ;  /* 0x000000ffff077224 */ /* 0x000fe400078e0018 */
[----:B--2---:R-:W-:-:S07]  /*19ec0*/  VIADD R12, R4, 0xfffffffe ;  /* 0xfffffffe040c7836 */ /* 0x004fce0000000000 */
.L_x_2092:
        /* <DEDUP_REMOVED lines=30> */
.L_x_2071:
        /* <DEDUP_REMOVED lines=11> */
.L_x_2178:
[----:B------:R-:W-:Y:S05]  /*1a160*/  BSYNC B1 ;  /* 0x0000000000017941 */ /* 0x000fea0003800000 */
.L_x_2072:
        /* <DEDUP_REMOVED lines=9> */
.L_x_2075:
[----:B------:R-:W-:Y:S05]  /*1a200*/  BSYNC B1 ;  /* 0x0000000000017941 */ /* 0x000fea0003800000 */
.L_x_2074:
        /* <DEDUP_REMOVED lines=14> */
.L_x_2076:
        /* <DEDUP_REMOVED lines=16> */
.L_x_2077:
        /* <DEDUP_REMOVED lines=16> */
.L_x_2078:
        /* <DEDUP_REMOVED lines=13> */
.L_x_2179:
[----:B------:R-:W-:Y:S05]  /*1a5c0*/  BSYNC B1 ;  /* 0x0000000000017941 */ /* 0x000fea0003800000 */
.L_x_2079:
        /* <DEDUP_REMOVED lines=11> */
.L_x_2082:
[----:B------:R-:W-:Y:S05]  /*1a680*/  BSYNC B1 ;  /* 0x0000000000017941 */ /* 0x000fea0003800000 */
.L_x_2081:
[----:B------:R-:W-:Y:S01]  /*1a690*/  R2UR UR10, R14 ;  /* 0x000000000e0a72ca */ /* 0x000fe200000e0000 */
[----:B------:R-:W-:Y:S01]  /*1a6a0*/  UIADD3 UR4, UP0, UR38, 0x370, URZ ;  /* 0x0000037026047890 */ /* 0x000fe2000ff1e03f */
[----:B------:R-:W-:Y:S01]  /*1a6b0*/  R2UR UR6, R4 ;  /* 0x00000000040672ca */ /* 0x000fe200000e0000 */
[----:B------:R-:W-:Y:S01]  /*1a6c0*/  VIADD R10, R9, 0x13800 ;  /* 0x00013800090a7836 */ /* 0x000fe20000000000 */
[----:B------:R-:W-:Y:S01]  /*1a6d0*/  R2UR UR7, R5 ;  /* 0x00000000050772ca */ /* 0x000fe200000e0000 */
[----:B------:R-:W-:Y:S01]  /*1a6e0*/  UIADD3.X UR5, URZ, UR39, URZ, UP0, !UPT ;  /* 0x000000273f057290 */ /* 0x000fe200087fe43f */
[----:B------:R-:W-:Y:S02]  /*1a6f0*/  PLOP3.LUT P0, PT, PT, PT, PT, 0x80, 0x0 ;  /* 0x000000000000781c */ /* 0x000fe40003f0f070 */
[----:B------:R-:W-:-:S11]  /*1a700*/  IADD3 R3, R3, 0x19c30, RZ ;  /* 0x00019c3003037810 */ /* 0x000fd60007ffe0ff */
.L_x_2083:
        /* <DEDUP_REMOVED lines=15> */
.L_x_2084:
        /* <DEDUP_REMOVED lines=15> */
.L_x_2085:
        /* <DEDUP_REMOVED lines=10> */
.L_x_2070:
[----:B------:R-:W-:Y:S05]  /*1a990*/  BSYNC B0 ;  /* 0x0000000000007941 */ /* 0x000fea0003800000 */
.L_x_2069:
[----:B------:R-:W2:Y:S02]  /*1a9a0*/  LDL R4, [R1+0x24] ;  /* 0x0000240001047983 */ /* 0x000ea40000100800 */
[----:B--2---:R-:W-:-:S13]  /*1a9b0*/  ISETP.NE.AND P0, PT, R4, 0x3, PT ;  /* 0x000000030400780c */ /* 0x004fda0003f05270 */
[----:B------:R-:W-:Y:S05]  /*1a9c0*/  @!P0 BRA `(.L_x_2086) ;  /* 0x0000000000048947 */ /* 0x000fea0003800000 */
[----:B------:R-:W-:Y:S01]  /*1a9d0*/  BPT.TRAP 0x1 ;  /* 0x000000040000795c */ /* 0x000fe20000300000 */
.L_x_2086:
        /* <DEDUP_REMOVED lines=11> */
.L_x_2180:
[----:B------:R-:W-:Y:S05]  /*1aa90*/  BSYNC B0 ;  /* 0x0000000000007941 */ /* 0x000fea0003800000 */
.L_x_2087:
[----:B------:R-:W-:Y:S05]  /*1aaa0*/  @!P0 BRA `(.L_x_2089) ;  /* 0x0000000000048947 */ /* 0x000fea0003800000 */
[----:B------:R-:W-:Y:S01]  /*1aab0*/  BPT.TRAP 0x1 ;  /* 0x000000040000795c */ /* 0x000fe20000300000 */
.L_x_2089:
[----:B0-----:R-:W-:Y:S01]  /*1aac0*/  SHF.L.U32 R4, R7, 0x1f, RZ ;  /* 0x0000001f07047819 */ /* 0x001fe200000006ff */
[----:B------:R-:W-:-:S03]  /*1aad0*/  IMAD R10, R6, 0x3000, RZ ;  /* 0x00003000060a7824 */ /* 0x000fc600078e02ff */
[----:B------:R-:W0:Y:S02]  /*1aae0*/  SYNCS.PHASECHK.TRANS64.TRYWAIT P2, [R13+URZ+0x19c60], R4 ;  /* 0x019c60040d0075a7 */ /* 0x000e24000804017f */
[----:B0-----:R-:W-:Y:S05]  /*1aaf0*/  @!P2 BRA `(.L_x_2090) ;  /* 0x000000280050a947 */ /* 0x001fea0003800000 */
.L_x_2181:
[----:B------:R-:W1:Y:S01]  /*1ab00*/  S2R R18, SR_CgaCtaId ;  /* 0x0000000000127919 */ /* 0x000e620000008800 */
[----:B------:R-:W-:Y:S01]  /*1ab10*/  MOV R15, 0x400 ;  /* 0x00000400000f7802 */ /* 0x000fe20000000f00 */
[----:B------:R-:W-:Y:S05]  /*1ab20*/  WARPSYNC.ALL ;  /* 0x0000000000007948 */ /* 0x000fea0003800000 */
[C---:B------:R-:W-:Y:S02]  /*1ab30*/  LOP3.LUT R3, R10.reuse, R29, RZ, 0xfc, !PT ;  /* 0x0000001d0a037212 */ /* 0x040fe400078efcff */
[----:B------:R-:W-:Y:S02]  /*1ab40*/  LOP3.LUT R14, R10, R27, RZ, 0xfc, !PT ;  /* 0x0000001b0a0e7212 */ /* 0x000fe400078efcff */
[----:B-1----:R-:W-:-:S05]  /*1ab50*/  LEA R15, R18, R15, 0x18 ;  /* 0x0000000f120f7211 */ /* 0x002fca00078ec0ff */
[C---:B------:R-:W-:Y:S02]  /*1ab60*/  IMAD.IADD R3, R15.reuse, 0x1, R3 ;  /* 0x000000010f037824 */ /* 0x040fe400078e0203 */
[----:B------:R-:W-:-:S03]  /*1ab70*/  IMAD.IADD R14, R15, 0x1, R14 ;  /* 0x000000010f0e7824 */ /* 0x000fc600078e020e */
        /* <DEDUP_REMOVED lines=45> */
.L_x_2091:
        /* <DEDUP_REMOVED lines=10> */
.L_x_2068:
        /* <DEDUP_REMOVED lines=16> */
.L_x_2094:
[----:B------:R-:W-:Y:S05]  /*1aff0*/  BSYNC B0 ;  /* 0x0000000000007941 */ /* 0x000fea0003800000 */
.L_x_2093:
[----:B------:R-:W-:Y:S05]  /*1b000*/  @!P2 BRA `(.L_x_2095) ;  /* 0x000000000004a947 */ /* 0x000fea0003800000 */
[----:B------:R-:W-:Y:S01]  /*1b010*/  BPT.TRAP 0x1 ;  /* 0x000000040000795c */ /* 0x000fe20000300000 */
.L_x_2095:
        /* <DEDUP_REMOVED lines=11> */
.L_x_2182:
[----:B------:R-:W-:Y:S05]  /*1b0d0*/  BSYNC B0 ;  /* 0x0000000000007941 */ /* 0x000fea0003800000 */
.L_x_2096:
[----:B------:R-:W-:Y:S05]  /*1b0e0*/  @!P2 BRA `(.L_x_2098) ;  /* 0x000000000004a947 */ /* 0x000fea0003800000 */
[----:B------:R-:W-:Y:S01]  /*1b0f0*/  BPT.TRAP 0x1 ;  /* 0x000000040000795c */ /* 0x000fe20000300000 */
.L_x_2098:
[----:B0-----:R-:W-:-:S04]  /*1b100*/  SHF.L.U32 R0, R24, 0x1f, RZ ;  /* 0x0000001f18007819 */ /* 0x001fc800000006ff */
[----:B------:R-:W0:Y:S02]  /*1b110*/  SYNCS.PHASECHK.TRANS64.TRYWAIT P0, [R3+URZ+0x19c60], R0 ;  /* 0x019c6000030075a7 */ /* 0x000e24000800017f */
[----:B0-----:R-:W-:Y:S05]  /*1b120*/  @!P0 BRA `(.L_x_2099) ;  /* 0x0000002000ec8947 */ /* 0x001fea0003800000 */
.L_x_2183:
[----:B------:R-:W1:Y:S01]  /*1b130*/  S2R R9, SR_CgaCtaId ;  /* 0x0000000000097919 */ /* 0x000e620000008800 */
[----:B------:R-:W-:Y:S01]  /*1b140*/  IMAD R2, R22, 0x3000, RZ ;  /* 0x0000300016027824 */ /* 0x000fe200078e02ff */
[----:B------:R-:W-:Y:S01]  /*1b150*/  MOV R8, 0x400 ;  /* 0x0000040000087802 */ /* 0x000fe20000000f00 */
[----:B------:R-:W-:Y:S05]  /*1b160*/  WARPSYNC.ALL ;  /* 0x0000000000007948 */ /* 0x000fea0003800000 */
[C---:B0-----:R-:W-:Y:S02]  /*1b170*/  LOP3.LUT R0, R2.reuse, R29, RZ, 0xfc, !PT ;  /* 0x0000001d02007212 */ /* 0x041fe400078efcff */
[----:B------:R-:W-:-:S02]  /*1b180*/  LOP3.LUT R2, R2, R27, RZ, 0xfc, !PT ;  /* 0x0000001b02027212 */ /* 0x000fc400078efcff */
[----:B-1----:R-:W-:-:S04]  /*1b190*/  LEA R8, R9, R8, 0x18 ;  /* 0x0000000809087211 */ /* 0x002fc800078ec0ff */
[C---:B------:R-:W-:Y:S01]  /*1b1a0*/  IADD3 R2, R8.reuse, R2, RZ ;  /* 0x0000000208027210 */ /* 0x040fe20007ffe0ff */
[----:B------:R-:W-:-:S05]  /*1b1b0*/  IMAD.IADD R0, R8, 0x1, R0 ;  /* 0x0000000108007824 */ /* 0x000fca00078e0200 */
        /* <DEDUP_REMOVED lines=45> */
.L_x_2100:
        /* <DEDUP_REMOVED lines=10> */
.L_x_2049:
[----:B------:R-:W-:Y:S05]  /*1b530*/  BSYNC B6 ;  /* 0x0000000000067941 */ /* 0x000fea0003800000 */
.L_x_2047:
[----:B-1----:R-:W2:Y:S02]  /*1b540*/  LDL R0, [R1+0x2c] ;  /* 0x00002c0001007983 */ /* 0x002ea40000100800 */
[----:B--2---:R-:W-:-:S13]  /*1b550*/  ISETP.NE.AND P0, PT, R0, RZ, PT ;  /* 0x000000ff0000720c */ /* 0x004fda0003f05270 */
[----:B------:R-:W-:Y:S05]  /*1b560*/  @!P0 BRA `(.L_x_2101) ;  /* 0x0000000000208947 */ /* 0x000fea0003800000 */
[----:B------:R-:W-:Y:S05]  /*1b570*/  WARPSYNC.ALL ;  /* 0x0000000000007948 */ /* 0x000fea0003800000 */
[----:B------:R-:W1:Y:S08]  /*1b580*/  S2UR UR5, SR_CgaCtaId ;  /* 0x00000000000579c3 */ /* 0x000e700000008800 */
[----:B------:R-:W-:Y:S06]  /*1b590*/  BAR.SYNC.DEFER_BLOCKING 0x5, 0x200 ;  /* 0x0148000000007b1d */ /* 0x000fec0000010000 */
[----:B------:R-:W-:-:S02]  /*1b5a0*/  UMOV UR4, 0x400 ;  /* 0x0000040000047882 */ /* 0x000fc40000000000 */
[----:B-1----:R-:W-:-:S09]  /*1b5b0*/  ULEA UR4, UR5, UR4, 0x18 ;  /* 0x0000000405047291 */ /* 0x002fd2000f8ec03f */
[----:B------:R-:W1:Y:S01]  /*1b5c0*/  LDS.128 R16, [UR4+0x19cd0] ;  /* 0x019cd004ff107984 */ /* 0x000e620008000c00 */
[----:B------:R-:W-:Y:S06]  /*1b5d0*/  BAR.ARV 0x4, 0x200 ;  /* 0x0108000000007b1d */ /* 0x000fec0000002000 */
[----:B------:R-:W-:Y:S05]  /*1b5e0*/  BRA `(.L_x_2102) ;  /* 0x0000000800cc7947 */ /* 0x000fea0003800000 */
.L_x_2101:
        /* <DEDUP_REMOVED lines=36> */
.L_x_2193:
[----:B------:R-:W-:Y:S02]  /*1b830*/  ULDC UR4, c[0x0][0xc10] ;  /* 0x0003040000047ab9 */ /* 0x000fe40000000800 */
[----:B------:R-:W-:-:S04]  /*1b840*/  IMAD.U32 R4, RZ, RZ, UR4 ;  /* 0x00000004ff047e24 */ /* 0x000fc8000f8e00ff */
[----:B-1----:R-:W-:-:S04]  /*1b850*/  IMAD R14, R14, R4, RZ ;  /* 0x000000040e0e7224 */ /* 0x002fc800078e02ff */
[----:B------:R-:W-:-:S05]  /*1b860*/  IMAD.IADD R5, R5, 0x1, R14 ;  /* 0x0000000105057824 */ /* 0x000fca00078e020e */
[----:B------:R-:W-:-:S13]  /*1b870*/  ISETP.GT.AND P6, PT, R5, R0, PT ;  /* 0x000000000500720c */ /* 0x000fda0003fc4270 */
[----:B------:R-:W-:Y:S05]  /*1b880*/  @P6 BRA `(.L_x_2104) ;  /* 0x00000000009c6947 */ /* 0x000fea0003800000 */
.L_x_2109:
[----:B------:R-:W1:Y:S01]  /*1b890*/  LDC R2, c[0x0][0xc14] ;  /* 0x00030500ff027b82 */ /* 0x000e620000000800 */
[----:B------:R-:W-:-:S04]  /*1b8a0*/  IADD3 R19, R19, 0x1f, RZ ;  /* 0x0000001f13137810 */ /* 0x000fc80007ffe0ff */
        /* <DEDUP_REMOVED lines=12> */
.L_x_2107:
[----:B------:R-:W-:Y:S05]  /*1b970*/  BSYNC B0 ;  /* 0x0000000000007941 */ /* 0x000fea0003800000 */
.L_x_2106:
        /* <DEDUP_REMOVED lines=18> */
.L_x_2201:
[----:B------:R-:W-:Y:S02]  /*1baa0*/  ULDC UR4, c[0x0][0xc10] ;  /* 0x0003040000047ab9 */ /* 0x000fe40000000800 */
[----:B------:R-:W-:-:S04]  /*1bab0*/  IMAD.U32 R4, RZ, RZ, UR4 ;  /* 0x00000004ff047e24 */ /* 0x000fc8000f8e00ff */
[----:B-1----:R-:W-:-:S04]  /*1bac0*/  IMAD R14, R14, R4, RZ ;  /* 0x000000040e0e7224 */ /* 0x002fc800078e02ff */
[----:B------:R-:W-:-:S05]  /*1bad0*/  IMAD.IADD R5, R14, 0x1, R5 ;  /* 0x000000010e057824 */ /* 0x000fca00078e0205 */
[----:B------:R-:W-:-:S13]  /*1bae0*/  ISETP.GT.AND P6, PT, R5, R0, PT ;  /* 0x000000000500720c */ /* 0x000fda0003fc4270 */
[----:B------:R-:W-:Y:S05]  /*1baf0*/  @!P6 BRA `(.L_x_2109) ;  /* 0xfffffffc0064e947 */ /* 0x000fea000383ffff */
.L_x_2104:
        /* <DEDUP_REMOVED lines=8> */
.L_x_2205:
[----:B------:R-:W-:Y:S01]  /*1bb80*/  ISETP.NE.AND P0, PT, R2, RZ, PT ;  /* 0x000000ff0200720c */ /* 0x000fe20003f05270 */
[----:B------:R-:W-:-:S12]  /*1bb90*/  IMAD.MOV.U32 R14, RZ, RZ, RZ ;  /* 0x000000ffff0e7224 */ /* 0x000fd800078e00ff */
[----:B------:R-:W-:Y:S05]  /*1bba0*/  @!P0 BRA `(.L_x_2111) ;  /* 0x0000000000108947 */ /* 0x000fea0003800000 */
[----:B------:R-:W-:Y:S01]  /*1bbb0*/  UMOV UR4, 0xffffffff ;  /* 0xffffffff00047882 */ /* 0x000fe20000000000 */
[----:B------:R-:W-:Y:S02]  /*1bbc0*/  VIADD R12, R6, 0xffffffff ;  /* 0xffffffff060c7836 */ /* 0x000fe40000000000 */
[----:B------:R-:W-:Y:S05]  /*1bbd0*/  BRA.DIV UR4, `(.L_x_2112) ;  /* 0x00000022047c7947 */ /* 0x000fea000b800000 */
[----:B------:R3:W4:Y:S02]  /*1bbe0*/  SHFL.IDX PT, R14, R3, R12, 0x1f ;  /* 0x00001f0c030e7589 */ /* 0x00072400000e0000 */
.L_x_2111:
[----:B0--3--:R-:W0:Y:S01]  /*1bbf0*/  LDC.64 R2, c[0x0][0xc68] ;  /* 0x00031a00ff027b82 */ /* 0x009e220000000a00 */
[----:B------:R-:W-:-:S05]  /*1bc00*/  IADD3 R19, R6, R19, RZ ;  /* 0x0000001306137210 */ /* 0x000fca0007ffe0ff */
        /* <DEDUP_REMOVED lines=40> */
[----:B0-----:R-:W-:Y:S01]  /*1be90*/  IMAD.MOV.U32 R2, RZ, RZ, RZ ;  /* 0x000000ffff027224 */ /* 0x001fe200078e00ff */
[----:B-1----:R-:W-:-:S05]  /*1bea0*/  IADD3 R5, RZ, -R3, RZ ;  /* 0x80000003ff057210 */ /* 0x002fca0007ffe0ff */
        /* <DEDUP_REMOVED lines=22> */
.L_x_2105:
[----:B------:R-:W-:Y:S01]  /*1c010*/  UMOV UR4, URZ ;  /* 0x0000003f00047c82 */ /* 0x000fe20008000000 */
[----:B------:R-:W-:Y:S01]  /*1c020*/  UMOV UR5, URZ ;  /* 0x0000003f00057c82 */ /* 0x000fe20008000000 */
[----:B------:R-:W-:Y:S01]  /*1c030*/  ULDC UR6, c[0x0][0xc14] ;  /* 0x0003050000067ab9 */ /* 0x000fe20000000800 */
[----:B------:R-:W-:Y:S01]  /*1c040*/  IMAD.MOV.U32 R16, RZ, RZ, R0 ;  /* 0x000000ffff107224 */ /* 0x000fe200078e0000 */
[----:B------:R-:W-:Y:S01]  /*1c050*/  MOV R19, UR6 ;  /* 0x0000000600137c02 */ /* 0x000fe20008000f00 */
[----:B------:R-:W-:Y:S02]  /*1c060*/  IMAD.U32 R17, RZ, RZ, UR4 ;  /* 0x00000004ff117e24 */ /* 0x000fe4000f8e00ff */
[----:B------:R-:W-:-:S07]  /*1c070*/  IMAD.U32 R18, RZ, RZ, UR5 ;  /* 0x00000005ff127e24 */ /* 0x000fce000f8e00ff */
.L_x_2113:
        /* <DEDUP_REMOVED lines=10> */
.L_x_2102:
[----:B------:R-:W-:Y:S02]  /*1c120*/  ULDC UR4, c[0x0][0xc14] ;  /* 0x0003050000047ab9 */ /* 0x000fe40000000800 */
[----:B-1----:R-:W-:-:S13]  /*1c130*/  ISETP.GE.AND P0, PT, R19, UR4, PT ;  /* 0x0000000413007c0c */ /* 0x002fda000bf06270 */
[----:B------:R-:W-:Y:S05]  /*1c140*/  @!P0 BRA `(.L_x_2114) ;  /* 0xffffffa800fc8947 */ /* 0x000fea000383ffff */
[----:B------:R-:W-:Y:S05]  /*1c150*/  BSYNC B7 ;  /* 0x0000000000077941 */ /* 0x000fea0003800000 */
.L_x_2003:
[----:B--2---:R-:W2:Y:S01]  /*1c160*/  LDL.LU R0, [R1+0x1c] ;  /* 0x00001c0001007983 */ /* 0x004ea20000300800 */
[----:B------:R-:W-:Y:S01]  /*1c170*/  BSSY B0, `(.L_x_2115) ;  /* 0x000000b000007945 */ /* 0x000fe20003800000 */
[----:B------:R-:W1:Y:S01]  /*1c180*/  S2R R5, SR_CgaCtaId ;  /* 0x0000000000057919 */ /* 0x000e620000008800 */
[----:B--2---:R-:W-:-:S05]  /*1c190*/  VIADD R0, R0, 0x1 ;  /* 0x0000000100007836 */ /* 0x004fca0000000000 */
[----:B0-----:R-:W-:-:S04]  /*1c1a0*/  LEA.HI R2, R0, R0, RZ, 0x1 ;  /* 0x0000000000027211 */ /* 0x001fc800078f08ff */
[----:B------:R-:W-:Y:S02]  /*1c1b0*/  LOP3.LUT R3, R2, 0xfffffffe, RZ, 0xc0, !PT ;  /* 0xfffffffe02037812 */ /* 0x000fe400078ec0ff */
[----:B------:R-:W-:-:S03]  /*1c1c0*/  MOV R2, 0x400 ;  /* 0x0000040000027802 */ /* 0x000fc60000000f00 */
[----:B------:R-:W-:Y:S01]  /*1c1d0*/  IMAD.IADD R0, R0, 0x1, -R3 ;  /* 0x0000000100007824 */ /* 0x000fe200078e0a03 */
[----:B-1----:R-:W-:-:S04]  /*1c1e0*/  LEA R9, R5, R2, 0x18 ;  /* 0x0000000205097211 */ /* 0x002fc800078ec0ff */
[----:B------:R-:W-:-:S04]  /*1c1f0*/  SHF.L.U32 R0, R0, 0x1f, RZ ;  /* 0x0000001f00007819 */ /* 0x000fc800000006ff */
[----:B------:R-:W0:Y:S02]  /*1c200*/  SYNCS.PHASECHK.TRANS64.TRYWAIT P0, [R9+URZ+0x19c20], R0 ;  /* 0x019c2000090075a7 */ /* 0x000e24000800017f */
[----:B0-----:R-:W-:Y:S05]  /*1c210*/  @!P0 BRA `(.L_x_2116) ;  /* 0x0000001c00108947 */ /* 0x001fea0003800000 */
.L_x_2208:
[----:B------:R-:W-:Y:S05]  /*1c220*/  BSYNC B0 ;  /* 0x0000000000007941 */ /* 0x000fea0003800000 */
.L_x_2115:
[----:B------:R-:W-:-:S03]  /*1c230*/  UMOV UR4, 0xffffffff ;  /* 0xffffffff00047882 */ /* 0x000fc60000000000 */
[----:B------:R-:W-:Y:S05]  /*1c240*/  BRA.DIV UR4, `(.L_x_2117) ;  /* 0x0000001e04187947 */ /* 0x000fea000b800000 */
[----:B0-----:R-:W0:Y:S02]  /*1c250*/  S2R R0, SR_TID.X ;  /* 0x0000000000007919 */ /* 0x001e240000002100 */
[----:B0-----:R-:W-:-:S04]  /*1c260*/  SHF.R.U32.HI R0, RZ, 0x5, R0 ;  /* 0x00000005ff007819 */ /* 0x001fc80000011600 */
[----:B------:R-:W-:-:S05]  /*1c270*/  LOP3.LUT R0, R0, 0x3, RZ, 0xc0, !PT ;  /* 0x0000000300007812 */ /* 0x000fca00078ec0ff */
[----:B------:R0:W1:Y:S02]  /*1c280*/  SHFL.IDX PT, R14, R0, RZ, 0x1f ;  /* 0x00001fff000e7589 */ /* 0x00006400000e0000 */
.L_x_2211:
[----:B-1----:R-:W-:-:S13]  /*1c290*/  ISETP.NE.AND P0, PT, R14, RZ, PT ;  /* 0x000000ff0e00720c */ /* 0x002fda0003f05270 */
[----:B------:R-:W-:Y:S05]  /*1c2a0*/  @P0 BRA `(.L_x_1858) ;  /* 0x0000000000a40947 */ /* 0x000fea0003800000 */
[----:B------:R-:W-:-:S03]  /*1c2b0*/  UMOV UR4, 0xffffffff ;  /* 0xffffffff00047882 */ /* 0x000fc60000000000 */
[----:B------:R-:W-:Y:S05]  /*1c2c0*/  BRA.DIV UR4, `(.L_x_2118) ;  /* 0x0000001e042c7947 */ /* 0x000fea000b800000 */
[----:B------:R-:W-:-:S13]  /*1c2d0*/  ELECT P6, URZ, PT ;  /* 0x00000000003f782f */ /* 0x000fda00038c0000 */
.L_x_2214:
[----:B------:R-:W-:Y:S05]  /*1c2e0*/  @!P6 BRA `(.L_x_1858) ;  /* 0x000000000094e947 */ /* 0x000fea0003800000 */
[----:B0-----:R-:W2:Y:S02]  /*1c2f0*/  LDL.LU R0, [R1+0x18] ;  /* 0x0000180001007983 */ /* 0x001ea40000300800 */
[----:B--2---:R-:W-:-:S04]  /*1c300*/  LOP3.LUT R0, R0, 0x2, RZ, 0xfc, !PT ;  /* 0x0000000200007812 */ /* 0x004fc800078efcff */
[----:B------:R-:W-:-:S13]  /*1c310*/  ISETP.NE.AND P0, PT, R0, 0x3, PT ;  /* 0x000000030000780c */ /* 0x000fda0003f05270 */
[----:B------:R-:W-:Y:S05]  /*1c320*/  @!P0 BRA `(.L_x_2119) ;  /* 0x0000000000048947 */ /* 0x000fea0003800000 */
[----:B------:R-:W-:Y:S01]  /*1c330*/  BPT.TRAP 0x1 ;  /* 0x000000040000795c */ /* 0x000fe20000300000 */
.L_x_2119:
        /* <DEDUP_REMOVED lines=12> */
.L_x_2215:
[----:B------:R-:W1:Y:S02]  /*1c400*/  SYNCS.PHASECHK.TRANS64.TRYWAIT P1, [R3+URZ], R0 ;  /* 0x00000000030075a7 */ /* 0x000e64000802017f */
[----:B-1----:R-:W-:Y:S05]  /*1c410*/  @!P1 BRA `(.L_x_2121) ;  /* 0x0000001c000c9947 */ /* 0x002fea0003800000 */
.L_x_2216:
[----:B------:R-:W-:Y:S05]  /*1c420*/  @!P0 BRA `(.L_x_2122) ;  /* 0x0000000000048947 */ /* 0x000fea0003800000 */
[----:B------:R-:W-:Y:S01]  /*1c430*/  BPT.TRAP 0x1 ;  /* 0x000000040000795c */ /* 0x000fe20000300000 */
.L_x_2122:
[----:B-1----:R-:W-:-:S04]  /*1c440*/  IMAD R3, R22, 0x8, R9 ;  /* 0x0000000816037824 */ /* 0x002fc800078e0209 */
[----:B------:R-:W1:Y:S02]  /*1c450*/  SYNCS.PHASECHK.TRANS64.TRYWAIT P1, [R3+URZ+0x19c60], R2 ;  /* 0x019c6002030075a7 */ /* 0x000e64000802017f */
[----:B-1----:R-:W-:Y:S05]  /*1c460*/  @!P1 BRA `(.L_x_2123) ;  /* 0x0000001c000c9947 */ /* 0x002fea0003800000 */
.L_x_2217:
[----:B------:R-:W-:Y:S05]  /*1c470*/  @!P0 BRA `(.L_x_2124) ;  /* 0x0000000000048947 */ /* 0x000fea0003800000 */
[----:B------:R-:W-:Y:S01]  /*1c480*/  BPT.TRAP 0x1 ;  /* 0x000000040000795c */ /* 0x000fe20000300000 */
.L_x_2124:
[----:B------:R-:W-:-:S04]  /*1c490*/  IMAD R5, R4, 0x8, R9 ;  /* 0x0000000804057824 */ /* 0x000fc800078e0209 */
[----:B------:R-:W2:Y:S02]  /*1c4a0*/  SYNCS.PHASECHK.TRANS64.TRYWAIT P1, [R5+URZ+0x19c60], R0 ;  /* 0x019c6000050075a7 */ /* 0x000ea4000802017f */
[----:B--2---:R-:W-:Y:S05]  /*1c4b0*/  @!P1 BRA `(.L_x_2125) ;  /* 0x0000001c000c9947 */ /* 0x004fea0003800000 */
.L_x_2218:
[----:B------:R-:W-:Y:S05]  /*1c4c0*/  @!P0 BRA `(.L_x_2126) ;  /* 0x0000000000048947 */ /* 0x000fea0003800000 */
[----:B------:R-:W-:Y:S01]  /*1c4d0*/  BPT.TRAP 0x1 ;  /* 0x000000040000795c */ /* 0x000fe20000300000 */
.L_x_2126:
[----:B------:R-:W3:Y:S02]  /*1c4e0*/  SYNCS.PHASECHK.TRANS64.TRYWAIT P0, [R3+URZ+0x19c80], R2 ;  /* 0x019c8002030075a7 */ /* 0x000ee4000800017f */
[----:B---3--:R-:W-:Y:S05]  /*1c4f0*/  @!P0 BRA `(.L_x_2127) ;  /* 0x0000001c00108947 */ /* 0x008fea0003800000 */
.L_x_2128:
[----:B----4-:R4:W0:Y:S02]  /*1c500*/  SYNCS.PHASECHK.TRANS64.TRYWAIT P0, [R5+URZ+0x19c80], R0 ;  /* 0x019c8000050075a7 */ /* 0x010824000800017f */
[----:B0-----:R-:W-:Y:S05]  /*1c510*/  @!P0 NANOSLEEP.SYNCS 0x989680 ;  /* 0x009896800000895d */ /* 0x001fea0003900000 */
[----:B------:R-:W0:Y:S02]  /*1c520*/  @!P0 SYNCS.PHASECHK.TRANS64 P0, [R5+URZ+0x19c80], R0 ;  /* 0x019c8000050085a7 */ /* 0x000e24000800007f */
[----:B0-----:R-:W-:Y:S05]  /*1c530*/  @!P0 BRA `(.L_x_2128) ;  /* 0xfffffffc00f08947 */ /* 0x001fea000383ffff */
.L_x_1858:
[----:B------:R-:W-:Y:S05]  /*1c540*/  BSYNC B8 ;  /* 0x0000000000087941 */ /* 0x000fea0003800000 */
.L_x_1855:
[----:B------:R-:W-:Y:S05]  /*1c550*/  EXIT ;  /* 0x000000000000794d */ /* 0x000fea0003800000 */
.L_x_1874:
[----:B0-----:R0:W1:Y:S02]  /*1c560*/  SYNCS.PHASECHK.TRANS64.TRYWAIT P5, [R86+URZ+0x19c90], R89 ;  /* 0x019c9059560075a7 */ /* 0x00106400080a017f */
[----:B-1----:R-:W-:Y:S05]  /*1c570*/  @!P5 NANOSLEEP.SYNCS 0x989680 ;  /* 0x009896800000d95d */ /* 0x002fea0003900000 */
[----:B------:R-:W1:Y:S02]  /*1c580*/  @!P5 SYNCS.PHASECHK.TRANS64 P5, [R86+URZ+0x19c90], R89 ;  /* 0x019c90595600d5a7 */ /* 0x000e6400080a007f */
[----:B-1----:R-:W-:Y:S05]  /*1c590*/  @!P5 BRA `(.L_x_1874) ;  /* 0xfffffffc00f0d947 */ /* 0x002fea000383ffff */
[----:B------:R-:W-:Y:S05]  /*1c5a0*/  BRA `(.L_x_2129) ;  /* 0xfffffe6000b47947 */ /* 0x000fea000383ffff */
.L_x_1890:
[----:B-1----:R1:W2:Y:S02]  /*1c5b0*/  SYNCS.PHASECHK.TRANS64.TRYWAIT P5, [R86+URZ+0x19c90], R89 ;  /* 0x019c9059560075a7 */ /* 0x0022a400080a017f */
[----:B--2---:R-:W-:Y:S05]  /*1c5c0*/  @!P5 NANOSLEEP.SYNCS 0x989680 ;  /* 0x009896800000d95d */ /* 0x004fea0003900000 */
[----:B------:R-:W2:Y:S02]  /*1c5d0*/  @!P5 SYNCS.PHASECHK.TRANS64 P5, [R86+URZ+0x19c90], R89 ;  /* 0x019c90595600d5a7 */ /* 0x000ea400080a007f */
[----:B--2---:R-:W-:Y:S05]  /*1c5e0*/  @!P5 BRA `(.L_x_1890) ;  /* 0xfffffffc00f0d947 */ /* 0x004fea000383ffff */
[----:B------:R-:W-:Y:S05]  /*1c5f0*/  BRA `(.L_x_2130) ;  /* 0xfffffe7800f47947 */ /* 0x000fea000383ffff */
.L_x_1899:
[----:B0-----:R0:W1:Y:S02]  /*1c600*/  SYNCS.PHASECHK.TRANS64.TRYWAIT P5, [R86+URZ+0x19c90], R89 ;  /* 0x019c9059560075a7 */ /* 0x00106400080a017f */
[----:B-1----:R-:W-:Y:S05]  /*1c610*/  @!P5 NANOSLEEP.SYNCS 0x989680 ;  /* 0x009896800000d95d */ /* 0x002fea0003900000 */
[----:B------:R-:W1:Y:S02]  /*1c620*/  @!P5 SYNCS.PHASECHK.TRANS64 P5, [R86+URZ+0x19c90], R89 ;  /* 0x019c90595600d5a7 */ /* 0x000e6400080a007f */
[----:B-1----:R-:W-:Y:S05]  /*1c630*/  @!P5 BRA `(.L_x_1899) ;  /* 0xfffffffc00f0d947 */ /* 0x002fea000383ffff */
[----:B------:R-:W-:Y:S05]  /*1c640*/  BRA `(.L_x_2131) ;  /* 0xfffffe9800ec7947 */ /* 0x000fea000383ffff */
.L_x_1903:
[----:B--2---:R2:W3:Y:S02]  /*1c650*/  SYNCS.PHASECHK.TRANS64.TRYWAIT P5, [R86+URZ+0x19cb0], R89 ;  /* 0x019cb059560075a7 */ /* 0x0044e400080a017f */
[----:B---3--:R-:W-:Y:S05]  /*1c660*/  @!P5 NANOSLEEP.SYNCS 0x989680 ;  /* 0x009896800000d95d */ /* 0x008fea0003900000 */
[----:B------:R-:W3:Y:S02]  /*1c670*/  @!P5 SYNCS.PHASECHK.TRANS64 P5, [R86+URZ+0x19cb0], R89 ;  /* 0x019cb0595600d5a7 */ /* 0x000ee400080a007f */
[----:B---3--:R-:W-:Y:S05]  /*1c680*/  @!P5 BRA `(.L_x_1903) ;  /* 0xfffffffc00f0d947 */ /* 0x008fea000383ffff */
[----:B------:R-:W-:Y:S05]  /*1c690*/  BRA `(.L_x_2132) ;  /* 0xfffffe9c005c7947 */ /* 0x000fea000383ffff */
.L_x_1923:
[----:B------:R-:W-:Y:S01]  /*1c6a0*/  BSSY B1, `(.L_x_2133) ;  /* 0x0000007000017945 */ /* 0x000fe20003800000 */
[----:B------:R-:W-:Y:S02]  /*1c6b0*/  IMAD.MOV.U32 R12, RZ, RZ, RZ ;  /* 0x000000ffff0c7224 */ /* 0x000fe400078e00ff */
[----:B------:R-:W-:Y:S02]  /*1c6c0*/  IMAD.MOV.U32 R11, RZ, RZ, 0x1e1f ;  /* 0x00001e1fff0b7424 */ /* 0x000fe400078e00ff */
[----:B------:R-:W-:-:S07]  /*1c6d0*/  IMAD.MOV.U32 R15, RZ, RZ, -0x1 ;  /* 0xffffffffff0f7424 */ /* 0x000fce00078e00ff */
[----:B-----5:R-:W-:Y:S05]  /*1c6e0*/  WARPSYNC.COLLECTIVE R15, `(.L_x_2134) ;  /* 0x000000000f087348 */ /* 0x020fea0003c00000 */
[----:B------:R0:W1:Y:S02]  /*1c6f0*/  SHFL.IDX P6, R14, R13, R12, R11 ;  /* 0x0000000c0d0e7389 */ /* 0x00006400000c000b */
[----:B01---5:R-:W-:Y:S01]  /*1c700*/  ENDCOLLECTIVE ;  /* 0x000000000000791b */ /* 0x023fe20003800000 */
.L_x_2134:
[----:B------:R-:W-:Y:S05]  /*1c710*/  BSYNC B1 ;  /* 0x0000000000017941 */ /* 0x000fea0003800000 */
.L_x_2133:
[----:B------:R-:W-:Y:S05]  /*1c720*/  BRA `(.L_x_2135) ;  /* 0xfffffeb0005c7947 */ /* 0x000fea000383ffff */
.L_x_1924:
[----:B------:R-:W-:Y:S01]  /*1c730*/  BSSY B1, `(.L_x_2136) ;  /* 0x0000008000017945 */ /* 0x000fe20003800000 */
[----:B------:R-:W-:Y:S01]  /*1c740*/  IMAD.MOV.U32 R13, RZ, RZ, R4 ;  /* 0x000000ffff0d7224 */ /* 0x000fe200078e0004 */
[----:B------:R-:W-:Y:S01]  /*1c750*/  MOV R12, RZ ;  /* 0x000000ff000c7202 */ /* 0x000fe20000000f00 */
[----:B------:R-:W-:Y:S02]  /*1c760*/  IMAD.MOV.U32 R11, RZ, RZ, 0x1e1f ;  /* 0x00001e1fff0b7424 */ /* 0x000fe400078e00ff */
[----:B------:R-:W-:-:S07]  /*1c770*/  IMAD.MOV.U32 R15, RZ, RZ, -0x1 ;  /* 0xffffffffff0f7424 */ /* 0x000fce00078e00ff */
[----:B-----5:R-:W-:Y:S05]  /*1c780*/  WARPSYNC.COLLECTIVE R15, `(.L_x_2137) ;  /* 0x000000000f087348 */ /* 0x020fea0003c00000 */
[----:B------:R0:W1:Y:S02]  /*1c790*/  SHFL.IDX P6, R14, R13, R12, R11 ;  /* 0x0000000c0d0e7389 */ /* 0x00006400000c000b */
[----:B01---5:R-:W-:Y:S01]  /*1c7a0*/  ENDCOLLECTIVE ;  /* 0x000000000000791b */ /* 0x023fe20003800000 */
.L_x_2137:
[----:B------:R-:W-:Y:S05]  /*1c7b0*/  BSYNC B1 ;  /* 0x0000000000017941 */ /* 0x000fea0003800000 */
.L_x_2136:
[----:B------:R-:W-:Y:S05]  /*1c7c0*/  BRA `(.L_x_2138) ;  /* 0xfffffeb0003c7947 */ /* 0x000fea000383ffff */
.L_x_1925:
        /* <DEDUP_REMOVED lines=8> */
.L_x_2140:
[----:B------:R-:W-:Y:S05]  /*1c850*/  BSYNC B1 ;  /* 0x0000000000017941 */ /* 0x000fea0003800000 */
.L_x_2139:
[----:B------:R-:W-:Y:S05]  /*1c860*/  BRA `(.L_x_2141) ;  /* 0xfffffeb0001c7947 */ /* 0x000fea000383ffff */
.L_x_1926:
        /* <DEDUP_REMOVED lines=8> */
.L_x_2143:
[----:B------:R-:W-:Y:S05]  /*1c8f0*/  BSYNC B1 ;  /* 0x0000000000017941 */ /* 0x000fea0003800000 */
.L_x_2142:
[----:B------:R-:W-:Y:S05]  /*1c900*/  BRA `(.L_x_2144) ;  /* 0xfffffeac00fc7947 */ /* 0x000fea000383ffff */
.L_x_1928:
[----:B0-----:R0:W1:Y:S02]  /*1c910*/  SYNCS.PHASECHK.TRANS64.TRYWAIT P1, [R16+URZ+0x19c00], R5 ;  /* 0x019c0005100075a7 */ /* 0x001064000802017f */
[----:B-1----:R-:W-:Y:S05]  /*1c920*/  @!P1 NANOSLEEP.SYNCS 0x989680 ;  /* 0x009896800000995d */ /* 0x002fea0003900000 */
[----:B------:R-:W1:Y:S02]  /*1c930*/  @!P1 SYNCS.PHASECHK.TRANS64 P1, [R16+URZ+0x19c00], R5 ;  /* 0x019c0005100095a7 */ /* 0x000e64000802007f */
[----:B-1----:R-:W-:Y:S05]  /*1c940*/  @!P1 BRA `(.L_x_1928) ;  /* 0xfffffffc00f09947 */ /* 0x002fea000383ffff */
[----:B------:R-:W-:Y:S05]  /*1c950*/  BRA `(.L_x_2145) ;  /* 0xfffffeac00f47947 */ /* 0x000fea000383ffff */
.L_x_1936:
[----:B------:R-:W-:Y:S01]  /*1c960*/  BSSY B1, `(.L_x_2146) ;  /* 0x0000007000017945 */ /* 0x000fe20003800000 */
[----:B------:R-:W-:Y:S01]  /*1c970*/  IMAD.MOV.U32 R12, RZ, RZ, RZ ;  /* 0x000000ffff0c7224 */ /* 0x000fe200078e00ff */
[----:B------:R-:W-:Y:S01]  /*1c980*/  MOV R15, 0xffffffff ;  /* 0xffffffff000f7802 */ /* 0x000fe20000000f00 */
[----:B------:R-:W-:-:S07]  /*1c990*/  IMAD.MOV.U32 R11, RZ, RZ, 0x1e1f ;  /* 0x00001e1fff0b7424 */ /* 0x000fce00078e00ff */
[----:B-----5:R-:W-:Y:S05]  /*1c9a0*/  WARPSYNC.COLLECTIVE R15, `(.L_x_2147) ;  /* 0x000000000f087348 */ /* 0x020fea0003c00000 */
[----:B------:R0:W1:Y:S02]  /*1c9b0*/  SHFL.IDX P6, R14, R13, R12, R11 ;  /* 0x0000000c0d0e7389 */ /* 0x00006400000c000b */
[----:B01---5:R-:W-:Y:S01]  /*1c9c0*/  ENDCOLLECTIVE ;  /* 0x000000000000791b */ /* 0x023fe20003800000 */
.L_x_2147:
[----:B------:R-:W-:Y:S05]  /*1c9d0*/  BSYNC B1 ;  /* 0x0000000000017941 */ /* 0x000fea0003800000 */
.L_x_2146:
[----:B------:R-:W-:Y:S05]  /*1c9e0*/  BRA `(.L_x_2148) ;  /* 0xfffffecc00087947 */ /* 0x000fea000383ffff */
.L_x_1937:
        /* <DEDUP_REMOVED lines=8> */
.L_x_2150:
[----:B------:R-:W-:Y:S05]  /*1ca70*/  BSYNC B1 ;  /* 0x0000000000017941 */ /* 0x000fea0003800000 */
.L_x_2149:
[----:B------:R-:W-:Y:S05]  /*1ca80*/  BRA `(.L_x_2151) ;  /* 0xfffffec800e87947 */ /* 0x000fea000383ffff */
.L_x_1938:
        /* <DEDUP_REMOVED lines=8> */
.L_x_2153:
[----:B------:R-:W-:Y:S05]  /*1cb10*/  BSYNC B1 ;  /* 0x0000000000017941 */ /* 0x000fea0003800000 */
.L_x_2152:
[----:B------:R-:W-:Y:S05]  /*1cb20*/  BRA `(.L_x_2154) ;  /* 0xfffffec800c87947 */ /* 0x000fea000383ffff */
.L_x_1939:
        /* <DEDUP_REMOVED lines=8> */
.L_x_2156:
[----:B------:R-:W-:Y:S05]  /*1cbb0*/  BSYNC B1 ;  /* 0x0000000000017941 */ /* 0x000fea0003800000 */
.L_x_2155:
[----:B------:R-:W-:Y:S05]  /*1cbc0*/  BRA `(.L_x_2157) ;  /* 0xfffffec800a87947 */ /* 0x000fea000383ffff */
.L_x_1941:
[----:B0-----:R0:W1:Y:S02]  /*1cbd0*/  SYNCS.PHASECHK.TRANS64.TRYWAIT P1, [R16+URZ+0x19c00], R9 ;  /* 0x019c0009100075a7 */ /* 0x001064000802017f */
[----:B-1----:R-:W-:Y:S05]  /*1cbe0*/  @!P1 NANOSLEEP.SYNCS 0x989680 ;  /* 0x009896800000995d */ /* 0x002fea0003900000 */
[----:B------:R-:W1:Y:S02]  /*1cbf0*/  @!P1 SYNCS.PHASECHK.TRANS64 P1, [R16+URZ+0x19c00], R9 ;  /* 0x019c0009100095a7 */ /* 0x000e64000802007f */
[----:B-1----:R-:W-:Y:S05]  /*1cc00*/  @!P1 BRA `(.L_x_1941) ;  /* 0xfffffffc00f09947 */ /* 0x002fea000383ffff */
[----:B------:R-:W-:Y:S05]  /*1cc10*/  BRA `(.L_x_2158) ;  /* 0xfffffec800a07947 */ /* 0x000fea000383ffff */
.L_x_1947:
[----:B-1----:R1:W2:Y:S02]  /*1cc20*/  SYNCS.PHASECHK.TRANS64.TRYWAIT P0, [R0+URZ+0x19c30], R7 ;  /* 0x019c3007000075a7 */ /* 0x0022a4000800017f */
[----:B--2---:R-:W-:Y:S05]  /*1cc30*/  @!P0 NANOSLEEP.SYNCS 0x989680 ;  /* 0x009896800000895d */ /* 0x004fea0003900000 */
[----:B------:R-:W2:Y:S02]  /*1cc40*/  @!P0 SYNCS.PHASECHK.TRANS64 P0, [R0+URZ+0x19c30], R7 ;  /* 0x019c3007000085a7 */ /* 0x000ea4000800007f */
[----:B--2---:R-:W-:Y:S05]  /*1cc50*/  @!P0 BRA `(.L_x_1947) ;  /* 0xfffffffc00f08947 */ /* 0x004fea000383ffff */
[----:B------:R-:W-:Y:S05]  /*1cc60*/  BRA `(.L_x_1946) ;  /* 0xfffffeec00147947 */ /* 0x000fea000383ffff */
.L_x_1954:
[----:B-1----:R1:W2:Y:S02]  /*1cc70*/  SYNCS.PHASECHK.TRANS64.TRYWAIT P0, [R14+URZ+0x19c30], R13 ;  /* 0x019c300d0e0075a7 */ /* 0x0022a4000800017f */
[----:B--2---:R-:W-:Y:S05]  /*1cc80*/  @!P0 NANOSLEEP.SYNCS 0x989680 ;  /* 0x009896800000895d */ /* 0x004fea0003900000 */
[----:B------:R-:W2:Y:S02]  /*1cc90*/  @!P0 SYNCS.PHASECHK.TRANS64 P0, [R14+URZ+0x19c30], R13 ;  /* 0x019c300d0e0085a7 */ /* 0x000ea4000800007f */
[----:B--2---:R-:W-:Y:S05]  /*1cca0*/  @!P0 BRA `(.L_x_1954) ;  /* 0xfffffffc00f08947 */ /* 0x004fea000383ffff */
[----:B------:R-:W-:Y:S05]  /*1ccb0*/  BRA `(.L_x_1953) ;  /* 0xffffff1800287947 */ /* 0x000fea000383ffff */
.L_x_1959:
[----:B-1----:R1:W2:Y:S02]  /*1ccc0*/  SYNCS.PHASECHK.TRANS64.TRYWAIT P0, [R152+URZ+0x19c50], R9 ;  /* 0x019c5009980075a7 */ /* 0x0022a4000800017f */
[----:B--2---:R-:W-:Y:S05]  /*1ccd0*/  @!P0 NANOSLEEP.SYNCS 0x989680 ;  /* 0x009896800000895d */ /* 0x004fea0003900000 */
[----:B------:R-:W2:Y:S02]  /*1cce0*/  @!P0 SYNCS.PHASECHK.TRANS64 P0, [R152+URZ+0x19c50], R9 ;  /* 0x019c5009980085a7 */ /* 0x000ea4000800007f */
[----:B--2---:R-:W-:Y:S05]  /*1ccf0*/  @!P0 BRA `(.L_x_1959) ;  /* 0xfffffffc00f08947 */ /* 0x004fea000383ffff */
[----:B------:R-:W-:Y:S05]  /*1cd00*/  BRA `(.L_x_1958) ;  /* 0xffffff1800a87947 */ /* 0x000fea000383ffff */
.L_x_1968:
[----:B--2---:R2:W3:Y:S02]  /*1cd10*/  SYNCS.PHASECHK.TRANS64.TRYWAIT P0, [R12+URZ+0x19c30], R13 ;  /* 0x019c300d0c0075a7 */ /* 0x0044e4000800017f */
[----:B---3--:R-:W-:Y:S05]  /*1cd20*/  @!P0 NANOSLEEP.SYNCS 0x989680 ;  /* 0x009896800000895d */ /* 0x008fea0003900000 */
[----:B------:R-:W3:Y:S02]  /*1cd30*/  @!P0 SYNCS.PHASECHK.TRANS64 P0, [R12+URZ+0x19c30], R13 ;  /* 0x019c300d0c0085a7 */ /* 0x000ee4000800007f */
[----:B---3--:R-:W-:Y:S05]  /*1cd40*/  @!P0 BRA `(.L_x_1968) ;  /* 0xfffffffc00f08947 */ /* 0x008fea000383ffff */
[----:B------:R-:W-:Y:S05]  /*1cd50*/  BRA `(.L_x_1967) ;  /* 0xffffff44009c7947 */ /* 0x000fea000383ffff */
.L_x_1973:
[----:B--2---:R2:W3:Y:S02]  /*1cd60*/  SYNCS.PHASECHK.TRANS64.TRYWAIT P0, [R20+URZ+0x19c50], R9 ;  /* 0x019c5009140075a7 */ /* 0x0044e4000800017f */
[----:B---3--:R-:W-:Y:S05]  /*1cd70*/  @!P0 NANOSLEEP.SYNCS 0x989680 ;  /* 0x009896800000895d */ /* 0x008fea0003900000 */
[----:B------:R-:W3:Y:S02]  /*1cd80*/  @!P0 SYNCS.PHASECHK.TRANS64 P0, [R20+URZ+0x19c50], R9 ;  /* 0x019c5009140085a7 */ /* 0x000ee4000800007f */
[----:B---3--:R-:W-:Y:S05]  /*1cd90*/  @!P0 BRA `(.L_x_1973) ;  /* 0xfffffffc00f08947 */ /* 0x008fea000383ffff */
[----:B------:R-:W-:Y:S05]  /*1cda0*/  BRA `(.L_x_1972) ;  /* 0xffffff48001c7947 */ /* 0x000fea000383ffff */
.L_x_1980:
[----:B---3--:R3:W4:Y:S02]  /*1cdb0*/  SYNCS.PHASECHK.TRANS64.TRYWAIT P0, [R10+URZ+0x19c50], R5 ;  /* 0x019c50050a0075a7 */ /* 0x008724000800017f */
[----:B----4-:R-:W-:Y:S05]  /*1cdc0*/  @!P0 NANOSLEEP.SYNCS 0x989680 ;  /* 0x009896800000895d */ /* 0x010fea0003900000 */
[----:B------:R-:W4:Y:S02]  /*1cdd0*/  @!P0 SYNCS.PHASECHK.TRANS64 P0, [R10+URZ+0x19c50], R5 ;  /* 0x019c50050a0085a7 */ /* 0x000f24000800007f */
[----:B----4-:R-:W-:Y:S05]  /*1cde0*/  @!P0 BRA `(.L_x_1980) ;  /* 0xfffffffc00f08947 */ /* 0x010fea000383ffff */
[----:B------:R-:W-:Y:S05]  /*1cdf0*/  BRA `(.L_x_1979) ;  /* 0xffffff6800987947 */ /* 0x000fea000383ffff */
.L_x_2009:
[----:B------:R-:W0:Y:S01]  /*1ce00*/  S2R R7, SR_TID.X ;  /* 0x0000000000077919 */ /* 0x000e220000002100 */
[----:B------:R-:W-:Y:S01]  /*1ce10*/  BSSY B1, `(.L_x_2159) ;  /* 0x000000a000017945 */ /* 0x000fe20003800000 */
[----:B------:R-:W-:Y:S02]  /*1ce20*/  IMAD.MOV.U32 R12, RZ, RZ, RZ ;  /* 0x000000ffff0c7224 */ /* 0x000fe400078e00ff */
[----:B------:R-:W-:Y:S02]  /*1ce30*/  IMAD.MOV.U32 R11, RZ, RZ, 0x1f ;  /* 0x0000001fff0b7424 */ /* 0x000fe400078e00ff */
[----:B------:R-:W-:Y:S01]  /*1ce40*/  IMAD.MOV.U32 R15, RZ, RZ, -0x1 ;  /* 0xffffffffff0f7424 */ /* 0x000fe200078e00ff */
[----:B0-----:R-:W-:-:S04]  /*1ce50*/  SHF.R.U32.HI R7, RZ, 0x5, R7 ;  /* 0x00000005ff077819 */ /* 0x001fc80000011607 */
[----:B------:R-:W-:-:S04]  /*1ce60*/  LOP3.LUT R7, R7, 0x3, RZ, 0xc0, !PT ;  /* 0x0000000307077812 */ /* 0x000fc800078ec0ff */
[----:B------:R-:W-:-:S07]  /*1ce70*/  MOV R13, R7 ;  /* 0x00000007000d7202 */ /* 0x000fce0000000f00 */
[----:B------:R-:W-:Y:S05]  /*1ce80*/  WARPSYNC.COLLECTIVE R15, `(.L_x_2160) ;  /* 0x000000000f087348 */ /* 0x000fea0003c00000 */
[----:B------:R0:W1:Y:S02]  /*1ce90*/  SHFL.IDX P6, R14, R13, R12, R11 ;  /* 0x0000000c0d0e7389 */ /* 0x00006400000c000b */
[----:B01----:R-:W-:Y:S01]  /*1cea0*/  ENDCOLLECTIVE ;  /* 0x000000000000791b */ /* 0x003fe20003800000 */
.L_x_2160:
[----:B------:R-:W-:Y:S05]  /*1ceb0*/  BSYNC B1 ;  /* 0x0000000000017941 */ /* 0x000fea0003800000 */
.L_x_2159:
[----:B------:R-:W-:Y:S05]  /*1cec0*/  BRA `(.L_x_2161) ;  /* 0xffffffa4007c7947 */ /* 0x000fea000383ffff */
.L_x_2011:
[----:B------:R-:W-:Y:S01]  /*1ced0*/  BSSY B1, `(.L_x_2162) ;  /* 0x0000006000017945 */ /* 0x000fe20003800000 */
[----:B------:R-:W-:-:S07]  /*1cee0*/  IMAD.MOV.U32 R15, RZ, RZ, -0x1 ;  /* 0xffffffffff0f7424 */ /* 0x000fce00078e00ff */
[----:B0-----:R-:W-:Y:S05]  /*1cef0*/  WARPSYNC.COLLECTIVE R15, `(.L_x_2163) ;  /* 0x000000000f0c7348 */ /* 0x001fea0003c00000 */
[----:B------:R-:W-:Y:S02]  /*1cf00*/  ELECT P6, UR62, PT ;  /* 0x00000000003e782f */ /* 0x000fe400038c0000 */
[----:B------:R-:W-:Y:S01]  /*1cf10*/  MOV R14, UR62 ;  /* 0x0000003e000e7c02 */ /* 0x000fe20008000f00 */
[----:B0-----:R-:W-:Y:S10]  /*1cf20*/  ENDCOLLECTIVE ;  /* 0x000000000000791b */ /* 0x001ff40003800000 */
.L_x_2163:
[----:B------:R-:W-:Y:S05]  /*1cf30*/  BSYNC B1 ;  /* 0x0000000000017941 */ /* 0x000fea0003800000 */
.L_x_2162:
[----:B------:R-:W-:Y:S05]  /*1cf40*/  BRA `(.L_x_2010) ;  /* 0xffffffa400747947 */ /* 0x000fea000383ffff */
.L_x_2013:
[----:B0-----:R0:W1:Y:S02]  /*1cf50*/  SYNCS.PHASECHK.TRANS64.TRYWAIT P0, [R11+URZ+0x19c20], R6 ;  /* 0x019c20060b0075a7 */ /* 0x001064000800017f */
[----:B-1----:R-:W-:Y:S05]  /*1cf60*/  @!P0 NANOSLEEP.SYNCS 0x989680 ;  /* 0x009896800000895d */ /* 0x002fea0003900000 */
[----:B------:R-:W1:Y:S02]  /*1cf70*/  @!P0 SYNCS.PHASECHK.TRANS64 P0, [R11+URZ+0x19c20], R6 ;  /* 0x019c20060b0085a7 */ /* 0x000e64000800007f */
[----:B-1----:R-:W-:Y:S05]  /*1cf80*/  @!P0 BRA `(.L_x_2013) ;  /* 0xfffffffc00f08947 */ /* 0x002fea000383ffff */
[----:B------:R-:W-:Y:S05]  /*1cf90*/  BRA `(.L_x_2164) ;  /* 0xffffffa400907947 */ /* 0x000fea000383ffff */
.L_x_2017:
[----:B-1----:R1:W2:Y:S02]  /*1cfa0*/  SYNCS.PHASECHK.TRANS64.TRYWAIT P0, [R10+URZ+0x19ca0], R9 ;  /* 0x019ca0090a0075a7 */ /* 0x0022a4000800017f */
[----:B--2---:R-:W-:Y:S05]  /*1cfb0*/  @!P0 NANOSLEEP.SYNCS 0x989680 ;  /* 0x009896800000895d */ /* 0x004fea0003900000 */
[----:B------:R-:W2:Y:S02]  /*1cfc0*/  @!P0 SYNCS.PHASECHK.TRANS64 P0, [R10+URZ+0x19ca0], R9 ;  /* 0x019ca0090a0085a7 */ /* 0x000ea4000800007f */
[----:B--2---:R-:W-:Y:S05]  /*1cfd0*/  @!P0 BRA `(.L_x_2017) ;  /* 0xfffffffc00f08947 */ /* 0x004fea000383ffff */
[----:B------:R-:W-:Y:S05]  /*1cfe0*/  BRA `(.L_x_2165) ;  /* 0xffffffa400a87947 */ /* 0x000fea000383ffff */
.L_x_2024:
[----:B0-----:R0:W2:Y:S02]  /*1cff0*/  SYNCS.PHASECHK.TRANS64.TRYWAIT P0, [R10+URZ+0x19cc0], R9 ;  /* 0x019cc0090a0075a7 */ /* 0x0010a4000800017f */
[----:B--2---:R-:W-:Y:S05]  /*1d000*/  @!P0 NANOSLEEP.SYNCS 0x989680 ;  /* 0x009896800000895d */ /* 0x004fea0003900000 */
[----:B------:R-:W2:Y:S02]  /*1d010*/  @!P0 SYNCS.PHASECHK.TRANS64 P0, [R10+URZ+0x19cc0], R9 ;  /* 0x019cc0090a0085a7 */ /* 0x000ea4000800007f */
[----:B--2---:R-:W-:Y:S05]  /*1d020*/  @!P0 BRA `(.L_x_2024) ;  /* 0xfffffffc00f08947 */ /* 0x004fea000383ffff */
[----:B------:R-:W-:Y:S05]  /*1d030*/  BRA `(.L_x_2166) ;  /* 0xffffffa800a47947 */ /* 0x000fea000383ffff */
.L_x_2033:
[----:B-1----:R1:W2:Y:S02]  /*1d040*/  SYNCS.PHASECHK.TRANS64.TRYWAIT P1, [R9+URZ+0x19ca0], R8 ;  /* 0x019ca008090075a7 */ /* 0x0022a4000802017f */
[----:B--2---:R-:W-:Y:S05]  /*1d050*/  @!P1 NANOSLEEP.SYNCS 0x989680 ;  /* 0x009896800000995d */ /* 0x004fea0003900000 */
[----:B------:R-:W2:Y:S02]  /*1d060*/  @!P1 SYNCS.PHASECHK.TRANS64 P1, [R9+URZ+0x19ca0], R8 ;  /* 0x019ca008090095a7 */ /* 0x000ea4000802007f */
[----:B--2---:R-:W-:Y:S05]  /*1d070*/  @!P1 BRA `(.L_x_2033) ;  /* 0xfffffffc00f09947 */ /* 0x004fea000383ffff */
[----:B------:R-:W-:Y:S05]  /*1d080*/  BRA `(.L_x_2167) ;  /* 0xffffffac00d87947 */ /* 0x000fea000383ffff */
.L_x_2040:
[----:B0-----:R0:W2:Y:S02]  /*1d090*/  SYNCS.PHASECHK.TRANS64.TRYWAIT P1, [R9+URZ+0x19cc0], R8 ;  /* 0x019cc008090075a7 */ /* 0x0010a4000802017f */
[----:B--2---:R-:W-:Y:S05]  /*1d0a0*/  @!P1 NANOSLEEP.SYNCS 0x989680 ;  /* 0x009896800000995d */ /* 0x004fea0003900000 */
[----:B------:R-:W2:Y:S02]  /*1d0b0*/  @!P1 SYNCS.PHASECHK.TRANS64 P1, [R9+URZ+0x19cc0], R8 ;  /* 0x019cc008090095a7 */ /* 0x000ea4000802007f */
[----:B--2---:R-:W-:Y:S05]  /*1d0c0*/  @!P1 BRA `(.L_x_2040) ;  /* 0xfffffffc00f09947 */ /* 0x004fea000383ffff */
[----:B------:R-:W-:Y:S05]  /*1d0d0*/  BRA `(.L_x_2168) ;  /* 0xffffffb000d07947 */ /* 0x000fea000383ffff */
.L_x_2057:
        /* <DEDUP_REMOVED lines=11> */
.L_x_2170:
[----:B------:R-:W-:Y:S05]  /*1d190*/  BSYNC B0 ;  /* 0x0000000000007941 */ /* 0x000fea0003800000 */
.L_x_2169:
[----:B------:R-:W-:Y:S05]  /*1d1a0*/  BRA `(.L_x_2171) ;  /* 0xffffffc000a87947 */ /* 0x000fea000383ffff */
.L_x_2059:
[----:B------:R-:W-:Y:S01]  /*1d1b0*/  BSSY B0, `(.L_x_2172) ;  /* 0x0000006000007945 */ /* 0x000fe20003800000 */
[----:B------:R-:W-:-:S07]  /*1d1c0*/  IMAD.MOV.U32 R15, RZ, RZ, -0x1 ;  /* 0xffffffffff0f7424 */ /* 0x000fce00078e00ff */
[----:B0-----:R-:W-:Y:S05]  /*1d1d0*/  WARPSYNC.COLLECTIVE R15, `(.L_x_2173) ;  /* 0x000000000f0c7348 */ /* 0x001fea0003c00000 */
[----:B------:R-:W-:Y:S02]  /*1d1e0*/  ELECT P6, UR62, PT ;  /* 0x00000000003e782f */ /* 0x000fe400038c0000 */
[----:B------:R-:W-:Y:S01]  /*1d1f0*/  MOV R14, UR62 ;  /* 0x0000003e000e7c02 */ /* 0x000fe20008000f00 */
[----:B0-----:R-:W-:Y:S10]  /*1d200*/  ENDCOLLECTIVE ;  /* 0x000000000000791b */ /* 0x001ff40003800000 */
.L_x_2173:
[----:B------:R-:W-:Y:S05]  /*1d210*/  BSYNC B0 ;  /* 0x0000000000007941 */ /* 0x000fea0003800000 */
.L_x_2172:
[----:B------:R-:W-:Y:S05]  /*1d220*/  BRA `(.L_x_2174) ;  /* 0xffffffc000a07947 */ /* 0x000fea000383ffff */
.L_x_2062:
[----:B0-----:R0:W1:Y:S02]  /*1d230*/  SYNCS.PHASECHK.TRANS64.TRYWAIT P2, [R5+URZ+0x19c80], R4 ;  /* 0x019c8004050075a7 */ /* 0x001064000804017f */
[----:B-1----:R-:W-:Y:S05]  /*1d240*/  @!P2 NANOSLEEP.SYNCS 0x989680 ;  /* 0x009896800000a95d */ /* 0x002fea0003900000 */
[----:B------:R-:W1:Y:S02]  /*1d250*/  @!P2 SYNCS.PHASECHK.TRANS64 P2, [R5+URZ+0x19c80], R4 ;  /* 0x019c80040500a5a7 */ /* 0x000e64000804007f */
[----:B-1----:R-:W-:Y:S05]  /*1d260*/  @!P2 BRA `(.L_x_2062) ;  /* 0xfffffffc00f0a947 */ /* 0x002fea000383ffff */
[----:B------:R-:W-:Y:S05]  /*1d270*/  BRA `(.L_x_2175) ;  /* 0xffffffc400107947 */ /* 0x000fea000383ffff */
.L_x_2064:
[----:B-1----:R1:W2:Y:S02]  /*1d280*/  SYNCS.PHASECHK.TRANS64.TRYWAIT P2, [R5+URZ+0x19c40], R4 ;  /* 0x019c4004050075a7 */ /* 0x0022a4000804017f */
[----:B--2---:R-:W-:Y:S05]  /*1d290*/  @!P2 NANOSLEEP.SYNCS 0x989680 ;  /* 0x009896800000a95d */ /* 0x004fea0003900000 */
[----:B------:R-:W2:Y:S02]  /*1d2a0*/  @!P2 SYNCS.PHASECHK.TRANS64 P2, [R5+URZ+0x19c40], R4 ;  /* 0x019c40040500a5a7 */ /* 0x000ea4000804007f */
[----:B--2---:R-:W-:Y:S05]  /*1d2b0*/  @!P2 BRA `(.L_x_2064) ;  /* 0xfffffffc00f0a947 */ /* 0x004fea000383ffff */
[----:B------:R-:W-:Y:S05]  /*1d2c0*/  BRA `(.L_x_2176) ;  /* 0xffffffc400947947 */ /* 0x000fea000383ffff */
.L_x_2067:
        /* <DEDUP_REMOVED lines=8> */
.L_x_2073:
[----:B0-----:R0:W1:Y:S02]  /*1d350*/  SYNCS.PHASECHK.TRANS64.TRYWAIT P0, [R3+URZ+0x19c80], R4 ;  /* 0x019c8004030075a7 */ /* 0x001064000800017f */
[----:B-1----:R-:W-:Y:S05]  /*1d360*/  @!P0 NANOSLEEP.SYNCS 0x989680 ;  /* 0x009896800000895d */ /* 0x002fea0003900000 */
[----:B------:R-:W1:Y:S02]  /*1d370*/  @!P0 SYNCS.PHASECHK.TRANS64 P0, [R3+URZ+0x19c80], R4 ;  /* 0x019c8004030085a7 */ /* 0x000e64000800007f */
[----:B-1----:R-:W-:Y:S05]  /*1d380*/  @!P0 BRA `(.L_x_2073) ;  /* 0xfffffffc00f08947 */ /* 0x002fea000383ffff */
[----:B------:R-:W-:Y:S05]  /*1d390*/  BRA `(.L_x_2178) ;  /* 0xffffffcc00707947 */ /* 0x000fea000383ffff */
.L_x_2080:
[----:B-1----:R1:W2:Y:S02]  /*1d3a0*/  SYNCS.PHASECHK.TRANS64.TRYWAIT P0, [R3+URZ+0x19c40], R4 ;  /* 0x019c4004030075a7 */ /* 0x0022a4000800017f */
[----:B--2---:R-:W-:Y:S05]  /*1d3b0*/  @!P0 NANOSLEEP.SYNCS 0x989680 ;  /* 0x009896800000895d */ /* 0x004fea0003900000 */
[----:B------:R-:W2:Y:S02]  /*1d3c0*/  @!P0 SYNCS.PHASECHK.TRANS64 P0, [R3+URZ+0x19c40], R4 ;  /* 0x019c4004030085a7 */ /* 0x000ea4000800007f */
[----:B--2---:R-:W-:Y:S05]  /*1d3d0*/  @!P0 BRA `(.L_x_2080) ;  /* 0xfffffffc00f08947 */ /* 0x004fea000383ffff */
[----:B------:R-:W-:Y:S05]  /*1d3e0*/  BRA `(.L_x_2179) ;  /* 0xffffffd000747947 */ /* 0x000fea000383ffff */
.L_x_2088:
[----:B0-----:R0:W1:Y:S02]  /*1d3f0*/  SYNCS.PHASECHK.TRANS64.TRYWAIT P2, [R13+URZ+0x19c70], R4 ;  /* 0x019c70040d0075a7 */ /* 0x001064000804017f */
[----:B-1----:R-:W-:Y:S05]  /*1d400*/  @!P2 NANOSLEEP.SYNCS 0x989680 ;  /* 0x009896800000a95d */ /* 0x002fea0003900000 */
[----:B------:R-:W1:Y:S02]  /*1d410*/  @!P2 SYNCS.PHASECHK.TRANS64 P2, [R13+URZ+0x19c70], R4 ;  /* 0x019c70040d00a5a7 */ /* 0x000e64000804007f */
[----:B-1----:R-:W-:Y:S05]  /*1d420*/  @!P2 BRA `(.L_x_2088) ;  /* 0xfffffffc00f0a947 */ /* 0x002fea000383ffff */
[----:B------:R-:W-:Y:S05]  /*1d430*/  BRA `(.L_x_2180) ;  /* 0xffffffd400947947 */ /* 0x000fea000383ffff */
.L_x_2090:
[----:B0-----:R0:W1:Y:S02]  /*1d440*/  SYNCS.PHASECHK.TRANS64.TRYWAIT P2, [R13+URZ+0x19c60], R4 ;  /* 0x019c60040d0075a7 */ /* 0x001064000804017f */
[----:B-1----:R-:W-:Y:S05]  /*1d450*/  @!P2 NANOSLEEP.SYNCS 0x989680 ;  /* 0x009896800000a95d */ /* 0x002fea0003900000 */
[----:B------:R-:W1:Y:S02]  /*1d460*/  @!P2 SYNCS.PHASECHK.TRANS64 P2, [R13+URZ+0x19c60], R4 ;  /* 0x019c60040d00a5a7 */ /* 0x000e64000804007f */
[----:B-1----:R-:W-:Y:S05]  /*1d470*/  @!P2 BRA `(.L_x_2090) ;  /* 0xfffffffc00f0a947 */ /* 0x002fea000383ffff */
[----:B------:R-:W-:Y:S05]  /*1d480*/  BRA `(.L_x_2181) ;  /* 0xffffffd4009c7947 */ /* 0x000fea000383ffff */
.L_x_2097:
[----:B0-----:R0:W1:Y:S02]  /*1d490*/  SYNCS.PHASECHK.TRANS64.TRYWAIT P0, [R3+URZ+0x19c70], R0 ;  /* 0x019c7000030075a7 */ /* 0x001064000800017f */
[----:B-1----:R-:W-:Y:S05]  /*1d4a0*/  @!P0 NANOSLEEP.SYNCS 0x989680 ;  /* 0x009896800000895d */ /* 0x002fea0003900000 */
[----:B------:R-:W1:Y:S02]  /*1d4b0*/  @!P0 SYNCS.PHASECHK.TRANS64 P0, [R3+URZ+0x19c70], R0 ;  /* 0x019c7000030085a7 */ /* 0x000e64000800007f */
[----:B-1----:R-:W-:Y:S05]  /*1d4c0*/  @!P0 BRA `(.L_x_2097) ;  /* 0xfffffffc00f08947 */ /* 0x002fea000383ffff */
[----:B------:R-:W-:Y:S05]  /*1d4d0*/  BRA `(.L_x_2182) ;  /* 0xffffffd800fc7947 */ /* 0x000fea000383ffff */
.L_x_2099:
[----:B0-----:R0:W1:Y:S02]  /*1d4e0*/  SYNCS.PHASECHK.TRANS64.TRYWAIT P0, [R3+URZ+0x19c60], R0 ;  /* 0x019c6000030075a7 */ /* 0x001064000800017f */
[----:B-1----:R-:W-:Y:S05]  /*1d4f0*/  @!P0 NANOSLEEP.SYNCS 0x989680 ;  /* 0x009896800000895d */ /* 0x002fea0003900000 */
[----:B------:R-:W1:Y:S02]  /*1d500*/  @!P0 SYNCS.PHASECHK.TRANS64 P0, [R3+URZ+0x19c60], R0 ;  /* 0x019c6000030085a7 */ /* 0x000e64000800007f */
[----:B-1----:R-:W-:Y:S05]  /*1d510*/  @!P0 BRA `(.L_x_2099) ;  /* 0xfffffffc00f08947 */ /* 0x002fea000383ffff */
[----:B------:R-:W-:Y:S05]  /*1d520*/  BRA `(.L_x_2183) ;  /* 0xffffffdc00007947 */ /* 0x000fea000383ffff */
.L_x_2103:
[----:B------:R-:W-:Y:S01]  /*1d530*/  BSSY B0, `(.L_x_2184) ;  /* 0x0000008000007945 */ /* 0x000fe20003800000 */
[----:B------:R-:W-:Y:S01]  /*1d540*/  IMAD.MOV.U32 R13, RZ, RZ, R16 ;  /* 0x000000ffff0d7224 */ /* 0x000fe200078e0010 */
[----:B------:R-:W-:Y:S01]  /*1d550*/  MOV R15, 0xffffffff ;  /* 0xffffffff000f7802 */ /* 0x000fe20000000f00 */
[----:B------:R-:W-:Y:S02]  /*1d560*/  IMAD.MOV.U32 R12, RZ, RZ, RZ ;  /* 0x000000ffff0c7224 */ /* 0x000fe400078e00ff */
[----:B------:R-:W-:-:S07]  /*1d570*/  IMAD.MOV.U32 R11, RZ, RZ, 0x1f ;  /* 0x0000001fff0b7424 */ /* 0x000fce00078e00ff */
[----:B------:R-:W-:Y:S05]  /*1d580*/  WARPSYNC.COLLECTIVE R15, `(.L_x_2185) ;  /* 0x000000000f087348 */ /* 0x000fea0003c00000 */
[----:B------:R0:W1:Y:S02]  /*1d590*/  SHFL.IDX P6, R14, R13, R12, R11 ;  /* 0x0000000c0d0e7389 */ /* 0x00006400000c000b */
[----:B01----:R-:W-:Y:S01]  /*1d5a0*/  ENDCOLLECTIVE ;  /* 0x000000000000791b */ /* 0x003fe20003800000 */
.L_x_2185:
[----:B------:R-:W-:Y:S05]  /*1d5b0*/  BSYNC B0 ;  /* 0x0000000000007941 */ /* 0x000fea0003800000 */
.L_x_2184:
        /* <DEDUP_REMOVED lines=9> */
.L_x_2186:
        /* <DEDUP_REMOVED lines=18> */
.L_x_2187:
[----:B------:R-:W-:Y:S01]  /*1d770*/  IMAD.MOV.U32 R12, RZ, RZ, 0x2 ;  /* 0x00000002ff0c7424 */ /* 0x000fe200078e00ff */
[----:B------:R-:W-:-:S05]  /*1d780*/  SEL R4, R14, RZ, P1 ;  /* 0x000000ff0e047207 */ /* 0x000fca0000800000 */
[----:B------:R-:W-:-:S05]  /*1d790*/  IMAD.IADD R4, R17, 0x1, R4 ;  /* 0x0000000111047824 */ /* 0x000fca00078e0204 */
[----:B------:R-:W-:-:S07]  /*1d7a0*/  MOV R13, R4 ;  /* 0x00000004000d7202 */ /* 0x000fce0000000f00 */
[----:B------:R-:W-:Y:S05]  /*1d7b0*/  WARPSYNC.COLLECTIVE R15, `(.L_x_2188) ;  /* 0x000000000f087348 */ /* 0x000fea0003c00000 */
[----:B------:R0:W1:Y:S02]  /*1d7c0*/  SHFL.UP P6, R14, R13, R12, R11 ;  /* 0x0400000c0d0e7389 */ /* 0x00006400000c000b */
[----:B01----:R-:W-:Y:S01]  /*1d7d0*/  ENDCOLLECTIVE ;  /* 0x000000000000791b */ /* 0x003fe20003800000 */
.L_x_2188:
[----:B------:R-:W-:Y:S01]  /*1d7e0*/  IMAD.MOV.U32 R12, RZ, RZ, 0x4 ;  /* 0x00000004ff0c7424 */ /* 0x000fe200078e00ff */
[----:B------:R-:W-:-:S05]  /*1d7f0*/  SEL R3, R14, RZ, P2 ;  /* 0x000000ff0e037207 */ /* 0x000fca0001000000 */
[----:B------:R-:W-:-:S04]  /*1d800*/  IMAD.IADD R6, R4, 0x1, R3 ;  /* 0x0000000104067824 */ /* 0x000fc800078e0203 */
[----:B------:R-:W-:-:S07]  /*1d810*/  IMAD.MOV.U32 R13, RZ, RZ, R6 ;  /* 0x000000ffff0d7224 */ /* 0x000fce00078e0006 */
[----:B------:R-:W-:Y:S05]  /*1d820*/  WARPSYNC.COLLECTIVE R15, `(.L_x_2189) ;  /* 0x000000000f087348 */ /* 0x000fea0003c00000 */
[----:B------:R0:W1:Y:S02]  /*1d830*/  SHFL.UP P6, R14, R13, R12, R11 ;  /* 0x0400000c0d0e7389 */ /* 0x00006400000c000b */
[----:B01----:R-:W-:Y:S01]  /*1d840*/  ENDCOLLECTIVE ;  /* 0x000000000000791b */ /* 0x003fe20003800000 */
.L_x_2189:
[----:B------:R-:W-:Y:S01]  /*1d850*/  IMAD.MOV.U32 R12, RZ, RZ, 0x8 ;  /* 0x00000008ff0c7424 */ /* 0x000fe200078e00ff */
[----:B------:R-:W-:-:S05]  /*1d860*/  SEL R3, R14, RZ, P3 ;  /* 0x000000ff0e037207 */ /* 0x000fca0001800000 */
[----:B------:R-:W-:-:S04]  /*1d870*/  IMAD.IADD R2, R6, 0x1, R3 ;  /* 0x0000000106027824 */ /* 0x000fc800078e0203 */
[----:B------:R-:W-:-:S07]  /*1d880*/  IMAD.MOV.U32 R13, RZ, RZ, R2 ;  /* 0x000000ffff0d7224 */ /* 0x000fce00078e0002 */
[----:B------:R-:W-:Y:S05]  /*1d890*/  WARPSYNC.COLLECTIVE R15, `(.L_x_2190) ;  /* 0x000000000f087348 */ /* 0x000fea0003c00000 */
[----:B------:R0:W1:Y:S02]  /*1d8a0*/  SHFL.UP P6, R14, R13, R12, R11 ;  /* 0x0400000c0d0e7389 */ /* 0x00006400000c000b */
[----:B01----:R-:W-:Y:S01]  /*1d8b0*/  ENDCOLLECTIVE ;  /* 0x000000000000791b */ /* 0x003fe20003800000 */
.L_x_2190:
[----:B------:R-:W-:Y:S01]  /*1d8c0*/  IMAD.MOV.U32 R12, RZ, RZ, 0x10 ;  /* 0x00000010ff0c7424 */ /* 0x000fe200078e00ff */
[----:B------:R-:W-:-:S05]  /*1d8d0*/  SEL R3, R14, RZ, P4 ;  /* 0x000000ff0e037207 */ /* 0x000fca0002000000 */
[----:B------:R-:W-:-:S04]  /*1d8e0*/  IMAD.IADD R3, R2, 0x1, R3 ;  /* 0x0000000102037824 */ /* 0x000fc800078e0203 */
[----:B------:R-:W-:-:S07]  /*1d8f0*/  IMAD.MOV.U32 R13, RZ, RZ, R3 ;  /* 0x000000ffff0d7224 */ /* 0x000fce00078e0003 */
[----:B------:R-:W-:Y:S05]  /*1d900*/  WARPSYNC.COLLECTIVE R15, `(.L_x_2191) ;  /* 0x000000000f087348 */ /* 0x000fea0003c00000 */
[----:B------:R0:W1:Y:S02]  /*1d910*/  SHFL.UP P6, R14, R13, R12, R11 ;  /* 0x0400000c0d0e7389 */ /* 0x00006400000c000b */
[----:B01----:R-:W-:Y:S01]  /*1d920*/  ENDCOLLECTIVE ;  /* 0x000000000000791b */ /* 0x003fe20003800000 */
.L_x_2191:
[----:B------:R-:W-:Y:S01]  /*1d930*/  MOV R12, 0x1f ;  /* 0x0000001f000c7802 */ /* 0x000fe20000000f00 */
[----:B------:R-:W-:Y:S01]  /*1d940*/  IMAD.MOV.U32 R11, RZ, RZ, 0x1f ;  /* 0x0000001fff0b7424 */ /* 0x000fe200078e00ff */
[----:B------:R-:W-:-:S05]  /*1d950*/  SEL R14, R14, RZ, P5 ;  /* 0x000000ff0e0e7207 */ /* 0x000fca0002800000 */
[----:B------:R-:W-:-:S04]  /*1d960*/  IMAD.IADD R3, R3, 0x1, R14 ;  /* 0x0000000103037824 */ /* 0x000fc800078e020e */
[----:B------:R-:W-:-:S07]  /*1d970*/  IMAD.MOV.U32 R13, RZ, RZ, R3 ;  /* 0x000000ffff0d7224 */ /* 0x000fce00078e0003 */
[----:B------:R-:W-:Y:S05]  /*1d980*/  WARPSYNC.COLLECTIVE R15, `(.L_x_2192) ;  /* 0x000000000f087348 */ /* 0x000fea0003c00000 */
[----:B------:R0:W1:Y:S02]  /*1d990*/  SHFL.IDX P6, R14, R13, R12, R11 ;  /* 0x0000000c0d0e7389 */ /* 0x00006400000c000b */
[----:B01----:R-:W-:Y:S01]  /*1d9a0*/  ENDCOLLECTIVE ;  /* 0x000000000000791b */ /* 0x003fe20003800000 */
.L_x_2192:
[----:B------:R-:W-:Y:S05]  /*1d9b0*/  BRA `(.L_x_2193) ;  /* 0xffffffdc009c7947 */ /* 0x000fea000383ffff */
.L_x_2108:
        /* <DEDUP_REMOVED lines=8> */
.L_x_2195:
[----:B------:R-:W-:Y:S05]  /*1da40*/  BSYNC B0 ;  /* 0x0000000000007941 */ /* 0x000fea0003800000 */
.L_x_2194:
        /* <DEDUP_REMOVED lines=8> */
.L_x_2196:
[----:B------:R-:W-:Y:S01]  /*1dad0*/  IMAD.MOV.U32 R12, RZ, RZ, 0x4 ;  /* 0x00000004ff0c7424 */ /* 0x000fe200078e00ff */
[----:B------:R-:W-:-:S05]  /*1dae0*/  SEL R2, R14, RZ, P2 ;  /* 0x000000ff0e027207 */ /* 0x000fca0001000000 */
[----:B------:R-:W-:-:S04]  /*1daf0*/  IMAD.IADD R2, R13, 0x1, R2 ;  /* 0x000000010d027824 */ /* 0x000fc800078e0202 */
[----:B------:R-:W-:-:S07]  /*1db00*/  IMAD.MOV.U32 R13, RZ, RZ, R2 ;  /* 0x000000ffff0d7224 */ /* 0x000fce00078e0002 */
[----:B------:R-:W-:Y:S05]  /*1db10*/  WARPSYNC.COLLECTIVE R15, `(.L_x_2197) ;  /* 0x000000000f087348 */ /* 0x000fea0003c00000 */
[----:B------:R0:W1:Y:S02]  /*1db20*/  SHFL.UP P6, R14, R13, R12, R11 ;  /* 0x0400000c0d0e7389 */ /* 0x00006400000c000b */
[----:B01----:R-:W-:Y:S01]  /*1db30*/  ENDCOLLECTIVE ;  /* 0x000000000000791b */ /* 0x003fe20003800000 */
.L_x_2197:
[----:B------:R-:W-:Y:S01]  /*1db40*/  IMAD.MOV.U32 R12, RZ, RZ, 0x8 ;  /* 0x00000008ff0c7424 */ /* 0x000fe200078e00ff */
[----:B------:R-:W-:-:S04]  /*1db50*/  SEL R3, R14, RZ, P3 ;  /* 0x000000ff0e037207 */ /* 0x000fc80001800000 */
[----:B------:R-:W-:-:S05]  /*1db60*/  IADD3 R3, R2, R3, RZ ;  /* 0x0000000302037210 */ /* 0x000fca0007ffe0ff */
[----:B------:R-:W-:-:S07]  /*1db70*/  IMAD.MOV.U32 R13, RZ, RZ, R3 ;  /* 0x000000ffff0d7224 */ /* 0x000fce00078e0003 */
[----:B------:R-:W-:Y:S05]  /*1db80*/  WARPSYNC.COLLECTIVE R15, `(.L_x_2198) ;  /* 0x000000000f087348 */ /* 0x000fea0003c00000 */
[----:B------:R0:W1:Y:S02]  /*1db90*/  SHFL.UP P6, R14, R13, R12, R11 ;  /* 0x0400000c0d0e7389 */ /* 0x00006400000c000b */
[----:B01----:R-:W-:Y:S01]  /*1dba0*/  ENDCOLLECTIVE ;  /* 0x000000000000791b */ /* 0x003fe20003800000 */
.L_x_2198:
[----:B------:R-:W-:Y:S01]  /*1dbb0*/  IMAD.MOV.U32 R12, RZ, RZ, 0x10 ;  /* 0x00000010ff0c7424 */ /* 0x000fe200078e00ff */
[----:B------:R-:W-:-:S05]  /*1dbc0*/  SEL R4, R14, RZ, P4 ;  /* 0x000000ff0e047207 */ /* 0x000fca0002000000 */
[----:B------:R-:W-:-:S04]  /*1dbd0*/  IMAD.IADD R4, R3, 0x1, R4 ;  /* 0x0000000103047824 */ /* 0x000fc800078e0204 */
[----:B------:R-:W-:-:S07]  /*1dbe0*/  IMAD.MOV.U32 R13, RZ, RZ, R4 ;  /* 0x000000ffff0d7224 */ /* 0x000fce00078e0004 */
[----:B------:R-:W-:Y:S05]  /*1dbf0*/  WARPSYNC.COLLECTIVE R15, `(.L_x_2199) ;  /* 0x000000000f087348 */ /* 0x000fea0003c00000 */
[----:B------:R0:W1:Y:S02]  /*1dc00*/  SHFL.UP P6, R14, R13, R12, R11 ;  /* 0x0400000c0d0e7389 */ /* 0x00006400000c000b */
[----:B01----:R-:W-:Y:S01]  /*1dc10*/  ENDCOLLECTIVE ;  /* 0x000000000000791b */ /* 0x003fe20003800000 */
.L_x_2199:
        /* <DEDUP_REMOVED lines=8> */
.L_x_2200:
[----:B------:R-:W-:Y:S05]  /*1dca0*/  BRA `(.L_x_2201) ;  /* 0xffffffdc007c7947 */ /* 0x000fea000383ffff */
.L_x_2110:
[----:B------:R-:W-:Y:S01]  /*1dcb0*/  BSSY B0, `(.L_x_2202) ;  /* 0x0000006000007945 */ /* 0x000fe20003800000 */
[----:B------:R-:W-:Y:S01]  /*1dcc0*/  PLOP3.LUT P6, PT, P6, PT, PT, 0x8, 0x0 ;  /* 0x000000000000781c */ /* 0x000fe200037ce170 */
[----:B------:R-:W-:-:S12]  /*1dcd0*/  IMAD.MOV.U32 R15, RZ, RZ, -0x1 ;  /* 0xffffffffff0f7424 */ /* 0x000fd800078e00ff */
[----:B0-----:R-:W-:Y:S05]  /*1dce0*/  WARPSYNC.COLLECTIVE R15, `(.L_x_2203) ;  /* 0x000000000f087348 */ /* 0x001fea0003c00000 */
[----:B------:R-:W-:Y:S01]  /*1dcf0*/  VOTE.ANY R14, PT, P6 ;  /* 0x00000000000e7806 */ /* 0x000fe200030e0100 */
[----:B0-----:R-:W-:Y:S06]  /*1dd00*/  ENDCOLLECTIVE ;  /* 0x000000000000791b */ /* 0x001fec0003800000 */
.L_x_2203:
[----:B------:R-:W-:Y:S05]  /*1dd10*/  BSYNC B0 ;  /* 0x0000000000007941 */ /* 0x000fea0003800000 */
.L_x_2202:
[----:B------:R-:W-:Y:S02]  /*1dd20*/  IMAD.MOV.U32 R2, RZ, RZ, R14 ;  /* 0x000000ffff027224 */ /* 0x000fe400078e000e */
[----:B------:R-:W-:Y:S02]  /*1dd30*/  IMAD.MOV.U32 R13, RZ, RZ, R17 ;  /* 0x000000ffff0d7224 */ /* 0x000fe400078e0011 */
[----:B------:R-:W0:Y:S01]  /*1dd40*/  POPC R6, R2 ;  /* 0x0000000200067309 */ /* 0x000e220000000000 */
[----:B------:R-:W-:Y:S02]  /*1dd50*/  IMAD.MOV.U32 R11, RZ, RZ, 0x1f ;  /* 0x0000001fff0b7424 */ /* 0x000fe400078e00ff */
[----:B------:R-:W-:Y:S01]  /*1dd60*/  IMAD.MOV.U32 R15, RZ, RZ, -0x1 ;  /* 0xffffffffff0f7424 */ /* 0x000fe200078e00ff */
[----:B0-----:R-:W-:-:S07]  /*1dd70*/  MOV R12, R6 ;  /* 0x00000006000c7202 */ /* 0x001fce0000000f00 */
[----:B------:R-:W-:Y:S05]  /*1dd80*/  WARPSYNC.COLLECTIVE R15, `(.L_x_2204) ;  /* 0x000000000f087348 */ /* 0x000fea0003c00000 */
[----:B------:R0:W1:Y:S02]  /*1dd90*/  SHFL.IDX P6, R14, R13, R12, R11 ;  /* 0x0000000c0d0e7389 */ /* 0x00006400000c000b */
[----:B01----:R-:W-:Y:S01]  /*1dda0*/  ENDCOLLECTIVE ;  /* 0x000000000000791b */ /* 0x003fe20003800000 */
.L_x_2204:
[----:B------:R-:W-:Y:S01]  /*1ddb0*/  IMAD.MOV.U32 R17, RZ, RZ, R14 ;  /* 0x000000ffff117224 */ /* 0x000fe200078e000e */
[----:B------:R-:W-:Y:S06]  /*1ddc0*/  BRA `(.L_x_2205) ;  /* 0xffffffdc006c7947 */ /* 0x000fec000383ffff */
.L_x_2112:
[----:B------:R-:W-:Y:S01]  /*1ddd0*/  BSSY B0, `(.L_x_2206) ;  /* 0x0000007000007945 */ /* 0x000fe20003800000 */
[----:B------:R-:W-:Y:S02]  /*1dde0*/  IMAD.MOV.U32 R13, RZ, RZ, R3 ;  /* 0x000000ffff0d7224 */ /* 0x000fe400078e0003 */
[----:B------:R-:W-:Y:S02]  /*1ddf0*/  IMAD.MOV.U32 R11, RZ, RZ, 0x1f ;  /* 0x0000001fff0b7424 */ /* 0x000fe400078e00ff */
[----:B------:R-:W-:-:S07]  /*1de00*/  IMAD.MOV.U32 R15, RZ, RZ, -0x1 ;  /* 0xffffffffff0f7424 */ /* 0x000fce00078e00ff */
[----:B012---:R-:W-:Y:S05]  /*1de10*/  WARPSYNC.COLLECTIVE R15, `(.L_x_2207) ;  /* 0x000000000f087348 */ /* 0x007fea0003c00000 */
[----:B------:R3:W4:Y:S02]  /*1de20*/  SHFL.IDX P6, R14, R13, R12, R11 ;  /* 0x0000000c0d0e7389 */ /* 0x00072400000c000b */
[----:B01234-:R-:W-:Y:S01]  /*1de30*/  ENDCOLLECTIVE ;  /* 0x000000000000791b */ /* 0x01ffe20003800000 */
.L_x_2207:
[----:B------:R-:W-:Y:S05]  /*1de40*/  BSYNC B0 ;  /* 0x0000000000007941 */ /* 0x000fea0003800000 */
.L_x_2206:
[----:B------:R-:W-:Y:S05]  /*1de50*/  BRA `(.L_x_2111) ;  /* 0xffffffdc00647947 */ /* 0x000fea000383ffff */
.L_x_2116:
[----:B0-----:R0:W1:Y:S02]  /*1de60*/  SYNCS.PHASECHK.TRANS64.TRYWAIT P0, [R9+URZ+0x19c20], R0 ;  /* 0x019c2000090075a7 */ /* 0x001064000800017f */
[----:B-1----:R-:W-:Y:S05]  /*1de70*/  @!P0 NANOSLEEP.SYNCS 0x989680 ;  /* 0x009896800000895d */ /* 0x002fea0003900000 */
[----:B------:R-:W1:Y:S02]  /*1de80*/  @!P0 SYNCS.PHASECHK.TRANS64 P0, [R9+URZ+0x19c20], R0 ;  /* 0x019c2000090085a7 */ /* 0x000e64000800007f */
[----:B-1----:R-:W-:Y:S05]  /*1de90*/  @!P0 BRA `(.L_x_2116) ;  /* 0xfffffffc00f08947 */ /* 0x002fea000383ffff */
[----:B------:R-:W-:Y:S05]  /*1dea0*/  BRA `(.L_x_2208) ;  /* 0xffffffe000dc7947 */ /* 0x000fea000383ffff */
.L_x_2117:
        /* <DEDUP_REMOVED lines=11> */
.L_x_2210:
[----:B------:R-:W-:Y:S05]  /*1df60*/  BSYNC B0 ;  /* 0x0000000000007941 */ /* 0x000fea0003800000 */
.L_x_2209:
[----:B------:R-:W-:Y:S05]  /*1df70*/  BRA `(.L_x_2211) ;  /* 0xffffffe000c47947 */ /* 0x000fea000383ffff */
.L_x_2118:
[----:B------:R-:W-:Y:S01]  /*1df80*/  BSSY B0, `(.L_x_2212) ;  /* 0x0000006000007945 */ /* 0x000fe20003800000 */
[----:B------:R-:W-:-:S07]  /*1df90*/  IMAD.MOV.U32 R15, RZ, RZ, -0x1 ;  /* 0xffffffffff0f7424 */ /* 0x000fce00078e00ff */
[----:B0-----:R-:W-:Y:S05]  /*1dfa0*/  WARPSYNC.COLLECTIVE R15, `(.L_x_2213) ;  /* 0x000000000f0c7348 */ /* 0x001fea0003c00000 */
[----:B------:R-:W-:Y:S02]  /*1dfb0*/  ELECT P6, UR62, PT ;  /* 0x00000000003e782f */ /* 0x000fe400038c0000 */
[----:B------:R-:W-:Y:S01]  /*1dfc0*/  MOV R14, UR62 ;  /* 0x0000003e000e7c02 */ /* 0x000fe20008000f00 */
[----:B0-----:R-:W-:Y:S10]  /*1dfd0*/  ENDCOLLECTIVE ;  /* 0x000000000000791b */ /* 0x001ff40003800000 */
.L_x_2213:
[----:B------:R-:W-:Y:S05]  /*1dfe0*/  BSYNC B0 ;  /* 0x0000000000007941 */ /* 0x000fea0003800000 */
.L_x_2212:
[----:B------:R-:W-:Y:S05]  /*1dff0*/  BRA `(.L_x_2214) ;  /* 0xffffffe000b87947 */ /* 0x000fea000383ffff */
.L_x_2120:
[----:B0-----:R0:W1:Y:S02]  /*1e000*/  SYNCS.PHASECHK.TRANS64.TRYWAIT P1, [R7+URZ], R2 ;  /* 0x00000002070075a7 */ /* 0x001064000802017f */
[----:B-1----:R-:W-:Y:S05]  /*1e010*/  @!P1 NANOSLEEP.SYNCS 0x989680 ;  /* 0x009896800000995d */ /* 0x002fea0003900000 */
[----:B------:R-:W1:Y:S02]  /*1e020*/  @!P1 SYNCS.PHASECHK.TRANS64 P1, [R7+URZ], R2 ;  /* 0x00000002070095a7 */ /* 0x000e64000802007f */
[----:B-1----:R-:W-:Y:S05]  /*1e030*/  @!P1 BRA `(.L_x_2120) ;  /* 0xfffffffc00f09947 */ /* 0x002fea000383ffff */
[----:B------:R-:W-:Y:S05]  /*1e040*/  BRA `(.L_x_2215) ;  /* 0xffffffe000ec7947 */ /* 0x000fea000383ffff */
.L_x_2121:
[----:B-1----:R1:W2:Y:S02]  /*1e050*/  SYNCS.PHASECHK.TRANS64.TRYWAIT P1, [R3+URZ], R0 ;  /* 0x00000000030075a7 */ /* 0x0022a4000802017f */
[----:B--2---:R-:W-:Y:S05]  /*1e060*/  @!P1 NANOSLEEP.SYNCS 0x989680 ;  /* 0x009896800000995d */ /* 0x004fea0003900000 */
[----:B------:R-:W2:Y:S02]  /*1e070*/  @!P1 SYNCS.PHASECHK.TRANS64 P1, [R3+URZ], R0 ;  /* 0x00000000030095a7 */ /* 0x000ea4000802007f */
[----:B--2---:R-:W-:Y:S05]  /*1e080*/  @!P1 BRA `(.L_x_2121) ;  /* 0xfffffffc00f09947 */ /* 0x004fea000383ffff */
[----:B------:R-:W-:Y:S05]  /*1e090*/  BRA `(.L_x_2216) ;  /* 0xffffffe000e07947 */ /* 0x000fea000383ffff */
.L_x_2123:
[----:B-1----:R1:W2:Y:S02]  /*1e0a0*/  SYNCS.PHASECHK.TRANS64.TRYWAIT P1, [R3+URZ+0x19c60], R2 ;  /* 0x019c6002030075a7 */ /* 0x0022a4000802017f */
[----:B--2---:R-:W-:Y:S05]  /*1e0b0*/  @!P1 NANOSLEEP.SYNCS 0x989680 ;  /* 0x009896800000995d */ /* 0x004fea0003900000 */
[----:B------:R-:W2:Y:S02]  /*1e0c0*/  @!P1 SYNCS.PHASECHK.TRANS64 P1, [R3+URZ+0x19c60], R2 ;  /* 0x019c6002030095a7 */ /* 0x000ea4000802007f */
[----:B--2---:R-:W-:Y:S05]  /*1e0d0*/  @!P1 BRA `(.L_x_2123) ;  /* 0xfffffffc00f09947 */ /* 0x004fea000383ffff */
[----:B------:R-:W-:Y:S05]  /*1e0e0*/  BRA `(.L_x_2217) ;  /* 0xffffffe000e07947 */ /* 0x000fea000383ffff */
.L_x_2125:
[----:B--2---:R2:W3:Y:S02]  /*1e0f0*/  SYNCS.PHASECHK.TRANS64.TRYWAIT P1, [R5+URZ+0x19c60], R0 ;  /* 0x019c6000050075a7 */ /* 0x0044e4000802017f */
[----:B---3--:R-:W-:Y:S05]  /*1e100*/  @!P1 NANOSLEEP.SYNCS 0x989680 ;  /* 0x009896800000995d */ /* 0x008fea0003900000 */
[----:B------:R-:W3:Y:S02]  /*1e110*/  @!P1 SYNCS.PHASECHK.TRANS64 P1, [R5+URZ+0x19c60], R0 ;  /* 0x019c6000050095a7 */ /* 0x000ee4000802007f */
[----:B---3--:R-:W-:Y:S05]  /*1e120*/  @!P1 BRA `(.L_x_2125) ;  /* 0xfffffffc00f09947 */ /* 0x008fea000383ffff */
[----:B------:R-:W-:Y:S05]  /*1e130*/  BRA `(.L_x_2218) ;  /* 0xffffffe000e07947 */ /* 0x000fea000383ffff */
.L_x_2127:
[----:B---3--:R3:W4:Y:S02]  /*1e140*/  SYNCS.PHASECHK.TRANS64.TRYWAIT P0, [R3+URZ+0x19c80], R2 ;  /* 0x019c8002030075a7 */ /* 0x008724000800017f */
[----:B----4-:R-:W-:Y:S05]  /*1e150*/  @!P0 NANOSLEEP.SYNCS 0x989680 ;  /* 0x009896800000895d */ /* 0x010fea0003900000 */
[----:B------:R-:W4:Y:S02]  /*1e160*/  @!P0 SYNCS.PHASECHK.TRANS64 P0, [R3+URZ+0x19c80], R2 ;  /* 0x019c8002030085a7 */ /* 0x000f24000800007f */
[----:B----4-:R-:W-:Y:S05]  /*1e170*/  @!P0 BRA `(.L_x_2127) ;  /* 0xfffffffc00f08947 */ /* 0x010fea000383ffff */
[----:B------:R-:W-:Y:S05]  /*1e180*/  BRA `(.L_x_2128) ;  /* 0xffffffe000dc7947 */ /* 0x000fea000383ffff */
.L_x_2219:
        /* <DEDUP_REMOVED lines=15> */
.L_x_2228:


//--------------------- .nv.global.init           --------------------------
	.section	.nv.global.init,"aw",@progbits
	.align	4
.nv.global.init:
	.type		_ZZN5flash28permute_output_fp8_VcolmajorIN4cute6TensorINS1_11ArrayEngineIN7cutlass10bfloat16_tELm48EEENS1_6LayoutINS1_5tupleIJNS8_IJNS1_1CILi2EEESA_NS9_ILi12EEEEEENS9_ILi1EEESD_EEENS8_IJNS8_IJSD_SA_NS9_ILi4EEEEEENS9_ILi0EEESH_EEEEEEEEEvRT_E9upper_map,@object
	.size		_ZZN5flash28permute_output_fp8_VcolmajorIN4cute6TensorINS1_11ArrayEngineIN7cutlass10bfloat16_tELm48EEENS1_6LayoutINS1_5tupleIJNS8_IJNS1_1CILi2EEESA_NS9_ILi12EEEEEENS9_ILi1EEESD_EEENS8_IJNS8_IJSD_SA_NS9_ILi4EEEEEENS9_ILi0EEESH_EEEEEEEEEvRT_E9upper_map,($str$23 - _ZZN5flash28permute_output_fp8_VcolmajorIN4cute6TensorINS1_11ArrayEngineIN7cutlass10bfloat16_tELm48EEENS1_6LayoutINS1_5tupleIJNS8_IJNS1_1CILi2EEESA_NS9_ILi12EEEEEENS9_ILi1EEESD_EEENS8_IJNS8_IJSD_SA_NS9_ILi4EEEEEENS9_ILi0EEESH_EEEEEEEEEvRT_E9upper_map)
_ZZN5flash28permute_output_fp8_VcolmajorIN4cute6TensorINS1_11ArrayEngineIN7cutlass10bfloat16_tELm48EEENS1_6LayoutINS1_5tupleIJNS8_IJNS1_1CILi2EEESA_NS9_ILi12EEEEEENS9_ILi1EEESD_EEENS8_IJNS8_IJSD_SA_NS9_ILi4EEEEEENS9_ILi0EEESH_EEEEEEEEEvRT_E9upper_map:
        /*0000*/ 	.byte	0x00, 0x00, 0x00, 0x00, 0x02, 0x00, 0x00, 0x00, 0x03, 0x00, 0x00, 0x00, 0x01, 0x00, 0x00, 0x00
	.type		$str$23,@object
	.size		$str$23,($str$24 - $str$23)
$str$23:
        /*0010*/ 	.byte	0x28, 0x61, 0x64, 0x64, 0x72, 0x65, 0x73, 0x73, 0x20, 0x26, 0x20, 0x6d, 0x61, 0x73, 0x6b, 0x29
        /*0020*/ 	.byte	0x20, 0x3d, 0x3d, 0x20, 0x30, 0x00
	.type		$str$24,@object
	.size		$str$24,(__unnamed_5 - $str$24)
$str$24:
        /*0026*/ 	.byte	0x2f, 0x74, 0x6d, 0x70, 0x2f, 0x6f, 0x73, 0x73, 0x5f, 0x6b, 0x65, 0x72, 0x6e, 0x65, 0x6c, 0x73
        /*0036*/ 	.byte	0x5f, 0x73, 0x72, 0x63, 0x2f, 0x66, 0x6c, 0x61, 0x73, 0x68, 0x5f, 0x61, 0x74, 0x74, 0x65, 0x6e
        /*0046*/ 	.byte	0x74, 0x69, 0x6f, 0x6e, 0x2f, 0x63, 0x73, 0x72, 0x63, 0x2f, 0x63, 0x75, 0x74, 0x6c, 0x61, 0x73
        /*0056*/ 	.byte	0x73, 0x2f, 0x69, 0x6e, 0x63, 0x6c, 0x75, 0x64, 0x65, 0x2f, 0x63, 0x75, 0x74, 0x65, 0x2f, 0x70
        /*0066*/ 	.byte	0x6f, 0x69, 0x6e, 0x74, 0x65, 0x72, 0x5f, 0x66, 0x6c, 0x61, 0x67, 0x67, 0x65, 0x64, 0x2e, 0x68
        /*0076*/ 	.byte	0x70, 0x70, 0x00
	.type		__unnamed_5,@object
	.size		__unnamed_5,(__unnamed_6 - __unnamed_5)
__unnamed_5:
        /* <DEDUP_REMOVED lines=24> */
        /*01f9*/ 	.byte	0x3e, 0x3e, 0x20, 0x26, 0x5d, 0x00
	.type		__unnamed_6,@object
	.size		__unnamed_6,(__unnamed_3 - __unnamed_6)
__unnamed_6:
        /* <DEDUP_REMOVED lines=25> */
	.type		__unnamed_3,@object
	.size		__unnamed_3,(__unnamed_4 - __unnamed_3)
__unnamed_3:
        /* <DEDUP_REMOVED lines=29> */
        /*0555*/ 	.byte	0x5d, 0x00
	.type		__unnamed_4,@object
	.size		__unnamed_4,(__unnamed_2 - __unnamed_4)
__unnamed_4:
        /* <DEDUP_REMOVED lines=30> */
	.type		__unnamed_2,@object
	.size		__unnamed_2,(__unnamed_1 - __unnamed_2)
__unnamed_2:
        /* <DEDUP_REMOVED lines=30> */
	.type		__unnamed_1,@object
	.size		__unnamed_1,(.L_0 - __unnamed_1)
__unnamed_1:
        /* <DEDUP_REMOVED lines=30> */
.L_0:


//--------------------- .nv.shared._ZN7cutlass13device_kernelIN5flash11enable_sm90INS1_16FlashAttnFwdSm90INS1_25CollectiveMainloopFwdSm90ILi2EN4cute5tupleIJNS5_1CILi1EEES8_S8_EEENS6_IJNS7_ILi192EEENS7_ILi128EEENS7_ILi96EEEEEELi96ENS_12float_e4m3_tEfNS_4arch4Sm90ELb0ELb0ELb1ELb0ELb0ELb0ELb0ELb1ELb1ELb0ELb0ELb0EEENS1_21CollectiveEpilogueFwdINS6_IJSA_SC_SB_EEES9_NS_10bfloat16_tESG_Li384ELb0ELb0ELb0ELb1EEENS1_29StaticPersistentTileSchedulerILb0EEEEEEEEEvNT_6ParamsE --------------------------
	.section	.nv.shared._ZN7cutlass13device_kernelIN5flash11enable_sm90INS1_16FlashAttnFwdSm90INS1_25CollectiveMainloopFwdSm90ILi2EN4cute5tupleIJNS5_1CILi1EEES8_S8_EEENS6_IJNS7_ILi192EEENS7_ILi128EEENS7_ILi96EEEEEELi96ENS_12float_e4m3_tEfNS_4arch4Sm90ELb0ELb0ELb1ELb0ELb0ELb0ELb0ELb1ELb1ELb0ELb0ELb0EEENS1_21CollectiveEpilogueFwdINS6_IJSA_SC_SB_EEES9_NS_10bfloat16_tESG_Li384ELb0ELb0ELb0ELb1EEENS1_29StaticPersistentTileSchedulerILb0EEEEEEEEEvNT_6ParamsE,"aw",@nobits
	.sectionflags	@""
	.align	16
	.zero		1024


//--------------------- .nv.shared.reserved.0     --------------------------
	.section	.nv.shared.reserved.0,"aw",@nobits
	.weak		__nv_reservedSMEM_offset_0_alias
	.size		__nv_reservedSMEM_offset_0_alias, 0, 0
	.other		__nv_reservedSMEM_offset_0_alias,@"STO_CUDA_RESERVED_SHARED STV_DEFAULT"
__nv_reservedSMEM_offset_0_alias:
	.zero		0


//--------------------- .nv.global                --------------------------
	.section	.nv.global,"aw",@nobits
.nv.global:
	.type		_ZN73_INTERNAL_cd91c244_37_flash_fwd_hdim96_e4m3_softcap_sm90_cu_61719c98_49144cute1_E,@object
	.size		_ZN73_INTERNAL_cd91c244_37_flash_fwd_hdim96_e4m3_softcap_sm90_cu_61719c98_49144cute1_E,(_ZN73_INTERNAL_cd91c244_37_flash_fwd_hdim96_e4m3_softcap_sm90_cu_61719c98_49144cuda3std3__45__cpo6cbeginE - _ZN73_INTERNAL_cd91c244_37_flash_fwd_hdim96_e4m3_softcap_sm90_cu_61719c98_49144cute1_E)
_ZN73_INTERNAL_cd91c244_37_flash_fwd_hdim96_e4m3_softcap_sm90_cu_61719c98_49144cute1_E:
	.zero		1
	.type		_ZN73_INTERNAL_cd91c244_37_flash_fwd_hdim96_e4m3_softcap_sm90_cu_61719c98_49144cuda3std3__45__cpo6cbeginE,@object
	.size		_ZN73_INTERNAL_cd91c244_37_flash_fwd_hdim96_e4m3_softcap_sm90_cu_61719c98_49144cuda3std3__45__cpo6cbeginE,(_ZN73_INTERNAL_cd91c244_37_flash_fwd_hdim96_e4m3_softcap_sm90_cu_61719c98_49144cuda3std3__48in_placeE - _ZN73_INTERNAL_cd91c244_37_flash_fwd_hdim96_e4m3_softcap_sm90_cu_61719c98_49144cuda3std3__45__cpo6cbeginE)
_ZN73_INTERNAL_cd91c244_37_flash_fwd_hdim96_e4m3_softcap_sm90_cu_61719c98_49144cuda3std3__45__cpo6cbeginE:
	.zero		1
	.type		_ZN73_INTERNAL_cd91c244_37_flash_fwd_hdim96_e4m3_softcap_sm90_cu_61719c98_49144cuda3std3__48in_placeE,@object
	.size		_ZN73_INTERNAL_cd91c244_37_flash_fwd_hdim96_e4m3_softcap_sm90_cu_61719c98_49144cuda3std3__48in_placeE,(_ZN73_INTERNAL_cd91c244_37_flash_fwd_hdim96_e4m3_softcap_sm90_cu_61719c98_49144cuda3std6ranges3__45__cpo9iter_moveE - _ZN73_INTERNAL_cd91c244_37_flash_fwd_hdim96_e4m3_softcap_sm90_cu_61719c98_49144cuda3std3__48in_placeE)
_ZN73_INTERNAL_cd91c244_37_flash_fwd_hdim96_e4m3_softcap_sm90_cu_61719c98_49144cuda3std3__48in_placeE:
	.zero		1
	.type		_ZN73_INTERNAL_cd91c244_37_flash_fwd_hdim96_e4m3_softcap_sm90_cu_61719c98_49144cuda3std6ranges3__45__cpo9iter_moveE,@object
	.size		_ZN73_INTERNAL_cd91c244_37_flash_fwd_hdim96_e4m3_softcap_sm90_cu_61719c98_49144cuda3std6ranges3__45__cpo9iter_moveE,(_ZN73_INTERNAL_cd91c244_37_flash_fwd_hdim96_e4m3_softcap_sm90_cu_61719c98_49144cuda3std3__45__cpo5beginE - _ZN73_INTERNAL_cd91c244_37_flash_fwd_hdim96_e4m3_softcap_sm90_cu_61719c98_49144cuda3std6ranges3__45__cpo9iter_moveE)
_ZN73_INTERNAL_cd91c244_37_flash_fwd_hdim96_e4m3_softcap_sm90_cu_61719c98_49144cuda3std6ranges3__45__cpo9iter_moveE:
	.zero		1
	.type		_ZN73_INTERNAL_cd91c244_37_flash_fwd_hdim96_e4m3_softcap_sm90_cu_61719c98_49144cuda3std3__45__cpo5beginE,@object
	.size		_ZN73_INTERNAL_cd91c244_37_flash_fwd_hdim96_e4m3_softcap_sm90_cu_61719c98_49144cuda3std3__45__cpo5beginE,(_ZN73_INTERNAL_cd91c244_37_flash_fwd_hdim96_e4m3_softcap_sm90_cu_61719c98_49144cuda3std3__475_GLOBAL__N__cd91c244_37_flash_fwd_hdim96_e4m3_softcap_sm90_cu_61719c98_49146ignoreE - _ZN73_INTERNAL_cd91c244_37_flash_fwd_hdim96_e4m3_softcap_sm90_cu_61719c98_49144cuda3std3__45__cpo5beginE)
_ZN73_INTERNAL_cd91c244_37_flash_fwd_hdim96_e4m3_softcap_sm90_cu_61719c98_49144cuda3std3__45__cpo5beginE:
	.zero		1
	.type		_ZN73_INTERNAL_cd91c244_37_flash_fwd_hdim96_e4m3_softcap_sm90_cu_61719c98_49144cuda3std3__475_GLOBAL__N__cd91c244_37_flash_fwd_hdim96_e4m3_softcap_sm90_cu_61719c98_49146ignoreE,@object
	.size		_ZN73_INTERNAL_cd91c244_37_flash_fwd_hdim96_e4m3_softcap_sm90_cu_61719c98_49144cuda3std3__475_GLOBAL__N__cd91c244_37_flash_fwd_hdim96_e4m3_softcap_sm90_cu_61719c98_49146ignoreE,(_ZN73_INTERNAL_cd91c244_37_flash_fwd_hdim96_e4m3_softcap_sm90_cu_61719c98_49144cute7productE - _ZN73_INTERNAL_cd91c244_37_flash_fwd_hdim96_e4m3_softcap_sm90_cu_61719c98_49144cuda3std3__475_GLOBAL__N__cd91c244_37_flash_fwd_hdim96_e4m3_softcap_sm90_cu_61719c98_49146ignoreE)
_ZN73_INTERNAL_cd91c244_37_flash_fwd_hdim96_e4m3_softcap_sm90_cu_61719c98_49144cuda3std3__475_GLOBAL__N__cd91c244_37_flash_fwd_hdim96_e4m3_softcap_sm90_cu_61719c98_49146ignoreE:
	.zero		1
	.type		_ZN73_INTERNAL_cd91c244_37_flash_fwd_hdim96_e4m3_softcap_sm90_cu_61719c98_49144cute7productE,@object
	.size		_ZN73_INTERNAL_cd91c244_37_flash_fwd_hdim96_e4m3_softcap_sm90_cu_61719c98_49144cute7productE,(_ZN73_INTERNAL_cd91c244_37_flash_fwd_hdim96_e4m3_softcap_sm90_cu_61719c98_49144cuda3std3__45__cpo3endE - _ZN73_INTERNAL_cd91c244_37_flash_fwd_hdim96_e4m3_softcap_sm90_cu_61719c98_49144cute7productE)
_ZN73_INTERNAL_cd91c244_37_flash_fwd_hdim96_e4m3_softcap_sm90_cu_61719c98_49144cute7productE:
	.zero		1
	.type		_ZN73_INTERNAL_cd91c244_37_flash_fwd_hdim96_e4m3_softcap_sm90_cu_61719c98_49144cuda3std3__45__cpo3endE,@object
	.size		_ZN73_INTERNAL_cd91c244_37_flash_fwd_hdim96_e4m3_softcap_sm90_cu_61719c98_49144cuda3std3__45__cpo3endE,(_ZN73_INTERNAL_cd91c244_37_flash_fwd_hdim96_e4m3_softcap_sm90_cu_61719c98_49144cuda3std3__419piecewise_constructE - _ZN73_INTERNAL_cd91c244_37_flash_fwd_hdim96_e4m3_softcap_sm90_cu_61719c98_49144cuda3std3__45__cpo3endE)
_ZN73_INTERNAL_cd91c244_37_flash_fwd_hdim96_e4m3_softcap_sm90_cu_61719c98_49144cuda3std3__45__cpo3endE:
	.zero		1
	.type		_ZN73_INTERNAL_cd91c244_37_flash_fwd_hdim96_e4m3_softcap_sm90_cu_61719c98_49144cuda3std3__419piecewise_constructE,@object
	.size		_ZN73_INTERNAL_cd91c244_37_flash_fwd_hdim96_e4m3_softcap_sm90_cu_61719c98_49144cuda3std3__419piecewise_constructE,(_ZN73_INTERNAL_cd91c244_37_flash_fwd_hdim96_e4m3_softcap_sm90_cu_61719c98_49144cuda3std3__45__cpo4cendE - _ZN73_INTERNAL_cd91c244_37_flash_fwd_hdim96_e4m3_softcap_sm90_cu_61719c98_49144cuda3std3__419piecewise_constructE)
_ZN73_INTERNAL_cd91c244_37_flash_fwd_hdim96_e4m3_softcap_sm90_cu_61719c98_49144cuda3std3__419piecewise_constructE:
	.zero		1
	.type		_ZN73_INTERNAL_cd91c244_37_flash_fwd_hdim96_e4m3_softcap_sm90_cu_61719c98_49144cuda3std3__45__cpo4cendE,@object
	.size		_ZN73_INTERNAL_cd91c244_37_flash_fwd_hdim96_e4m3_softcap_sm90_cu_61719c98_49144cuda3std3__45__cpo4cendE,(_ZN73_INTERNAL_cd91c244_37_flash_fwd_hdim96_e4m3_softcap_sm90_cu_61719c98_49144cuda3std6ranges3__45__cpo4swapE - _ZN73_INTERNAL_cd91c244_37_flash_fwd_hdim96_e4m3_softcap_sm90_cu_61719c98_49144cuda3std3__45__cpo4cendE)
_ZN73_INTERNAL_cd91c244_37_flash_fwd_hdim96_e4m3_softcap_sm90_cu_61719c98_49144cuda3std3__45__cpo4cendE:
	.zero		1
	.type		_ZN73_INTERNAL_cd91c244_37_flash_fwd_hdim96_e4m3_softcap_sm90_cu_61719c98_49144cuda3std6ranges3__45__cpo4swapE,@object
	.size		_ZN73_INTERNAL_cd91c244_37_flash_fwd_hdim96_e4m3_softcap_sm90_cu_61719c98_49144cuda3std6ranges3__45__cpo4swapE,(.L_14 - _ZN73_INTERNAL_cd91c244_37_flash_fwd_hdim96_e4m3_softcap_sm90_cu_61719c98_49144cuda3std6ranges3__45__cpo4swapE)
_ZN73_INTERNAL_cd91c244_37_flash_fwd_hdim96_e4m3_softcap_sm90_cu_61719c98_49144cuda3std6ranges3__45__cpo4swapE:
	.zero		1
.L_14:


//--------------------- .nv.shared._ZN7cutlass13device_kernelIN5flash11enable_sm90INS1_16FlashAttnFwdSm90INS1_25CollectiveMainloopFwdSm90ILi2EN4cute5tupleIJNS5_1CILi1EEES8_S8_EEENS6_IJNS7_ILi192EEENS7_ILi128EEENS7_ILi96EEEEEELi96ENS_12float_e4m3_tEfNS_4arch4Sm90ELb0ELb0ELb1ELb1ELb0ELb0ELb0ELb1ELb1ELb0ELb0ELb0EEENS1_21CollectiveEpilogueFwdINS6_IJSA_SC_SB_EEES9_NS_10bfloat16_tESG_Li384ELb1ELb0ELb0ELb1EEENS1_36VarlenDynamicPersistentTileSchedulerILi192ELi128ELi384ELi128ELb0ELb0ELb1ELb0ELb1ELb1EEEEEEEEEvNT_6ParamsE --------------------------
	.section	.nv.shared._ZN7cutlass13device_kernelIN5flash11enable_sm90INS1_16FlashAttnFwdSm90INS1_25CollectiveMainloopFwdSm90ILi2EN4cute5tupleIJNS5_1CILi1EEES8_S8_EEENS6_IJNS7_ILi192EEENS7_ILi128EEENS7_ILi96EEEEEELi96ENS_12float_e4m3_tEfNS_4arch4Sm90ELb0ELb0ELb1ELb1ELb0ELb0ELb0ELb1ELb1ELb0ELb0ELb0EEENS1_21CollectiveEpilogueFwdINS6_IJSA_SC_SB_EEES9_NS_10bfloat16_tESG_Li384ELb1ELb0ELb0ELb1EEENS1_36VarlenDynamicPersistentTileSchedulerILi192ELi128ELi384ELi128ELb0ELb0ELb1ELb0ELb1ELb1EEEEEEEEEvNT_6ParamsE,"aw",@nobits
	.sectionflags	@""
	.align	16
	.zero		1024


//--------------------- .nv.shared._ZN7cutlass13device_kernelIN5flash11enable_sm90INS1_16FlashAttnFwdSm90INS1_25CollectiveMainloopFwdSm90ILi2EN4cute5tupleIJNS5_1CILi1EEES8_S8_EEENS6_IJNS7_ILi192EEENS7_ILi128EEENS7_ILi96EEEEEELi96ENS_12float_e4m3_tEfNS_4arch4Sm90ELb0ELb0ELb1ELb1ELb0ELb1ELb0ELb1ELb1ELb0ELb0ELb0EEENS1_21CollectiveEpilogueFwdINS6_IJSA_SC_SB_EEES9_NS_10bfloat16_tESG_Li384ELb1ELb0ELb0ELb1EEENS1_36VarlenDynamicPersistentTileSchedulerILi192ELi128ELi384ELi128ELb0ELb0ELb1ELb0ELb1ELb1EEEEEEEEEvNT_6ParamsE --------------------------
	.section	.nv.shared._ZN7cutlass13device_kernelIN5flash11enable_sm90INS1_16FlashAttnFwdSm90INS1_25CollectiveMainloopFwdSm90ILi2EN4cute5tupleIJNS5_1CILi1EEES8_S8_EEENS6_IJNS7_ILi192EEENS7_ILi128EEENS7_ILi96EEEEEELi96ENS_12float_e4m3_tEfNS_4arch4Sm90ELb0ELb0ELb1ELb1ELb0ELb1ELb0ELb1ELb1ELb0ELb0ELb0EEENS1_21CollectiveEpilogueFwdINS6_IJSA_SC_SB_EEES9_NS_10bfloat16_tESG_Li384ELb1ELb0ELb0ELb1EEENS1_36VarlenDynamicPersistentTileSchedulerILi192ELi128ELi384ELi128ELb0ELb0ELb1ELb0ELb1ELb1EEEEEEEEEvNT_6ParamsE,"aw",@nobits
	.sectionflags	@""
	.align	16
	.zero		1024


//--------------------- .nv.shared._ZN7cutlass13device_kernelIN5flash11enable_sm90INS1_16FlashAttnFwdSm90INS1_25CollectiveMainloopFwdSm90ILi2EN4cute5tupleIJNS5_1CILi1EEES8_S8_EEENS6_IJNS7_ILi192EEENS7_ILi128EEENS7_ILi96EEEEEELi96ENS_12float_e4m3_tEfNS_4arch4Sm90ELb0ELb1ELb1ELb0ELb0ELb0ELb0ELb1ELb1ELb0ELb0ELb0EEENS1_21CollectiveEpilogueFwdINS6_IJSA_SC_SB_EEES9_NS_10bfloat16_tESG_Li384ELb0ELb0ELb0ELb1EEENS1_30DynamicPersistentTileSchedulerILi384ELi128ELb0ELb0ELb1EEEEEEEEEvNT_6ParamsE --------------------------
	.section	.nv.shared._ZN7cutlass13device_kernelIN5flash11enable_sm90INS1_16FlashAttnFwdSm90INS1_25CollectiveMainloopFwdSm90ILi2EN4cute5tupleIJNS5_1CILi1EEES8_S8_EEENS6_IJNS7_ILi192EEENS7_ILi128EEENS7_ILi96EEEEEELi96ENS_12float_e4m3_tEfNS_4arch4Sm90ELb0ELb1ELb1ELb0ELb0ELb0ELb0ELb1ELb1ELb0ELb0ELb0EEENS1_21CollectiveEpilogueFwdINS6_IJSA_SC_SB_EEES9_NS_10bfloat16_tESG_Li384ELb0ELb0ELb0ELb1EEENS1_30DynamicPersistentTileSchedulerILi384ELi128ELb0ELb0ELb1EEEEEEEEEvNT_6ParamsE,"aw",@nobits
	.sectionflags	@""
	.align	16
	.zero		1024


//--------------------- .nv.shared._ZN7cutlass13device_kernelIN5flash11enable_sm90INS1_16FlashAttnFwdSm90INS1_25CollectiveMainloopFwdSm90ILi2EN4cute5tupleIJNS5_1CILi1EEES8_S8_EEENS6_IJNS7_ILi192EEENS7_ILi128EEENS7_ILi96EEEEEELi96ENS_12float_e4m3_tEfNS_4arch4Sm90ELb0ELb1ELb1ELb1ELb0ELb0ELb0ELb1ELb1ELb0ELb0ELb0EEENS1_21CollectiveEpilogueFwdINS6_IJSA_SC_SB_EEES9_NS_10bfloat16_tESG_Li384ELb1ELb0ELb0ELb1EEENS1_36VarlenDynamicPersistentTileSchedulerILi192ELi128ELi384ELi128ELb0ELb0ELb1ELb1ELb0ELb1EEEEEEEEEvNT_6ParamsE --------------------------
	.section	.nv.shared._ZN7cutlass13device_kernelIN5flash11enable_sm90INS1_16FlashAttnFwdSm90INS1_25CollectiveMainloopFwdSm90ILi2EN4cute5tupleIJNS5_1CILi1EEES8_S8_EEENS6_IJNS7_ILi192EEENS7_ILi128EEENS7_ILi96EEEEEELi96ENS_12float_e4m3_tEfNS_4arch4Sm90ELb0ELb1ELb1ELb1ELb0ELb0ELb0ELb1ELb1ELb0ELb0ELb0EEENS1_21CollectiveEpilogueFwdINS6_IJSA_SC_SB_EEES9_NS_10bfloat16_tESG_Li384ELb1ELb0ELb0ELb1EEENS1_36VarlenDynamicPersistentTileSchedulerILi192ELi128ELi384ELi128ELb0ELb0ELb1ELb1ELb0ELb1EEEEEEEEEvNT_6ParamsE,"aw",@nobits
	.sectionflags	@""
	.align	16
	.zero		1024


//--------------------- .nv.shared._ZN7cutlass13device_kernelIN5flash11enable_sm90INS1_16FlashAttnFwdSm90INS1_25CollectiveMainloopFwdSm90ILi2EN4cute5tupleIJNS5_1CILi1EEES8_S8_EEENS6_IJNS7_ILi192EEENS7_ILi128EEENS7_ILi96EEEEEELi96ENS_12float_e4m3_tEfNS_4arch4Sm90ELb0ELb1ELb1ELb1ELb0ELb1ELb0ELb1ELb1ELb0ELb0ELb0EEENS1_21CollectiveEpilogueFwdINS6_IJSA_SC_SB_EEES9_NS_10bfloat16_tESG_Li384ELb1ELb0ELb0ELb1EEENS1_36VarlenDynamicPersistentTileSchedulerILi192ELi128ELi384ELi128ELb0ELb0ELb1ELb1ELb0ELb1EEEEEEEEEvNT_6ParamsE --------------------------
	.section	.nv.shared._ZN7cutlass13device_kernelIN5flash11enable_sm90INS1_16FlashAttnFwdSm90INS1_25CollectiveMainloopFwdSm90ILi2EN4cute5tupleIJNS5_1CILi1EEES8_S8_EEENS6_IJNS7_ILi192EEENS7_ILi128EEENS7_ILi96EEEEEELi96ENS_12float_e4m3_tEfNS_4arch4Sm90ELb0ELb1ELb1ELb1ELb0ELb1ELb0ELb1ELb1ELb0ELb0ELb0EEENS1_21CollectiveEpilogueFwdINS6_IJSA_SC_SB_EEES9_NS_10bfloat16_tESG_Li384ELb1ELb0ELb0ELb1EEENS1_36VarlenDynamicPersistentTileSchedulerILi192ELi128ELi384ELi128ELb0ELb0ELb1ELb1ELb0ELb1EEEEEEEEEvNT_6ParamsE,"aw",@nobits
	.sectionflags	@""
	.align	16
	.zero		1024


//--------------------- .nv.shared._ZN7cutlass13device_kernelIN5flash11enable_sm90INS1_16FlashAttnFwdSm90INS1_25CollectiveMainloopFwdSm90ILi2EN4cute5tupleIJNS5_1CILi1EEES8_S8_EEENS6_IJNS7_ILi192EEENS7_ILi128EEENS7_ILi96EEEEEELi96ENS_12float_e4m3_tEfNS_4arch4Sm90ELb1ELb0ELb1ELb0ELb0ELb0ELb0ELb1ELb1ELb0ELb0ELb0EEENS1_21CollectiveEpilogueFwdINS6_IJSA_SC_SB_EEES9_NS_10bfloat16_tESG_Li384ELb0ELb0ELb0ELb1EEENS1_30DynamicPersistentTileSchedulerILi384ELi128ELb0ELb0ELb1EEEEEEEEEvNT_6ParamsE --------------------------
	.section	.nv.shared._ZN7cutlass13device_kernelIN5flash11enable_sm90INS1_16FlashAttnFwdSm90INS1_25CollectiveMainloopFwdSm90ILi2EN4cute5tupleIJNS5_1CILi1EEES8_S8_EEENS6_IJNS7_ILi192EEENS7_ILi128EEENS7_ILi96EEEEEELi96ENS_12float_e4m3_tEfNS_4arch4Sm90ELb1ELb0ELb1ELb0ELb0ELb0ELb0ELb1ELb1ELb0ELb0ELb0EEENS1_21CollectiveEpilogueFwdINS6_IJSA_SC_SB_EEES9_NS_10bfloat16_tESG_Li384ELb0ELb0ELb0ELb1EEENS1_30DynamicPersistentTileSchedulerILi384ELi128ELb0ELb0ELb1EEEEEEEEEvNT_6ParamsE,"aw",@nobits
	.sectionflags	@""
	.align	16
	.zero		1024


//--------------------- .nv.shared._ZN7cutlass13device_kernelIN5flash11enable_sm90INS1_16FlashAttnFwdSm90INS1_25CollectiveMainloopFwdSm90ILi2EN4cute5tupleIJNS5_1CILi1EEES8_S8_EEENS6_IJNS7_ILi192EEENS7_ILi128EEENS7_ILi96EEEEEELi96ENS_12float_e4m3_tEfNS_4arch4Sm90ELb1ELb0ELb1ELb1ELb0ELb0ELb0ELb1ELb1ELb0ELb0ELb0EEENS1_21CollectiveEpilogueFwdINS6_IJSA_SC_SB_EEES9_NS_10bfloat16_tESG_Li384ELb1ELb0ELb0ELb1EEENS1_36VarlenDynamicPersistentTileSchedulerILi192ELi128ELi384ELi128ELb0ELb0ELb1ELb1ELb1ELb1EEEEEEEEEvNT_6ParamsE --------------------------
	.section	.nv.shared._ZN7cutlass13device_kernelIN5flash11enable_sm90INS1_16FlashAttnFwdSm90INS1_25CollectiveMainloopFwdSm90ILi2EN4cute5tupleIJNS5_1CILi1EEES8_S8_EEENS6_IJNS7_ILi192EEENS7_ILi128EEENS7_ILi96EEEEEELi96ENS_12float_e4m3_tEfNS_4arch4Sm90ELb1ELb0ELb1ELb1ELb0ELb0ELb0ELb1ELb1ELb0ELb0ELb0EEENS1_21CollectiveEpilogueFwdINS6_IJSA_SC_SB_EEES9_NS_10bfloat16_tESG_Li384ELb1ELb0ELb0ELb1EEENS1_36VarlenDynamicPersistentTileSchedulerILi192ELi128ELi384ELi128ELb0ELb0ELb1ELb1ELb1ELb1EEEEEEEEEvNT_6ParamsE,"aw",@nobits
	.sectionflags	@""
	.align	16
	.zero		1024


//--------------------- .nv.shared._ZN7cutlass13device_kernelIN5flash11enable_sm90INS1_16FlashAttnFwdSm90INS1_25CollectiveMainloopFwdSm90ILi2EN4cute5tupleIJNS5_1CILi1EEES8_S8_EEENS6_IJNS7_ILi192EEENS7_ILi128EEENS7_ILi96EEEEEELi96ENS_12float_e4m3_tEfNS_4arch4Sm90ELb1ELb0ELb1ELb1ELb0ELb1ELb0ELb1ELb1ELb0ELb0ELb0EEENS1_21CollectiveEpilogueFwdINS6_IJSA_SC_SB_EEES9_NS_10bfloat16_tESG_Li384ELb1ELb0ELb0ELb1EEENS1_36VarlenDynamicPersistentTileSchedulerILi192ELi128ELi384ELi128ELb0ELb0ELb1ELb1ELb1ELb1EEEEEEEEEvNT_6ParamsE --------------------------
	.section	.nv.shared._ZN7cutlass13device_kernelIN5flash11enable_sm90INS1_16FlashAttnFwdSm90INS1_25CollectiveMainloopFwdSm90ILi2EN4cute5tupleIJNS5_1CILi1EEES8_S8_EEENS6_IJNS7_ILi192EEENS7_ILi128EEENS7_ILi96EEEEEELi96ENS_12float_e4m3_tEfNS_4arch4Sm90ELb1ELb0ELb1ELb1ELb0ELb1ELb0ELb1ELb1ELb0ELb0ELb0EEENS1_21CollectiveEpilogueFwdINS6_IJSA_SC_SB_EEES9_NS_10bfloat16_tESG_Li384ELb1ELb0ELb0ELb1EEENS1_36VarlenDynamicPersistentTileSchedulerILi192ELi128ELi384ELi128ELb0ELb0ELb1ELb1ELb1ELb1EEEEEEEEEvNT_6ParamsE,"aw",@nobits
	.sectionflags	@""
	.align	16
	.zero		1024


//--------------------- .nv.constant0._ZN7cutlass13device_kernelIN5flash11enable_sm90INS1_16FlashAttnFwdSm90INS1_25CollectiveMainloopFwdSm90ILi2EN4cute5tupleIJNS5_1CILi1EEES8_S8_EEENS6_IJNS7_ILi192EEENS7_ILi128EEENS7_ILi96EEEEEELi96ENS_12float_e4m3_tEfNS_4arch4Sm90ELb0ELb0ELb1ELb0ELb0ELb0ELb0ELb1ELb1ELb0ELb0ELb0EEENS1_21CollectiveEpilogueFwdINS6_IJSA_SC_SB_EEES9_NS_10bfloat16_tESG_Li384ELb0ELb0ELb0ELb1EEENS1_29StaticPersistentTileSchedulerILb0EEEEEEEEEvNT_6ParamsE --------------------------
	.section	.nv.constant0._ZN7cutlass13device_kernelIN5flash11enable_sm90INS1_16FlashAttnFwdSm90INS1_25CollectiveMainloopFwdSm90ILi2EN4cute5tupleIJNS5_1CILi1EEES8_S8_EEENS6_IJNS7_ILi192EEENS7_ILi128EEENS7_ILi96EEEEEELi96ENS_12float_e4m3_tEfNS_4arch4Sm90ELb0ELb0ELb1ELb0ELb0ELb0ELb0ELb1ELb1ELb0ELb0ELb0EEENS1_21CollectiveEpilogueFwdINS6_IJSA_SC_SB_EEES9_NS_10bfloat16_tESG_Li384ELb0ELb0ELb0ELb1EEENS1_29StaticPersistentTileSchedulerILb0EEEEEEEEEvNT_6ParamsE,"a",@progbits
	.sectionflags	@""
	.align	4
.nv.constant0._ZN7cutlass13device_kernelIN5flash11enable_sm90INS1_16FlashAttnFwdSm90INS1_25CollectiveMainloopFwdSm90ILi2EN4cute5tupleIJNS5_1CILi1EEES8_S8_EEENS6_IJNS7_ILi192EEENS7_ILi128EEENS7_ILi96EEEEEELi96ENS_12float_e4m3_tEfNS_4arch4Sm90ELb0ELb0ELb1ELb0ELb0ELb0ELb0ELb1ELb1ELb0ELb0ELb0EEENS1_21CollectiveEpilogueFwdINS6_IJSA_SC_SB_EEES9_NS_10bfloat16_tESG_Li384ELb0ELb0ELb0ELb1EEENS1_29StaticPersistentTileSchedulerILb0EEEEEEEEEvNT_6ParamsE:
	.zero		3584


//--------------------- .nv.constant0._ZN7cutlass13device_kernelIN5flash11enable_sm90INS1_16FlashAttnFwdSm90INS1_25CollectiveMainloopFwdSm90ILi2EN4cute5tupleIJNS5_1CILi1EEES8_S8_EEENS6_IJNS7_ILi192EEENS7_ILi128EEENS7_ILi96EEEEEELi96ENS_12float_e4m3_tEfNS_4arch4Sm90ELb0ELb0ELb1ELb1ELb0ELb0ELb0ELb1ELb1ELb0ELb0ELb0EEENS1_21CollectiveEpilogueFwdINS6_IJSA_SC_SB_EEES9_NS_10bfloat16_tESG_Li384ELb1ELb0ELb0ELb1EEENS1_36VarlenDynamicPersistentTileSchedulerILi192ELi128ELi384ELi128ELb0ELb0ELb1ELb0ELb1ELb1EEEEEEEEEvNT_6ParamsE --------------------------
	.section	.nv.constant0._ZN7cutlass13device_kernelIN5flash11enable_sm90INS1_16FlashAttnFwdSm90INS1_25CollectiveMainloopFwdSm90ILi2EN4cute5tupleIJNS5_1CILi1EEES8_S8_EEENS6_IJNS7_ILi192EEENS7_ILi128EEENS7_ILi96EEEEEELi96ENS_12float_e4m3_tEfNS_4arch4Sm90ELb0ELb0ELb1ELb1ELb0ELb0ELb0ELb1ELb1ELb0ELb0ELb0EEENS1_21CollectiveEpilogueFwdINS6_IJSA_SC_SB_EEES9_NS_10bfloat16_tESG_Li384ELb1ELb0ELb0ELb1EEENS1_36VarlenDynamicPersistentTileSchedulerILi192ELi128ELi384ELi128ELb0ELb0ELb1ELb0ELb1ELb1EEEEEEEEEvNT_6ParamsE,"a",@progbits
	.sectionflags	@""
	.align	4
.nv.constant0._ZN7cutlass13device_kernelIN5flash11enable_sm90INS1_16FlashAttnFwdSm90INS1_25CollectiveMainloopFwdSm90ILi2EN4cute5tupleIJNS5_1CILi1EEES8_S8_EEENS6_IJNS7_ILi192EEENS7_ILi128EEENS7_ILi96EEEEEELi96ENS_12float_e4m3_tEfNS_4arch4Sm90ELb0ELb0ELb1ELb1ELb0ELb0ELb0ELb1ELb1ELb0ELb0ELb0EEENS1_21CollectiveEpilogueFwdINS6_IJSA_SC_SB_EEES9_NS_10bfloat16_tESG_Li384ELb1ELb0ELb0ELb1EEENS1_36VarlenDynamicPersistentTileSchedulerILi192ELi128ELi384ELi128ELb0ELb0ELb1ELb0ELb1ELb1EEEEEEEEEvNT_6ParamsE:
	.zero		3200


//--------------------- .nv.constant0._ZN7cutlass13device_kernelIN5flash11enable_sm90INS1_16FlashAttnFwdSm90INS1_25CollectiveMainloopFwdSm90ILi2EN4cute5tupleIJNS5_1CILi1EEES8_S8_EEENS6_IJNS7_ILi192EEENS7_ILi128EEENS7_ILi96EEEEEELi96ENS_12float_e4m3_tEfNS_4arch4Sm90ELb0ELb0ELb1ELb1ELb0ELb1ELb0ELb1ELb1ELb0ELb0ELb0EEENS1_21CollectiveEpilogueFwdINS6_IJSA_SC_SB_EEES9_NS_10bfloat16_tESG_Li384ELb1ELb0ELb0ELb1EEENS1_36VarlenDynamicPersistentTileSchedulerILi192ELi128ELi384ELi128ELb0ELb0ELb1ELb0ELb1ELb1EEEEEEEEEvNT_6ParamsE --------------------------
	.section	.nv.constant0._ZN7cutlass13device_kernelIN5flash11enable_sm90INS1_16FlashAttnFwdSm90INS1_25CollectiveMainloopFwdSm90ILi2EN4cute5tupleIJNS5_1CILi1EEES8_S8_EEENS6_IJNS7_ILi192EEENS7_ILi128EEENS7_ILi96EEEEEELi96ENS_12float_e4m3_tEfNS_4arch4Sm90ELb0ELb0ELb1ELb1ELb0ELb1ELb0ELb1ELb1ELb0ELb0ELb0EEENS1_21CollectiveEpilogueFwdINS6_IJSA_SC_SB_EEES9_NS_10bfloat16_tESG_Li384ELb1ELb0ELb0ELb1EEENS1_36VarlenDynamicPersistentTileSchedulerILi192ELi128ELi384ELi128ELb0ELb0ELb1ELb0ELb1ELb1EEEEEEEEEvNT_6ParamsE,"a",@progbits
	.sectionflags	@""
	.align	4
.nv.constant0._ZN7cutlass13device_kernelIN5flash11enable_sm90INS1_16FlashAttnFwdSm90INS1_25CollectiveMainloopFwdSm90ILi2EN4cute5tupleIJNS5_1CILi1EEES8_S8_EEENS6_IJNS7_ILi192EEENS7_ILi128EEENS7_ILi96EEEEEELi96ENS_12float_e4m3_tEfNS_4arch4Sm90ELb0ELb0ELb1ELb1ELb0ELb1ELb0ELb1ELb1ELb0ELb0ELb0EEENS1_21CollectiveEpilogueFwdINS6_IJSA_SC_SB_EEES9_NS_10bfloat16_tESG_Li384ELb1ELb0ELb0ELb1EEENS1_36VarlenDynamicPersistentTileSchedulerILi192ELi128ELi384ELi128ELb0ELb0ELb1ELb0ELb1ELb1EEEEEEEEEvNT_6ParamsE:
	.zero		3200


//--------------------- .nv.constant0._ZN7cutlass13device_kernelIN5flash11enable_sm90INS1_16FlashAttnFwdSm90INS1_25CollectiveMainloopFwdSm90ILi2EN4cute5tupleIJNS5_1CILi1EEES8_S8_EEENS6_IJNS7_ILi192EEENS7_ILi128EEENS7_ILi96EEEEEELi96ENS_12float_e4m3_tEfNS_4arch4Sm90ELb0ELb1ELb1ELb0ELb0ELb0ELb0ELb1ELb1ELb0ELb0ELb0EEENS1_21CollectiveEpilogueFwdINS6_IJSA_SC_SB_EEES9_NS_10bfloat16_tESG_Li384ELb0ELb0ELb0ELb1EEENS1_30DynamicPersistentTileSchedulerILi384ELi128ELb0ELb0ELb1EEEEEEEEEvNT_6ParamsE --------------------------
	.section	.nv.constant0._ZN7cutlass13device_kernelIN5flash11enable_sm90INS1_16FlashAttnFwdSm90INS1_25CollectiveMainloopFwdSm90ILi2EN4cute5tupleIJNS5_1CILi1EEES8_S8_EEENS6_IJNS7_ILi192EEENS7_ILi128EEENS7_ILi96EEEEEELi96ENS_12float_e4m3_tEfNS_4arch4Sm90ELb0ELb1ELb1ELb0ELb0ELb0ELb0ELb1ELb1ELb0ELb0ELb0EEENS1_21CollectiveEpilogueFwdINS6_IJSA_SC_SB_EEES9_NS_10bfloat16_tESG_Li384ELb0ELb0ELb0ELb1EEENS1_30DynamicPersistentTileSchedulerILi384ELi128ELb0ELb0ELb1EEEEEEEEEvNT_6ParamsE,"a",@progbits
	.sectionflags	@""
	.align	4
.nv.constant0._ZN7cutlass13device_kernelIN5flash11enable_sm90INS1_16FlashAttnFwdSm90INS1_25CollectiveMainloopFwdSm90ILi2EN4cute5tupleIJNS5_1CILi1EEES8_S8_EEENS6_IJNS7_ILi192EEENS7_ILi128EEENS7_ILi96EEEEEELi96ENS_12float_e4m3_tEfNS_4arch4Sm90ELb0ELb1ELb1ELb0ELb0ELb0ELb0ELb1ELb1ELb0ELb0ELb0EEENS1_21CollectiveEpilogueFwdINS6_IJSA_SC_SB_EEES9_NS_10bfloat16_tESG_Li384ELb0ELb0ELb0ELb1EEENS1_30DynamicPersistentTileSchedulerILi384ELi128ELb0ELb0ELb1EEEEEEEEEvNT_6ParamsE:
	.zero		3584


//--------------------- .nv.constant0._ZN7cutlass13device_kernelIN5flash11enable_sm90INS1_16FlashAttnFwdSm90INS1_25CollectiveMainloopFwdSm90ILi2EN4cute5tupleIJNS5_1CILi1EEES8_S8_EEENS6_IJNS7_ILi192EEENS7_ILi128EEENS7_ILi96EEEEEELi96ENS_12float_e4m3_tEfNS_4arch4Sm90ELb0ELb1ELb1ELb1ELb0ELb0ELb0ELb1ELb1ELb0ELb0ELb0EEENS1_21CollectiveEpilogueFwdINS6_IJSA_SC_SB_EEES9_NS_10bfloat16_tESG_Li384ELb1ELb0ELb0ELb1EEENS1_36VarlenDynamicPersistentTileSchedulerILi192ELi128ELi384ELi128ELb0ELb0ELb1ELb1ELb0ELb1EEEEEEEEEvNT_6ParamsE --------------------------
	.section	.nv.constant0._ZN7cutlass13device_kernelIN5flash11enable_sm90INS1_16FlashAttnFwdSm90INS1_25CollectiveMainloopFwdSm90ILi2EN4cute5tupleIJNS5_1CILi1EEES8_S8_EEENS6_IJNS7_ILi192EEENS7_ILi128EEENS7_ILi96EEEEEELi96ENS_12float_e4m3_tEfNS_4arch4Sm90ELb0ELb1ELb1ELb1ELb0ELb0ELb0ELb1ELb1ELb0ELb0ELb0EEENS1_21CollectiveEpilogueFwdINS6_IJSA_SC_SB_EEES9_NS_10bfloat16_tESG_Li384ELb1ELb0ELb0ELb1EEENS1_36VarlenDynamicPersistentTileSchedulerILi192ELi128ELi384ELi128ELb0ELb0ELb1ELb1ELb0ELb1EEEEEEEEEvNT_6ParamsE,"a",@progbits
	.sectionflags	@""
	.align	4
.nv.constant0._ZN7cutlass13device_kernelIN5flash11enable_sm90INS1_16FlashAttnFwdSm90INS1_25CollectiveMainloopFwdSm90ILi2EN4cute5tupleIJNS5_1CILi1EEES8_S8_EEENS6_IJNS7_ILi192EEENS7_ILi128EEENS7_ILi96EEEEEELi96ENS_12float_e4m3_tEfNS_4arch4Sm90ELb0ELb1ELb1ELb1ELb0ELb0ELb0ELb1ELb1ELb0ELb0ELb0EEENS1_21CollectiveEpilogueFwdINS6_IJSA_SC_SB_EEES9_NS_10bfloat16_tESG_Li384ELb1ELb0ELb0ELb1EEENS1_36VarlenDynamicPersistentTileSchedulerILi192ELi128ELi384ELi128ELb0ELb0ELb1ELb1ELb0ELb1EEEEEEEEEvNT_6ParamsE:
	.zero		3200


//--------------------- .nv.constant0._ZN7cutlass13device_kernelIN5flash11enable_sm90INS1_16FlashAttnFwdSm90INS1_25CollectiveMainloopFwdSm90ILi2EN4cute5tupleIJNS5_1CILi1EEES8_S8_EEENS6_IJNS7_ILi192EEENS7_ILi128EEENS7_ILi96EEEEEELi96ENS_12float_e4m3_tEfNS_4arch4Sm90ELb0ELb1ELb1ELb1ELb0ELb1ELb0ELb1ELb1ELb0ELb0ELb0EEENS1_21CollectiveEpilogueFwdINS6_IJSA_SC_SB_EEES9_NS_10bfloat16_tESG_Li384ELb1ELb0ELb0ELb1EEENS1_36VarlenDynamicPersistentTileSchedulerILi192ELi128ELi384ELi128ELb0ELb0ELb1ELb1ELb0ELb1EEEEEEEEEvNT_6ParamsE --------------------------
	.section	.nv.constant0._ZN7cutlass13device_kernelIN5flash11enable_sm90INS1_16FlashAttnFwdSm90INS1_25CollectiveMainloopFwdSm90ILi2EN4cute5tupleIJNS5_1CILi1EEES8_S8_EEENS6_IJNS7_ILi192EEENS7_ILi128EEENS7_ILi96EEEEEELi96ENS_12float_e4m3_tEfNS_4arch4Sm90ELb0ELb1ELb1ELb1ELb0ELb1ELb0ELb1ELb1ELb0ELb0ELb0EEENS1_21CollectiveEpilogueFwdINS6_IJSA_SC_SB_EEES9_NS_10bfloat16_tESG_Li384ELb1ELb0ELb0ELb1EEENS1_36VarlenDynamicPersistentTileSchedulerILi192ELi128ELi384ELi128ELb0ELb0ELb1ELb1ELb0ELb1EEEEEEEEEvNT_6ParamsE,"a",@progbits
	.sectionflags	@""
	.align	4
.nv.constant0._ZN7cutlass13device_kernelIN5flash11enable_sm90INS1_16FlashAttnFwdSm90INS1_25CollectiveMainloopFwdSm90ILi2EN4cute5tupleIJNS5_1CILi1EEES8_S8_EEENS6_IJNS7_ILi192EEENS7_ILi128EEENS7_ILi96EEEEEELi96ENS_12float_e4m3_tEfNS_4arch4Sm90ELb0ELb1ELb1ELb1ELb0ELb1ELb0ELb1ELb1ELb0ELb0ELb0EEENS1_21CollectiveEpilogueFwdINS6_IJSA_SC_SB_EEES9_NS_10bfloat16_tESG_Li384ELb1ELb0ELb0ELb1EEENS1_36VarlenDynamicPersistentTileSchedulerILi192ELi128ELi384ELi128ELb0ELb0ELb1ELb1ELb0ELb1EEEEEEEEEvNT_6ParamsE:
	.zero		3200


//--------------------- .nv.constant0._ZN7cutlass13device_kernelIN5flash11enable_sm90INS1_16FlashAttnFwdSm90INS1_25CollectiveMainloopFwdSm90ILi2EN4cute5tupleIJNS5_1CILi1EEES8_S8_EEENS6_IJNS7_ILi192EEENS7_ILi128EEENS7_ILi96EEEEEELi96ENS_12float_e4m3_tEfNS_4arch4Sm90ELb1ELb0ELb1ELb0ELb0ELb0ELb0ELb1ELb1ELb0ELb0ELb0EEENS1_21CollectiveEpilogueFwdINS6_IJSA_SC_SB_EEES9_NS_10bfloat16_tESG_Li384ELb0ELb0ELb0ELb1EEENS1_30DynamicPersistentTileSchedulerILi384ELi128ELb0ELb0ELb1EEEEEEEEEvNT_6ParamsE --------------------------
	.section	.nv.constant0._ZN7cutlass13device_kernelIN5flash11enable_sm90INS1_16FlashAttnFwdSm90INS1_25CollectiveMainloopFwdSm90ILi2EN4cute5tupleIJNS5_1CILi1EEES8_S8_EEENS6_IJNS7_ILi192EEENS7_ILi128EEENS7_ILi96EEEEEELi96ENS_12float_e4m3_tEfNS_4arch4Sm90ELb1ELb0ELb1ELb0ELb0ELb0ELb0ELb1ELb1ELb0ELb0ELb0EEENS1_21CollectiveEpilogueFwdINS6_IJSA_SC_SB_EEES9_NS_10bfloat16_tESG_Li384ELb0ELb0ELb0ELb1EEENS1_30DynamicPersistentTileSchedulerILi384ELi128ELb0ELb0ELb1EEEEEEEEEvNT_6ParamsE,"a",@progbits
	.sectionflags	@""
	.align	4
.nv.constant0._ZN7cutlass13device_kernelIN5flash11enable_sm90INS1_16FlashAttnFwdSm90INS1_25CollectiveMainloopFwdSm90ILi2EN4cute5tupleIJNS5_1CILi1EEES8_S8_EEENS6_IJNS7_ILi192EEENS7_ILi128EEENS7_ILi96EEEEEELi96ENS_12float_e4m3_tEfNS_4arch4Sm90ELb1ELb0ELb1ELb0ELb0ELb0ELb0ELb1ELb1ELb0ELb0ELb0EEENS1_21CollectiveEpilogueFwdINS6_IJSA_SC_SB_EEES9_NS_10bfloat16_tESG_Li384ELb0ELb0ELb0ELb1EEENS1_30DynamicPersistentTileSchedulerILi384ELi128ELb0ELb0ELb1EEEEEEEEEvNT_6ParamsE:
	.zero		3584


//--------------------- .nv.constant0._ZN7cutlass13device_kernelIN5flash11enable_sm90INS1_16FlashAttnFwdSm90INS1_25CollectiveMainloopFwdSm90ILi2EN4cute5tupleIJNS5_1CILi1EEES8_S8_EEENS6_IJNS7_ILi192EEENS7_ILi128EEENS7_ILi96EEEEEELi96ENS_12float_e4m3_tEfNS_4arch4Sm90ELb1ELb0ELb1ELb1ELb0ELb0ELb0ELb1ELb1ELb0ELb0ELb0EEENS1_21CollectiveEpilogueFwdINS6_IJSA_SC_SB_EEES9_NS_10bfloat16_tESG_Li384ELb1ELb0ELb0ELb1EEENS1_36VarlenDynamicPersistentTileSchedulerILi192ELi128ELi384ELi128ELb0ELb0ELb1ELb1ELb1ELb1EEEEEEEEEvNT_6ParamsE --------------------------
	.section	.nv.constant0._ZN7cutlass13device_kernelIN5flash11enable_sm90INS1_16FlashAttnFwdSm90INS1_25CollectiveMainloopFwdSm90ILi2EN4cute5tupleIJNS5_1CILi1EEES8_S8_EEENS6_IJNS7_ILi192EEENS7_ILi128EEENS7_ILi96EEEEEELi96ENS_12float_e4m3_tEfNS_4arch4Sm90ELb1ELb0ELb1ELb1ELb0ELb0ELb0ELb1ELb1ELb0ELb0ELb0EEENS1_21CollectiveEpilogueFwdINS6_IJSA_SC_SB_EEES9_NS_10bfloat16_tESG_Li384ELb1ELb0ELb0ELb1EEENS1_36VarlenDynamicPersistentTileSchedulerILi192ELi128ELi384ELi128ELb0ELb0ELb1ELb1ELb1ELb1EEEEEEEEEvNT_6ParamsE,"a",@progbits
	.sectionflags	@""
	.align	4
.nv.constant0._ZN7cutlass13device_kernelIN5flash11enable_sm90INS1_16FlashAttnFwdSm90INS1_25CollectiveMainloopFwdSm90ILi2EN4cute5tupleIJNS5_1CILi1EEES8_S8_EEENS6_IJNS7_ILi192EEENS7_ILi128EEENS7_ILi96EEEEEELi96ENS_12float_e4m3_tEfNS_4arch4Sm90ELb1ELb0ELb1ELb1ELb0ELb0ELb0ELb1ELb1ELb0ELb0ELb0EEENS1_21CollectiveEpilogueFwdINS6_IJSA_SC_SB_EEES9_NS_10bfloat16_tESG_Li384ELb1ELb0ELb0ELb1EEENS1_36VarlenDynamicPersistentTileSchedulerILi192ELi128ELi384ELi128ELb0ELb0ELb1ELb1ELb1ELb1EEEEEEEEEvNT_6ParamsE:
	.zero		3200


//--------------------- .nv.constant0._ZN7cutlass13device_kernelIN5flash11enable_sm90INS1_16FlashAttnFwdSm90INS1_25CollectiveMainloopFwdSm90ILi2EN4cute5tupleIJNS5_1CILi1EEES8_S8_EEENS6_IJNS7_ILi192EEENS7_ILi128EEENS7_ILi96EEEEEELi96ENS_12float_e4m3_tEfNS_4arch4Sm90ELb1ELb0ELb1ELb1ELb0ELb1ELb0ELb1ELb1ELb0ELb0ELb0EEENS1_21CollectiveEpilogueFwdINS6_IJSA_SC_SB_EEES9_NS_10bfloat16_tESG_Li384ELb1ELb0ELb0ELb1EEENS1_36VarlenDynamicPersistentTileSchedulerILi192ELi128ELi384ELi128ELb0ELb0ELb1ELb1ELb1ELb1EEEEEEEEEvNT_6ParamsE --------------------------
	.section	.nv.constant0._ZN7cutlass13device_kernelIN5flash11enable_sm90INS1_16FlashAttnFwdSm90INS1_25CollectiveMainloopFwdSm90ILi2EN4cute5tupleIJNS5_1CILi1EEES8_S8_EEENS6_IJNS7_ILi192EEENS7_ILi128EEENS7_ILi96EEEEEELi96ENS_12float_e4m3_tEfNS_4arch4Sm90ELb1ELb0ELb1ELb1ELb0ELb1ELb0ELb1ELb1ELb0ELb0ELb0EEENS1_21CollectiveEpilogueFwdINS6_IJSA_SC_SB_EEES9_NS_10bfloat16_tESG_Li384ELb1ELb0ELb0ELb1EEENS1_36VarlenDynamicPersistentTileSchedulerILi192ELi128ELi384ELi128ELb0ELb0ELb1ELb1ELb1ELb1EEEEEEEEEvNT_6ParamsE,"a",@progbits
	.sectionflags	@""
	.align	4
.nv.constant0._ZN7cutlass13device_kernelIN5flash11enable_sm90INS1_16FlashAttnFwdSm90INS1_25CollectiveMainloopFwdSm90ILi2EN4cute5tupleIJNS5_1CILi1EEES8_S8_EEENS6_IJNS7_ILi192EEENS7_ILi128EEENS7_ILi96EEEEEELi96ENS_12float_e4m3_tEfNS_4arch4Sm90ELb1ELb0ELb1ELb1ELb0ELb1ELb0ELb1ELb1ELb0ELb0ELb0EEENS1_21CollectiveEpilogueFwdINS6_IJSA_SC_SB_EEES9_NS_10bfloat16_tESG_Li384ELb1ELb0ELb0ELb1EEENS1_36VarlenDynamicPersistentTileSchedulerILi192ELi128ELi384ELi128ELb0ELb0ELb1ELb1ELb1ELb1EEEEEEEEEvNT_6ParamsE:
	.zero		3200


//--------------------- SYMBOLS --------------------------

	.type		.nv.reservedSmem.offset0,@object
	.size		.nv.reservedSmem.offset0,0x4
	.type		__assertfail,@function
